def matmul_kernel(
    a_ptr,
    b_ptr,
    c_ptr,
    M,
    N,
    K,
    stride_am,
    stride_ak,
    stride_bk,
    stride_bn,
    stride_cm,
    stride_cn,
    BLOCK_M: tl.constexpr,
    BLOCK_N: tl.constexpr,
    BLOCK_K: tl.constexpr,
    GROUP_M: tl.constexpr,
):
    pid = tl.program_id(axis=0)
    num_pid_m = tl.cdiv(M, BLOCK_M)
    num_pid_n = tl.cdiv(N, BLOCK_N)
    num_pid_in_group = GROUP_M * num_pid_n
    group_id = pid // num_pid_in_group
    first_pid_m = group_id * GROUP_M
    group_size_m = min(num_pid_m - first_pid_m, GROUP_M)
    pid_m = first_pid_m + ((pid % num_pid_in_group) % group_size_m)
    pid_n = (pid % num_pid_in_group) // group_size_m

    offs_am = (pid_m * BLOCK_M + tl.arange(0, BLOCK_M)) % M
    offs_bn = (pid_n * BLOCK_N + tl.arange(0, BLOCK_N)) % N
    offs_k = tl.arange(0, BLOCK_K)
    a_ptrs = a_ptr + offs_am[:, None] * stride_am + offs_k[None, :] * stride_ak
    b_ptrs = b_ptr + offs_k[:, None] * stride_bk + offs_bn[None, :] * stride_bn

    acc = tl.zeros((BLOCK_M, BLOCK_N), dtype=tl.float32)
    for kk in range(0, tl.cdiv(K, BLOCK_K)):
        a = tl.load(a_ptrs, mask=offs_k[None, :] < K - kk * BLOCK_K, other=0.0)
        b = tl.load(b_ptrs, mask=offs_k[:, None] < K - kk * BLOCK_K, other=0.0)
        acc = tl.dot(a, b, acc)
        a_ptrs += BLOCK_K * stride_ak
        b_ptrs += BLOCK_K * stride_bk

    c = acc.to(c_ptr.dtype.element_ty)
    offs_cm = pid_m * BLOCK_M + tl.arange(0, BLOCK_M)
    offs_cn = pid_n * BLOCK_N + tl.arange(0, BLOCK_N)
    c_ptrs = c_ptr + offs_cm[:, None] * stride_cm + offs_cn[None, :] * stride_cn
    mask = (offs_cm[:, None] < M) & (offs_cn[None, :] < N)
    tl.store(c_ptrs, c, mask=mask)

# config = {"BLOCK_K": 128, "BLOCK_M": 512, "BLOCK_N": 32, "GROUP_M": 8, "arch": "sm_80", "dtype": "bf16", "num_ctas": 1, "num_stages": 2, "num_warps": 8}
# arch = sm_80


// ===== COMPILED SASS (sm_80) =====

	.target	sm_80

	.elftype	@"ET_EXEC"


//--------------------- .note.nv.tkinfo           --------------------------
	.section	.note.nv.tkinfo,"",@"SHT_NOTE"
	.sectionflags	@"SHF_NOTE_NV_TKINFO"
	.tkinfo
        /*0018*/ 	.word	0x00000002
        /*0030*/ 	.string	""
        /*0030*/ 	.string	"ptxas"
        /*0030*/ 	.string	"Cuda compilation tools, release 13.0, V13.0.88"
        /*0030*/ 	.string	"Build cuda_13.0.r13.0/compiler.36424714_0"
        /*0030*/ 	.string	"-v  -suppress-debug-info  -lineinfo  -arch sm_80 "



//--------------------- .note.nv.cuinfo           --------------------------
	.section	.note.nv.cuinfo,"",@"SHT_NOTE"
	.sectionflags	@"SHF_NOTE_NV_CUINFO"
        /*0018*/ 	.short	0x0002
        /*001a*/ 	.short	0x0050
        /*001c*/ 	.short	0x0082
	.zero		2


//--------------------- .nv.info                  --------------------------
	.section	.nv.info,"",@"SHT_CUDA_INFO"
	.align	4


	//----- nvinfo : EIATTR_REGCOUNT
	.align		4
        /*0000*/ 	.byte	0x04, 0x2f
        /*0002*/ 	.short	(.L_1 - .L_0)
	.align		4
.L_0:
        /*0004*/ 	.word	index@(matmul_kernel)
        /*0008*/ 	.word	0x00000020


	//----- nvinfo : EIATTR_FRAME_SIZE
	.align		4
.L_1:
        /*000c*/ 	.byte	0x04, 0x11
        /*000e*/ 	.short	(.L_3 - .L_2)
	.align		4
.L_2:
        /*0010*/ 	.word	index@(matmul_kernel)
        /*0014*/ 	.word	0x00001b58


	//----- nvinfo : EIATTR_MIN_STACK_SIZE
	.align		4
.L_3:
        /*0018*/ 	.byte	0x04, 0x12
        /*001a*/ 	.short	(.L_5 - .L_4)
	.align		4
.L_4:
        /*001c*/ 	.word	index@(matmul_kernel)
        /*0020*/ 	.word	0x00001b58
.L_5:


//--------------------- .nv.info.matmul_kernel    --------------------------
	.section	.nv.info.matmul_kernel,"",@"SHT_CUDA_INFO"
	.sectionflags	@""
	.align	4


	//----- nvinfo : EIATTR_CUDA_API_VERSION
	.align		4
        /*0000*/ 	.byte	0x04, 0x37
        /*0002*/ 	.short	(.L_7 - .L_6)
.L_6:
        /*0004*/ 	.word	0x00000082


	//----- nvinfo : EIATTR_SW2861232_WAR
	.align		4
.L_7:
        /*0008*/ 	.byte	0x01, 0x35
	.zero		2


	//----- nvinfo : EIATTR_PARAM_CBANK
	.align		4
        /*000c*/ 	.byte	0x04, 0x0a
        /*000e*/ 	.short	(.L_9 - .L_8)
	.align		4
.L_8:
        /*0010*/ 	.word	index@(.nv.constant0.matmul_kernel)
        /*0014*/ 	.short	0x0160
        /*0016*/ 	.short	0x0050


	//----- nvinfo : EIATTR_CBANK_PARAM_SIZE
	.align		4
.L_9:
        /*0018*/ 	.byte	0x03, 0x19
        /*001a*/ 	.short	0x0050


	//----- nvinfo : EIATTR_KPARAM_INFO
	.align		4
        /*001c*/ 	.byte	0x04, 0x17
        /*001e*/ 	.short	(.L_11 - .L_10)
.L_10:
        /*0020*/ 	.word	0x00000000
        /*0024*/ 	.short	0x000d
        /*0026*/ 	.short	0x0048
        /*0028*/ 	.byte	0x00, 0xf4, 0x21, 0x00


	//----- nvinfo : EIATTR_KPARAM_INFO
	.align		4
.L_11:
        /*002c*/ 	.byte	0x04, 0x17
        /*002e*/ 	.short	(.L_13 - .L_12)
.L_12:
        /*0030*/ 	.word	0x00000000
        /*0034*/ 	.short	0x000c
        /*0036*/ 	.short	0x0040
        /*0038*/ 	.byte	0x00, 0xf4, 0x21, 0x00


	//----- nvinfo : EIATTR_KPARAM_INFO
	.align		4
.L_13:
        /*003c*/ 	.byte	0x04, 0x17
        /*003e*/ 	.short	(.L_15 - .L_14)
.L_14:
        /*0040*/ 	.word	0x00000000
        /*0044*/ 	.short	0x000b
        /*0046*/ 	.short	0x0038
        /*0048*/ 	.byte	0x00, 0xf0, 0x11, 0x00


	//----- nvinfo : EIATTR_KPARAM_INFO
	.align		4
.L_15:
        /*004c*/ 	.byte	0x04, 0x17
        /*004e*/ 	.short	(.L_17 - .L_16)
.L_16:
        /*0050*/ 	.word	0x00000000
        /*0054*/ 	.short	0x000a
        /*0056*/ 	.short	0x0034
        /*0058*/ 	.byte	0x00, 0xf0, 0x11, 0x00


	//----- nvinfo : EIATTR_KPARAM_INFO
	.align		4
.L_17:
        /*005c*/ 	.byte	0x04, 0x17
        /*005e*/ 	.short	(.L_19 - .L_18)
.L_18:
        /*0060*/ 	.word	0x00000000
        /*0064*/ 	.short	0x0009
        /*0066*/ 	.short	0x0030
        /*0068*/ 	.byte	0x00, 0xf0, 0x11, 0x00


	//----- nvinfo : EIATTR_KPARAM_INFO
	.align		4
.L_19:
        /*006c*/ 	.byte	0x04, 0x17
        /*006e*/ 	.short	(.L_21 - .L_20)
.L_20:
        /*0070*/ 	.word	0x00000000
        /*0074*/ 	.short	0x0008
        /*0076*/ 	.short	0x002c
        /*0078*/ 	.byte	0x00, 0xf0, 0x11, 0x00


	//----- nvinfo : EIATTR_KPARAM_INFO
	.align		4
.L_21:
        /*007c*/ 	.byte	0x04, 0x17
        /*007e*/ 	.short	(.L_23 - .L_22)
.L_22:
        /*0080*/ 	.word	0x00000000
        /*0084*/ 	.short	0x0007
        /*0086*/ 	.short	0x0028
        /*0088*/ 	.byte	0x00, 0xf0, 0x11, 0x00


	//----- nvinfo : EIATTR_KPARAM_INFO
	.align		4
.L_23:
        /*008c*/ 	.byte	0x04, 0x17
        /*008e*/ 	.short	(.L_25 - .L_24)
.L_24:
        /*0090*/ 	.word	0x00000000
        /*0094*/ 	.short	0x0006
        /*0096*/ 	.short	0x0024
        /*0098*/ 	.byte	0x00, 0xf0, 0x11, 0x00


	//----- nvinfo : EIATTR_KPARAM_INFO
	.align		4
.L_25:
        /*009c*/ 	.byte	0x04, 0x17
        /*009e*/ 	.short	(.L_27 - .L_26)
.L_26:
        /*00a0*/ 	.word	0x00000000
        /*00a4*/ 	.short	0x0005
        /*00a6*/ 	.short	0x0020
        /*00a8*/ 	.byte	0x00, 0xf0, 0x11, 0x00


	//----- nvinfo : EIATTR_KPARAM_INFO
	.align		4
.L_27:
        /*00ac*/ 	.byte	0x04, 0x17
        /*00ae*/ 	.short	(.L_29 - .L_28)
.L_28:
        /*00b0*/ 	.word	0x00000000
        /*00b4*/ 	.short	0x0004
        /*00b6*/ 	.short	0x001c
        /*00b8*/ 	.byte	0x00, 0xf0, 0x11, 0x00


	//----- nvinfo : EIATTR_KPARAM_INFO
	.align		4
.L_29:
        /*00bc*/ 	.byte	0x04, 0x17
        /*00be*/ 	.short	(.L_31 - .L_30)
.L_30:
        /*00c0*/ 	.word	0x00000000
        /*00c4*/ 	.short	0x0003
        /*00c6*/ 	.short	0x0018
        /*00c8*/ 	.byte	0x00, 0xf0, 0x11, 0x00


	//----- nvinfo : EIATTR_KPARAM_INFO
	.align		4
.L_31:
        /*00cc*/ 	.byte	0x04, 0x17
        /*00ce*/ 	.short	(.L_33 - .L_32)
.L_32:
        /*00d0*/ 	.word	0x00000000
        /*00d4*/ 	.short	0x0002
        /*00d6*/ 	.short	0x0010
        /*00d8*/ 	.byte	0x00, 0xf4, 0x21, 0x00


	//----- nvinfo : EIATTR_KPARAM_INFO
	.align		4
.L_33:
        /*00dc*/ 	.byte	0x04, 0x17
        /*00de*/ 	.short	(.L_35 - .L_34)
.L_34:
        /*00e0*/ 	.word	0x00000000
        /*00e4*/ 	.short	0x0001
        /*00e6*/ 	.short	0x0008
        /*00e8*/ 	.byte	0x00, 0xf4, 0x21, 0x00


	//----- nvinfo : EIATTR_KPARAM_INFO
	.align		4
.L_35:
        /*00ec*/ 	.byte	0x04, 0x17
        /*00ee*/ 	.short	(.L_37 - .L_36)
.L_36:
        /*00f0*/ 	.word	0x00000000
        /*00f4*/ 	.short	0x0000
        /*00f6*/ 	.short	0x0000
        /*00f8*/ 	.byte	0x00, 0xf4, 0x21, 0x00


	//----- nvinfo : EIATTR_MAXREG_COUNT
	.align		4
.L_37:
        /*00fc*/ 	.byte	0x03, 0x1b
        /*00fe*/ 	.short	0x00ff


	//----- nvinfo : EIATTR_NUM_BARRIERS
	.align		4
        /*0100*/ 	.byte	0x02, 0x4c
        /*0102*/ 	.byte	0x01
	.zero		1


	//----- nvinfo : EIATTR_ANNOTATIONS
	.align		4
        /*0104*/ 	.byte	0x04, 0x55
        /*0106*/ 	.short	(.L_39 - .L_38)


	//   ....[0]....
.L_38:
        /*0108*/ 	.word	0x00000001
        /*010c*/ 	.byte	0x10, 0x05, 0x00, 0x00, 0x01, 0x00, 0x00, 0x00, 0x20, 0x05, 0x00, 0x00, 0x01, 0x00, 0x00, 0x00
        /* <DEDUP_REMOVED lines=2401> */
        /*972c*/ 	.byte	0xc0, 0x34, 0x02, 0x00, 0x01, 0x00, 0x00, 0x00, 0xd0, 0x34, 0x02, 0x00


	//----- nvinfo : EIATTR_MERCURY_ISA_VERSION
	.align		4
.L_39:
        /*9738*/ 	.byte	0x03, 0x5f
        /*973a*/ 	.short	0x0000


	//----- nvinfo : EIATTR_EXIT_INSTR_OFFSETS
	.align		4
        /*973c*/ 	.byte	0x04, 0x1c
        /*973e*/ 	.short	(.L_41 - .L_40)


	//   ....[0]....
.L_40:
        /*9740*/ 	.word	0x00023610


	//   ....[1]....
        /*9744*/ 	.word	0x00023640


	//----- nvinfo : EIATTR_REQNTID
	.align		4
.L_41:
        /*9748*/ 	.byte	0x04, 0x10
        /*974a*/ 	.short	(.L_43 - .L_42)
.L_42:
        /*974c*/ 	.word	0x00000100
        /*9750*/ 	.word	0x00000001
        /*9754*/ 	.word	0x00000001
.L_43:


//--------------------- .nv.callgraph             --------------------------
	.section	.nv.callgraph,"",@"SHT_CUDA_CALLGRAPH"
	.align	4
	.sectionentsize	8
	.align		4
        /*0000*/ 	.word	0x00000000
	.align		4
        /*0004*/ 	.word	0xffffffff
	.align		4
        /*0008*/ 	.word	0x00000000
	.align		4
        /*000c*/ 	.word	0xfffffffe
	.align		4
        /*0010*/ 	.word	0x00000000
	.align		4
        /*0014*/ 	.word	0xfffffffd
	.align		4
        /*0018*/ 	.word	0x00000000
	.align		4
        /*001c*/ 	.word	0xfffffffc


//--------------------- .nv.rel.action            --------------------------
	.section	.nv.rel.action,"",@"SHT_CUDA_RELOCINFO"
	.align	8
	.sectionentsize	8
        /*0000*/ 	.byte	0x73, 0x00, 0x00, 0x00, 0x00, 0x00, 0x00, 0x00, 0x00, 0x00, 0x00, 0x11, 0x25, 0x00, 0x05, 0x36


//--------------------- .nv.constant0.matmul_kernel --------------------------
	.section	.nv.constant0.matmul_kernel,"a",@progbits
	.sectionflags	@""
	.align	4
.nv.constant0.matmul_kernel:
	.zero		432


//--------------------- .text.matmul_kernel       --------------------------
	.section	.text.matmul_kernel,"ax",@progbits
	.sectioninfo	@"SHI_REGISTERS=32"
	.align	128
        .global         matmul_kernel
        .type           matmul_kernel,@function
        .size           matmul_kernel,(.L_x_5 - matmul_kernel)
        .other          matmul_kernel,@"STO_CUDA_ENTRY STV_DEFAULT"
matmul_kernel:
.text.matmul_kernel:
[----:B------:R-:W-:-:S03]  /*0000*/  IMAD.MOV.U32 R1, RZ, RZ, c[0x0][0x28] ;  /* 0x00000a00ff017624 */ /* 0x000fc600078e00ff */
[----:B------:R-:W-:Y:S01]  /*0010*/  IMAD.MOV.U32 R0, RZ, RZ, 0x1f ;  /* 0x0000001fff007424 */ /* 0x000fe200078e00ff */
[----:B------:R-:W0:Y:S01]  /*0020*/  S2R R12, SR_TID.X ;  /* 0x00000000000c7919 */ /* 0x000e220000002100 */
[----:B------:R-:W-:Y:S01]  /*0030*/  IADD3 R1, R1, -0x1b58, RZ ;  /* 0xffffe4a801017810 */ /* 0x000fe20007ffe0ff */
[----:B------:R-:W-:Y:S02]  /*0040*/  ULDC.64 UR6, c[0x0][0x118] ;  /* 0x0000460000067ab9 */ /* 0x000fe40000000a00 */
[----:B------:R-:W-:-:S04]  /*0050*/  IADD3 R0, R0, c[0x0][0x17c], RZ ;  /* 0x00005f0000007a10 */ /* 0x000fc80007ffe0ff */
[----:B------:R-:W-:-:S04]  /*0060*/  SHF.R.S32.HI R3, RZ, 0x1f, R0 ;  /* 0x0000001fff037819 */ /* 0x000fc80000011400 */
[----:B------:R-:W-:-:S04]  /*0070*/  LEA.HI R3, R3, R0, RZ, 0x5 ;  /* 0x0000000003037211 */ /* 0x000fc800078f28ff */
[----:B------:R-:W-:Y:S02]  /*0080*/  SHF.R.S32.HI R0, RZ, 0x5, R3 ;  /* 0x00000005ff007819 */ /* 0x000fe40000011403 */
[----:B------:R-:W1:Y:S03]  /*0090*/  S2R R3, SR_CTAID.X ;  /* 0x0000000000037919 */ /* 0x000e660000002500 */
[----:B------:R-:W-:Y:S01]  /*00a0*/  IMAD.SHL.U32 R0, R0, 0x8, RZ ;  /* 0x0000000800007824 */ /* 0x000fe200078e00ff */
[----:B0-----:R-:W-:-:S04]  /*00b0*/  LOP3.LUT R14, R12, 0xff, RZ, 0xc0, !PT ;  /* 0x000000ff0c0e7812 */ /* 0x001fc800078ec0ff */
[-C--:B------:R-:W-:Y:S02]  /*00c0*/  IABS R7, R0.reuse ;  /* 0x0000000000077213 */ /* 0x080fe40000000000 */
[----:B------:R-:W-:Y:S02]  /*00d0*/  IABS R10, R0 ;  /* 0x00000000000a7213 */ /* 0x000fe40000000000 */
[----:B------:R-:W0:Y:S01]  /*00e0*/  I2F.RP R2, R7 ;  /* 0x0000000700027306 */ /* 0x000e220000209400 */
[----:B-1----:R-:W-:-:S07]  /*00f0*/  IABS R8, R3 ;  /* 0x0000000300087213 */ /* 0x002fce0000000000 */
[----:B0-----:R-:W0:Y:S02]  /*0100*/  MUFU.RCP R2, R2 ;  /* 0x0000000200027308 */ /* 0x001e240000001000 */
[----:B0-----:R-:W-:Y:S01]  /*0110*/  IADD3 R4, R2, 0xffffffe, RZ ;  /* 0x0ffffffe02047810 */ /* 0x001fe20007ffe0ff */
[----:B------:R-:W-:-:S05]  /*0120*/  IMAD.MOV R2, RZ, RZ, -R10 ;  /* 0x000000ffff027224 */ /* 0x000fca00078e0a0a */
[----:B------:R0:W1:Y:S02]  /*0130*/  F2I.FTZ.U32.TRUNC.NTZ R5, R4 ;  /* 0x0000000400057305 */ /* 0x000064000021f000 */
[----:B0-----:R-:W-:Y:S02]  /*0140*/  IMAD.MOV.U32 R4, RZ, RZ, RZ ;  /* 0x000000ffff047224 */ /* 0x001fe400078e00ff */
[----:B-1----:R-:W-:-:S04]  /*0150*/  IMAD.MOV R6, RZ, RZ, -R5 ;  /* 0x000000ffff067224 */ /* 0x002fc800078e0a05 */
[----:B------:R-:W-:Y:S02]  /*0160*/  IMAD R9, R6, R7, RZ ;  /* 0x0000000706097224 */ /* 0x000fe400078e02ff */
[----:B------:R-:W-:Y:S02]  /*0170*/  IMAD.MOV.U32 R6, RZ, RZ, R8 ;  /* 0x000000ffff067224 */ /* 0x000fe400078e0008 */
[----:B------:R-:W-:-:S06]  /*0180*/  IMAD.HI.U32 R5, R5, R9, R4 ;  /* 0x0000000905057227 */ /* 0x000fcc00078e0004 */
[----:B------:R-:W-:-:S04]  /*0190*/  IMAD.HI.U32 R5, R5, R6, RZ ;  /* 0x0000000605057227 */ /* 0x000fc800078e00ff */
[----:B------:R-:W-:-:S05]  /*01a0*/  IMAD R2, R5, R2, R6 ;  /* 0x0000000205027224 */ /* 0x000fca00078e0206 */
[----:B------:R-:W-:-:S13]  /*01b0*/  ISETP.GT.U32.AND P1, PT, R7, R2, PT ;  /* 0x000000020700720c */ /* 0x000fda0003f24070 */
[----:B------:R-:W-:Y:S01]  /*01c0*/  @!P1 IMAD.IADD R2, R2, 0x1, -R7 ;  /* 0x0000000102029824 */ /* 0x000fe200078e0a07 */
[----:B------:R-:W-:Y:S02]  /*01d0*/  @!P1 IADD3 R5, R5, 0x1, RZ ;  /* 0x0000000105059810 */ /* 0x000fe40007ffe0ff */
[----:B------:R-:W-:Y:S02]  /*01e0*/  ISETP.NE.AND P1, PT, R0, RZ, PT ;  /* 0x000000ff0000720c */ /* 0x000fe40003f25270 */
[----:B------:R-:W-:Y:S02]  /*01f0*/  ISETP.GE.U32.AND P0, PT, R2, R7, PT ;  /* 0x000000070200720c */ /* 0x000fe40003f06070 */
[----:B------:R-:W-:-:S04]  /*0200*/  LOP3.LUT R2, R3, R0, RZ, 0x3c, !PT ;  /* 0x0000000003027212 */ /* 0x000fc800078e3cff */
[----:B------:R-:W-:Y:S01]  /*0210*/  ISETP.GE.AND P2, PT, R2, RZ, PT ;  /* 0x000000ff0200720c */ /* 0x000fe20003f46270 */
[----:B------:R-:W-:-:S05]  /*0220*/  IMAD.MOV.U32 R2, RZ, RZ, c[0x0][0x178] ;  /* 0x00005e00ff027624 */ /* 0x000fca00078e00ff */
[----:B------:R-:W-:Y:S02]  /*0230*/  IADD3 R2, R2, 0x1ff, RZ ;  /* 0x000001ff02027810 */ /* 0x000fe40007ffe0ff */
[----:B------:R-:W-:-:S05]  /*0240*/  @P0 IADD3 R5, R5, 0x1, RZ ;  /* 0x0000000105050810 */ /* 0x000fca0007ffe0ff */
[----:B------:R-:W-:Y:S01]  /*0250*/  IMAD.MOV.U32 R4, RZ, RZ, R5 ;  /* 0x000000ffff047224 */ /* 0x000fe200078e0005 */
[----:B------:R-:W-:-:S03]  /*0260*/  SHF.R.S32.HI R5, RZ, 0x1f, R2 ;  /* 0x0000001fff057819 */ /* 0x000fc60000011402 */
[----:B------:R-:W-:Y:S01]  /*0270*/  @!P2 IMAD.MOV R4, RZ, RZ, -R4 ;  /* 0x000000ffff04a224 */ /* 0x000fe200078e0a04 */
[----:B------:R-:W-:Y:S02]  /*0280*/  @!P1 LOP3.LUT R4, RZ, R0, RZ, 0x33, !PT ;  /* 0x00000000ff049212 */ /* 0x000fe400078e33ff */
[----:B------:R-:W-:-:S03]  /*0290*/  LEA.HI R5, R5, R2, RZ, 0x9 ;  /* 0x0000000205057211 */ /* 0x000fc600078f48ff */
[----:B------:R-:W-:Y:S02]  /*02a0*/  IMAD.SHL.U32 R2, R4, 0x8, RZ ;  /* 0x0000000804027824 */ /* 0x000fe400078e00ff */
[----:B------:R-:W-:-:S03]  /*02b0*/  IMAD.MOV R4, RZ, RZ, -R4 ;  /* 0x000000ffff047224 */ /* 0x000fc600078e0a04 */
[----:B------:R-:W-:Y:S01]  /*02c0*/  LEA.HI.SX32 R5, R5, -R2, 0x17 ;  /* 0x8000000205057211 */ /* 0x000fe200078fbaff */
[----:B------:R-:W-:Y:S02]  /*02d0*/  IMAD R13, R0, R4, R3 ;  /* 0x00000004000d7224 */ /* 0x000fe400078e0203 */
[----:B------:R-:W-:Y:S01]  /*02e0*/  IMAD.MOV.U32 R4, RZ, RZ, RZ ;  /* 0x000000ffff047224 */ /* 0x000fe200078e00ff */
[----:B------:R-:W-:Y:S02]  /*02f0*/  IMNMX R6, R5, 0x8, PT ;  /* 0x0000000805067817 */ /* 0x000fe40003800200 */
[----:B------:R-:W-:Y:S02]  /*0300*/  IABS R11, R13 ;  /* 0x0000000d000b7213 */ /* 0x000fe40000000000 */
[----:B------:R-:W-:-:S04]  /*0310*/  IABS R9, R6 ;  /* 0x0000000600097213 */ /* 0x000fc80000000000 */
[----:B------:R-:W0:Y:S08]  /*0320*/  I2F.RP R7, R9 ;  /* 0x0000000900077306 */ /* 0x000e300000209400 */
[----:B0-----:R-:W0:Y:S02]  /*0330*/  MUFU.RCP R7, R7 ;  /* 0x0000000700077308 */ /* 0x001e240000001000 */
[----:B0-----:R-:W-:-:S06]  /*0340*/  IADD3 R5, R7, 0xffffffe, RZ ;  /* 0x0ffffffe07057810 */ /* 0x001fcc0007ffe0ff */
[----:B------:R-:W0:Y:S02]  /*0350*/  F2I.FTZ.U32.TRUNC.NTZ R5, R5 ;  /* 0x0000000500057305 */ /* 0x000e24000021f000 */
[----:B0-----:R-:W-:-:S04]  /*0360*/  IMAD.MOV R8, RZ, RZ, -R5 ;  /* 0x000000ffff087224 */ /* 0x001fc800078e0a05 */
[----:B------:R-:W-:-:S04]  /*0370*/  IMAD.MOV.U32 R0, RZ, RZ, R8 ;  /* 0x000000ffff007224 */ /* 0x000fc800078e0008 */
[----:B------:R-:W-:Y:S01]  /*0380*/  IMAD R3, R0, R9, RZ ;  /* 0x0000000900037224 */ /* 0x000fe200078e02ff */
[----:B------:R-:W-:-:S03]  /*0390*/  IABS R0, R6 ;  /* 0x0000000600007213 */ /* 0x000fc60000000000 */
[----:B------:R-:W-:-:S04]  /*03a0*/  IMAD.HI.U32 R4, R5, R3, R4 ;  /* 0x0000000305047227 */ /* 0x000fc800078e0004 */
[----:B------:R-:W-:Y:S02]  /*03b0*/  IMAD.MOV R0, RZ, RZ, -R0 ;  /* 0x000000ffff007224 */ /* 0x000fe400078e0a00 */
[----:B------:R-:W-:-:S04]  /*03c0*/  IMAD.HI.U32 R4, R4, R11, RZ ;  /* 0x0000000b04047227 */ /* 0x000fc800078e00ff */
[----:B------:R-:W-:Y:S02]  /*03d0*/  IMAD R0, R4, R0, R11 ;  /* 0x0000000004007224 */ /* 0x000fe400078e020b */
[----:B------:R-:W-:-:S03]  /*03e0*/  IMAD.MOV.U32 R3, RZ, RZ, 0x7f ;  /* 0x0000007fff037424 */ /* 0x000fc600078e00ff */
[----:B------:R-:W-:Y:S02]  /*03f0*/  ISETP.GT.U32.AND P1, PT, R9, R0, PT ;  /* 0x000000000900720c */ /* 0x000fe40003f24070 */
[----:B------:R-:W-:-:S11]  /*0400*/  IADD3 R3, R3, c[0x0][0x180], RZ ;  /* 0x0000600003037a10 */ /* 0x000fd60007ffe0ff */
[----:B------:R-:W-:Y:S01]  /*0410*/  @!P1 IMAD.IADD R0, R0, 0x1, -R9 ;  /* 0x0000000100009824 */ /* 0x000fe200078e0a09 */
[----:B------:R-:W-:Y:S02]  /*0420*/  @!P1 IADD3 R4, R4, 0x1, RZ ;  /* 0x0000000104049810 */ /* 0x000fe40007ffe0ff */
[----:B------:R-:W-:Y:S02]  /*0430*/  ISETP.NE.AND P1, PT, R6, RZ, PT ;  /* 0x000000ff0600720c */ /* 0x000fe40003f25270 */
[----:B------:R-:W-:Y:S02]  /*0440*/  ISETP.GE.U32.AND P0, PT, R0, R9, PT ;  /* 0x000000090000720c */ /* 0x000fe40003f06070 */
[----:B------:R-:W-:-:S04]  /*0450*/  LOP3.LUT R0, R13, R6, RZ, 0x3c, !PT ;  /* 0x000000060d007212 */ /* 0x000fc800078e3cff */
[----:B------:R-:W-:-:S07]  /*0460*/  ISETP.GE.AND P2, PT, R0, RZ, PT ;  /* 0x000000ff0000720c */ /* 0x000fce0003f46270 */
[----:B------:R-:W-:Y:S02]  /*0470*/  @P0 IADD3 R4, R4, 0x1, RZ ;  /* 0x0000000104040810 */ /* 0x000fe40007ffe0ff */
[----:B------:R-:W-:-:S04]  /*0480*/  ISETP.GT.AND P0, PT, R3, 0x7f, PT ;  /* 0x0000007f0300780c */ /* 0x000fc80003f04270 */
[----:B------:R-:W-:Y:S01]  /*0490*/  @!P2 IMAD.MOV R4, RZ, RZ, -R4 ;  /* 0x000000ffff04a224 */ /* 0x000fe200078e0a04 */
[----:B------:R-:W-:-:S05]  /*04a0*/  @!P1 LOP3.LUT R4, RZ, R6, RZ, 0x33, !PT ;  /* 0x00000006ff049212 */ /* 0x000fca00078e33ff */
[----:B------:R-:W-:Y:S02]  /*04b0*/  IMAD.MOV R5, RZ, RZ, -R4 ;  /* 0x000000ffff057224 */ /* 0x000fe400078e0a04 */
[----:B------:R-:W-:Y:S02]  /*04c0*/  IMAD.SHL.U32 R0, R4, 0x20, RZ ;  /* 0x0000002004007824 */ /* 0x000fe400078e00ff */
[----:B------:R-:W-:-:S04]  /*04d0*/  IMAD R5, R6, R5, R13 ;  /* 0x0000000506057224 */ /* 0x000fc800078e020d */
[----:B------:R-:W-:-:S04]  /*04e0*/  IMAD.IADD R5, R2, 0x1, R5 ;  /* 0x0000000102057824 */ /* 0x000fc800078e0205 */
[----:B------:R-:W-:-:S05]  /*04f0*/  IMAD R29, R5, 0x200, R14 ;  /* 0x00000200051d7824 */ /* 0x000fca00078e020e */
[----:B------:R-:W-:Y:S01]  /*0500*/  IADD3 R28, R29, 0x100, RZ ;  /* 0x000001001d1c7810 */ /* 0x000fe20007ffe0ff */
[----:B------:R0:W-:Y:S04]  /*0510*/  STL [R1+0xd38], R29 ;  /* 0x000d381d01007387 */ /* 0x0001e80000100800 */
[----:B------:R0:W-:Y:S04]  /*0520*/  STL [R1+0xd34], R0 ;  /* 0x000d340001007387 */ /* 0x0001e80000100800 */
[----:B------:R0:W-:Y:S01]  /*0530*/  STL [R1+0xd3c], R28 ;  /* 0x000d3c1c01007387 */ /* 0x0001e20000100800 */
[----:B------:R-:W-:Y:S05]  /*0540*/  @P0 BRA `(.L_x_0) ;  /* 0x0000017000000947 */ /* 0x000fea0003800000 */
[----:B0-----:R-:W-:Y:S01]  /*0550*/  IMAD.SHL.U32 R0, R12, 0x200, RZ ;  /* 0x000002000c007824 */ /* 0x001fe200078e00ff */
[----:B------:R-:W-:Y:S01]  /*0560*/  CS2R R24, SRZ ;  /* 0x0000000000187805 */ /* 0x000fe2000001ff00 */
[----:B------:R-:W-:Y:S01]  /*0570*/  CS2R R26, SRZ ;  /* 0x00000000001a7805 */ /* 0x000fe2000001ff00 */
[----:B------:R-:W-:Y:S01]  /*0580*/  CS2R R20, SRZ ;  /* 0x0000000000147805 */ /* 0x000fe2000001ff00 */
[----:B------:R-:W-:Y:S01]  /*0590*/  CS2R R22, SRZ ;  /* 0x0000000000167805 */ /* 0x000fe2000001ff00 */
[----:B------:R0:W-:Y:S01]  /*05a0*/  STL [R1+0xd64], R0 ;  /* 0x000d640001007387 */ /* 0x0001e20000100800 */
[----:B------:R-:W-:Y:S01]  /*05b0*/  CS2R R16, SRZ ;  /* 0x0000000000107805 */ /* 0x000fe2000001ff00 */
[----:B------:R-:W-:Y:S01]  /*05c0*/  CS2R R18, SRZ ;  /* 0x0000000000127805 */ /* 0x000fe2000001ff00 */
[----:B------:R-:W-:Y:S01]  /*05d0*/  CS2R R12, SRZ ;  /* 0x00000000000c7805 */ /* 0x000fe2000001ff00 */
[----:B------:R0:W-:Y:S01]  /*05e0*/  STL [R1], RZ ;  /* 0x000000ff01007387 */ /* 0x0001e20000100800 */
[----:B------:R-:W-:Y:S01]  /*05f0*/  CS2R R14, SRZ ;  /* 0x00000000000e7805 */ /* 0x000fe2000001ff00 */
[----:B------:R-:W-:Y:S01]  /*0600*/  CS2R R8, SRZ ;  /* 0x0000000000087805 */ /* 0x000fe2000001ff00 */
[----:B------:R-:W-:Y:S01]  /*0610*/  CS2R R10, SRZ ;  /* 0x00000000000a7805 */ /* 0x000fe2000001ff00 */
[----:B------:R0:W-:Y:S01]  /*0620*/  STL [R1+0x4], RZ ;  /* 0x000004ff01007387 */ /* 0x0001e20000100800 */
[----:B------:R-:W-:Y:S01]  /*0630*/  CS2R R4, SRZ ;  /* 0x0000000000047805 */ /* 0x000fe2000001ff00 */
[----:B------:R-:W-:-:S02]  /*0640*/  CS2R R6, SRZ ;  /* 0x0000000000067805 */ /* 0x000fc4000001ff00 */
[----:B------:R0:W-:Y:S04]  /*0650*/  STL [R1+0x8], RZ ;  /* 0x000008ff01007387 */ /* 0x0001e80000100800 */
[----:B------:R0:W-:Y:S04]  /*0660*/  STL [R1+0xc], RZ ;  /* 0x00000cff01007387 */ /* 0x0001e80000100800 */
[----:B------:R0:W-:Y:S04]  /*0670*/  STL [R1+0x10], RZ ;  /* 0x000010ff01007387 */ /* 0x0001e80000100800 */
[----:B------:R0:W-:Y:S04]  /*0680*/  STL [R1+0x14], RZ ;  /* 0x000014ff01007387 */ /* 0x0001e80000100800 */
[----:B------:R0:W-:Y:S04]  /*0690*/  STL [R1+0x18], RZ ;  /* 0x000018ff01007387 */ /* 0x0001e80000100800 */
[----:B------:R0:W-:Y:S01]  /*06a0*/  STL [R1+0x1c], RZ ;  /* 0x00001cff01007387 */ /* 0x0001e20000100800 */
[----:B------:R-:W-:Y:S05]  /*06b0*/  BRA `(.L_x_1) ;  /* 0x000215f000007947 */ /* 0x000fea0003800000 */
.L_x_0:
[----:B------:R-:W-:Y:S01]  /*06c0*/  IABS R6, c[0x0][0x178] ;  /* 0x00005e0000067a13 */ /* 0x000fe20000000000 */
[----:B------:R-:W-:Y:S01]  /*06d0*/  IMAD.MOV.U32 R14, RZ, RZ, R0 ;  /* 0x000000ffff0e7224 */ /* 0x000fe200078e0000 */
[----:B------:R-:W-:Y:S01]  /*06e0*/  IABS R2, c[0x0][0x17c] ;  /* 0x00005f0000027a13 */ /* 0x000fe20000000000 */
[----:B------:R-:W1:Y:S01]  /*06f0*/  S2R R15, SR_TID.X ;  /* 0x00000000000f7919 */ /* 0x000e620000002100 */
[----:B0-----:R-:W0:Y:S01]  /*0700*/  I2F.RP R0, R6 ;  /* 0x0000000600007306 */ /* 0x001e220000209400 */
[----:B------:R-:W-:-:S02]  /*0710*/  IABS R10, R28 ;  /* 0x0000001c000a7213 */ /* 0x000fc40000000000 */
[----:B------:R-:W-:-:S05]  /*0720*/  ISETP.GE.AND P4, PT, R28, RZ, PT ;  /* 0x000000ff1c00720c */ /* 0x000fca0003f86270 */
[----:B------:R-:W2:Y:S08]  /*0730*/  I2F.RP R7, R2 ;  /* 0x0000000200077306 */ /* 0x000eb00000209400 */
[----:B0-----:R-:W0:Y:S08]  /*0740*/  MUFU.RCP R0, R0 ;  /* 0x0000000000007308 */ /* 0x001e300000001000 */
[----:B--2---:R-:W2:Y:S01]  /*0750*/  MUFU.RCP R7, R7 ;  /* 0x0000000700077308 */ /* 0x004ea20000001000 */
[----:B0-----:R-:W-:-:S02]  /*0760*/  IADD3 R8, R0, 0xffffffe, RZ ;  /* 0x0ffffffe00087810 */ /* 0x001fc40007ffe0ff */
[----:B------:R-:W-:-:S05]  /*0770*/  IABS R0, R29 ;  /* 0x0000001d00007213 */ /* 0x000fca0000000000 */
[----:B------:R0:W3:Y:S01]  /*0780*/  F2I.FTZ.U32.TRUNC.NTZ R9, R8 ;  /* 0x0000000800097305 */ /* 0x0000e2000021f000 */
[----:B--2---:R-:W-:-:S07]  /*0790*/  IADD3 R4, R7, 0xffffffe, RZ ;  /* 0x0ffffffe07047810 */ /* 0x004fce0007ffe0ff */
[----:B------:R2:W4:Y:S01]  /*07a0*/  F2I.FTZ.U32.TRUNC.NTZ R5, R4 ;  /* 0x0000000400057305 */ /* 0x000522000021f000 */
[----:B0-----:R-:W-:Y:S02]  /*07b0*/  IMAD.MOV.U32 R8, RZ, RZ, RZ ;  /* 0x000000ffff087224 */ /* 0x001fe400078e00ff */
[----:B---3--:R-:W-:Y:S02]  /*07c0*/  IMAD.MOV R11, RZ, RZ, -R9 ;  /* 0x000000ffff0b7224 */ /* 0x008fe400078e0a09 */
[----:B--2---:R-:W-:Y:S02]  /*07d0*/  IMAD.MOV.U32 R4, RZ, RZ, RZ ;  /* 0x000000ffff047224 */ /* 0x004fe400078e00ff */
[----:B------:R-:W-:-:S04]  /*07e0*/  IMAD R11, R11, R6, RZ ;  /* 0x000000060b0b7224 */ /* 0x000fc800078e02ff */
[----:B------:R-:W-:-:S04]  /*07f0*/  IMAD.HI.U32 R9, R9, R11, R8 ;  /* 0x0000000b09097227 */ /* 0x000fc800078e0008 */
[----:B------:R-:W-:Y:S02]  /*0800*/  IMAD.MOV.U32 R8, RZ, RZ, R0 ;  /* 0x000000ffff087224 */ /* 0x000fe400078e0000 */
[----:B----4-:R-:W-:Y:S02]  /*0810*/  IMAD.MOV R27, RZ, RZ, -R5 ;  /* 0x000000ffff1b7224 */ /* 0x010fe400078e0a05 */
[----:B------:R-:W-:-:S04]  /*0820*/  IMAD.HI.U32 R0, R9, R8, RZ ;  /* 0x0000000809007227 */ /* 0x000fc800078e00ff */
[----:B------:R-:W-:-:S04]  /*0830*/  IMAD.HI.U32 R9, R9, R10, RZ ;  /* 0x0000000a09097227 */ /* 0x000fc800078e00ff */
[----:B------:R-:W-:Y:S01]  /*0840*/  IMAD.MOV R7, RZ, RZ, -R0 ;  /* 0x000000ffff077224 */ /* 0x000fe200078e0a00 */
[----:B-1----:R-:W-:Y:S01]  /*0850*/  SHF.R.U32.HI R0, RZ, 0x7, R15 ;  /* 0x00000007ff007819 */ /* 0x002fe2000001160f */
[----:B------:R-:W-:Y:S02]  /*0860*/  IMAD.MOV R9, RZ, RZ, -R9 ;  /* 0x000000ffff097224 */ /* 0x000fe400078e0a09 */
[----:B------:R-:W-:Y:S01]  /*0870*/  IMAD R7, R6, R7, R8 ;  /* 0x0000000706077224 */ /* 0x000fe200078e0208 */
[----:B------:R-:W-:Y:S01]  /*0880*/  SGXT.U32 R0, R0, 0x1 ;  /* 0x000000010000781a */ /* 0x000fe20000000000 */
[C---:B------:R-:W-:Y:S01]  /*0890*/  IMAD R9, R6.reuse, R9, R10 ;  /* 0x0000000906097224 */ /* 0x040fe200078e020a */
[----:B------:R-:W-:Y:S01]  /*08a0*/  SHF.R.S32.HI R8, RZ, 0x1f, R3 ;  /* 0x0000001fff087819 */ /* 0x000fe20000011403 */
[----:B------:R-:W-:Y:S01]  /*08b0*/  IMAD R27, R27, R2, RZ ;  /* 0x000000021b1b7224 */ /* 0x000fe200078e02ff */
[C---:B------:R-:W-:Y:S02]  /*08c0*/  ISETP.GT.U32.AND P0, PT, R6.reuse, R7, PT ;  /* 0x000000070600720c */ /* 0x040fe40003f04070 */
[----:B------:R-:W-:Y:S01]  /*08d0*/  ISETP.GT.U32.AND P1, PT, R6, R9, PT ;  /* 0x000000090600720c */ /* 0x000fe20003f24070 */
[----:B------:R-:W-:Y:S01]  /*08e0*/  IMAD.HI.U32 R27, R5, R27, R4 ;  /* 0x0000001b051b7227 */ /* 0x000fe200078e0004 */
[----:B------:R-:W-:-:S02]  /*08f0*/  LOP3.LUT R0, R14, R0, RZ, 0xfc, !PT ;  /* 0x000000000e007212 */ /* 0x000fc400078efcff */
[----:B------:R-:W-:Y:S02]  /*0900*/  LEA.HI R8, R8, R3, RZ, 0x7 ;  /* 0x0000000308087211 */ /* 0x000fe400078f38ff */
[----:B------:R-:W-:Y:S02]  /*0910*/  LOP3.LUT R12, R0, 0x1e, RZ, 0xfc, !PT ;  /* 0x0000001e000c7812 */ /* 0x000fe400078efcff */
[----:B------:R-:W-:Y:S01]  /*0920*/  LOP3.LUT R5, R15, 0x7f, RZ, 0xc0, !PT ;  /* 0x0000007f0f057812 */ /* 0x000fe200078ec0ff */
[----:B------:R0:W-:Y:S01]  /*0930*/  STL [R1+0x4], R8 ;  /* 0x0000040801007387 */ /* 0x0001e20000100800 */
[----:B------:R-:W-:Y:S01]  /*0940*/  IABS R10, R12 ;  /* 0x0000000c000a7213 */ /* 0x000fe20000000000 */
[--C-:B------:R-:W-:Y:S01]  /*0950*/  @!P0 IMAD.IADD R7, R7, 0x1, -R6.reuse ;  /* 0x0000000107078824 */ /* 0x100fe200078e0a06 */
[----:B------:R-:W-:Y:S01]  /*0960*/  SHF.R.S32.HI R4, RZ, 0x7, R15 ;  /* 0x00000007ff047819 */ /* 0x000fe2000001140f */
[----:B------:R-:W-:Y:S01]  /*0970*/  @!P1 IMAD.IADD R9, R9, 0x1, -R6 ;  /* 0x0000000109099824 */ /* 0x000fe200078e0a06 */
[----:B------:R-:W-:Y:S01]  /*0980*/  ISETP.GE.AND P1, PT, R29, RZ, PT ;  /* 0x000000ff1d00720c */ /* 0x000fe20003f26270 */
[----:B------:R-:W-:Y:S01]  /*0990*/  IMAD.HI.U32 R3, R27, R10, RZ ;  /* 0x0000000a1b037227 */ /* 0x000fe200078e00ff */
[----:B------:R-:W-:-:S02]  /*09a0*/  ISETP.GT.U32.AND P0, PT, R6, R7, PT ;  /* 0x000000070600720c */ /* 0x000fc40003f04070 */
[----:B------:R-:W-:Y:S01]  /*09b0*/  ISETP.GT.U32.AND P2, PT, R6, R9, PT ;  /* 0x000000090600720c */ /* 0x000fe20003f44070 */
[----:B------:R-:W-:Y:S01]  /*09c0*/  IMAD.MOV R3, RZ, RZ, -R3 ;  /* 0x000000ffff037224 */ /* 0x000fe200078e0a03 */
[----:B------:R-:W-:Y:S01]  /*09d0*/  LOP3.LUT R13, R0, 0x1c, RZ, 0xfc, !PT ;  /* 0x0000001c000d7812 */ /* 0x000fe200078efcff */
[----:B------:R-:W-:Y:S01]  /*09e0*/  IMAD.SHL.U32 R5, R5, 0x2, RZ ;  /* 0x0000000205057824 */ /* 0x000fe200078e00ff */
[----:B0-----:R-:W-:Y:S02]  /*09f0*/  LOP3.LUT R8, RZ, c[0x0][0x178], RZ, 0x33, !PT ;  /* 0x00005e00ff087a12 */ /* 0x001fe400078e33ff */
[----:B------:R-:W-:Y:S02]  /*0a00*/  ISETP.GE.AND P6, PT, R12, RZ, PT ;  /* 0x000000ff0c00720c */ /* 0x000fe40003fc6270 */
[----:B------:R-:W-:Y:S02]  /*0a10*/  SGXT R4, R4, 0x1 ;  /* 0x000000010404781a */ /* 0x000fe40000000200 */
[----:B------:R-:W-:Y:S01]  /*0a20*/  IABS R11, R13 ;  /* 0x0000000d000b7213 */ /* 0x000fe20000000000 */
[--C-:B------:R-:W-:Y:S01]  /*0a30*/  @!P0 IMAD.IADD R7, R7, 0x1, -R6.reuse ;  /* 0x0000000107078824 */ /* 0x100fe200078e0a06 */
[----:B------:R-:W-:Y:S01]  /*0a40*/  ISETP.NE.AND P0, PT, RZ, c[0x0][0x178], PT ;  /* 0x00005e00ff007a0c */ /* 0x000fe20003f05270 */
[----:B------:R-:W-:Y:S01]  /*0a50*/  @!P2 IMAD.IADD R9, R9, 0x1, -R6 ;  /* 0x000000010909a824 */ /* 0x000fe200078e0a06 */
[----:B------:R-:W-:Y:S01]  /*0a60*/  ISETP.GE.AND P3, PT, R13, RZ, PT ;  /* 0x000000ff0d00720c */ /* 0x000fe20003f66270 */
[----:B------:R-:W-:Y:S01]  /*0a70*/  IMAD R6, R2, R3, R10 ;  /* 0x0000000302067224 */ /* 0x000fe200078e020a */
[----:B------:R-:W-:Y:S01]  /*0a80*/  LOP3.LUT R3, R0, 0x1a, RZ, 0xfc, !PT ;  /* 0x0000001a00037812 */ /* 0x000fe200078efcff */
[----:B------:R-:W-:Y:S01]  /*0a90*/  @!P4 IMAD.MOV R9, RZ, RZ, -R9 ;  /* 0x000000ffff09c224 */ /* 0x000fe200078e0a09 */
[----:B------:R-:W-:Y:S01]  /*0aa0*/  LOP3.LUT R5, R5, 0x110, R4, 0x78, !PT ;  /* 0x0000011005057812 */ /* 0x000fe200078e7804 */
[----:B------:R-:W-:Y:S01]  /*0ab0*/  @!P1 IMAD.MOV R7, RZ, RZ, -R7 ;  /* 0x000000ffff079224 */ /* 0x000fe200078e0a07 */
[----:B------:R-:W-:Y:S01]  /*0ac0*/  ISETP.GT.U32.AND P4, PT, R2, R6, PT ;  /* 0x000000060200720c */ /* 0x000fe20003f84070 */
[----:B------:R-:W-:Y:S01]  /*0ad0*/  IMAD.HI.U32 R4, R27, R11, RZ ;  /* 0x0000000b1b047227 */ /* 0x000fe200078e00ff */
[----:B------:R-:W-:Y:S01]  /*0ae0*/  IABS R13, R3 ;  /* 0x00000003000d7213 */ /* 0x000fe20000000000 */
[----:B------:R0:W-:Y:S01]  /*0af0*/  STL [R1+0x34c], R5 ;  /* 0x00034c0501007387 */ /* 0x0001e20000100800 */
[C---:B------:R-:W-:Y:S01]  /*0b00*/  SEL R12, R8.reuse, R7, !P0 ;  /* 0x00000007080c7207 */ /* 0x040fe20004000000 */
[----:B------:R-:W-:Y:S01]  /*0b10*/  IMAD.MOV R4, RZ, RZ, -R4 ;  /* 0x000000ffff047224 */ /* 0x000fe200078e0a04 */
[----:B------:R-:W-:-:S02]  /*0b20*/  SEL R8, R8, R9, !P0 ;  /* 0x0000000908087207 */ /* 0x000fc40004000000 */
[----:B------:R-:W-:Y:S01]  /*0b30*/  ISETP.GE.AND P2, PT, R3, RZ, PT ;  /* 0x000000ff0300720c */ /* 0x000fe20003f46270 */
[----:B------:R-:W-:Y:S01]  /*0b40*/  IMAD.HI.U32 R3, R27, R13, RZ ;  /* 0x0000000d1b037227 */ /* 0x000fe200078e00ff */
[C---:B------:R-:W-:Y:S01]  /*0b50*/  LOP3.LUT R7, R0.reuse, 0x16, RZ, 0xfc, !PT ;  /* 0x0000001600077812 */ /* 0x040fe200078efcff */
[----:B------:R1:W-:Y:S01]  /*0b60*/  STL [R1+0xd74], R12 ;  /* 0x000d740c01007387 */ /* 0x0003e20000100800 */
[----:B------:R-:W-:Y:S01]  /*0b70*/  LOP3.LUT R25, R0, 0x12, RZ, 0xfc, !PT ;  /* 0x0000001200197812 */ /* 0x000fe200078efcff */
[----:B------:R-:W-:Y:S01]  /*0b80*/  @!P4 IMAD.IADD R6, R6, 0x1, -R2 ;  /* 0x000000010606c824 */ /* 0x000fe200078e0a02 */
[----:B------:R-:W-:Y:S01]  /*0b90*/  ISETP.GE.AND P5, PT, R7, RZ, PT ;  /* 0x000000ff0700720c */ /* 0x000fe20003fa6270 */
[----:B------:R-:W-:Y:S01]  /*0ba0*/  IMAD.MOV R3, RZ, RZ, -R3 ;  /* 0x000000ffff037224 */ /* 0x000fe200078e0a03 */
[----:B------:R-:W-:Y:S01]  /*0bb0*/  LOP3.LUT R10, R0, 0x14, RZ, 0xfc, !PT ;  /* 0x00000014000a7812 */ /* 0x000fe200078efcff */
[C---:B0-----:R-:W-:Y:S01]  /*0bc0*/  IMAD R5, R2.reuse, R4, R11 ;  /* 0x0000000402057224 */ /* 0x041fe200078e020b */
[----:B------:R-:W-:-:S02]  /*0bd0*/  ISETP.GT.U32.AND P0, PT, R2, R6, PT ;  /* 0x000000060200720c */ /* 0x000fc40003f04070 */
[----:B------:R-:W-:Y:S01]  /*0be0*/  IABS R11, R7 ;  /* 0x00000007000b7213 */ /* 0x000fe20000000000 */
[----:B------:R-:W-:Y:S01]  /*0bf0*/  IMAD R7, R2, R3, R13 ;  /* 0x0000000302077224 */ /* 0x000fe200078e020d */
[----:B------:R-:W-:Y:S02]  /*0c00*/  LOP3.LUT R4, R0, 0x18, RZ, 0xfc, !PT ;  /* 0x0000001800047812 */ /* 0x000fe400078efcff */
[----:B------:R-:W-:Y:S01]  /*0c10*/  IABS R18, R25 ;  /* 0x0000001900127213 */ /* 0x000fe20000000000 */
[C---:B------:R-:W-:Y:S01]  /*0c20*/  IMAD.HI.U32 R3, R27.reuse, R11, RZ ;  /* 0x0000000b1b037227 */ /* 0x040fe200078e00ff */
[----:B------:R-:W-:Y:S02]  /*0c30*/  IABS R9, R4 ;  /* 0x0000000400097213 */ /* 0x000fe40000000000 */
[----:B------:R-:W-:Y:S01]  /*0c40*/  ISETP.GE.AND P1, PT, R4, RZ, PT ;  /* 0x000000ff0400720c */ /* 0x000fe20003f26270 */
[----:B------:R-:W-:Y:S01]  /*0c50*/  IMAD.MOV R3, RZ, RZ, -R3 ;  /* 0x000000ffff037224 */ /* 0x000fe200078e0a03 */
[----:B------:R-:W-:Y:S01]  /*0c60*/  LOP3.LUT R24, R0, 0x10, RZ, 0xfc, !PT ;  /* 0x0000001000187812 */ /* 0x000fe200078efcff */
[----:B------:R-:W-:Y:S01]  /*0c70*/  @!P0 IMAD.IADD R6, R6, 0x1, -R2 ;  /* 0x0000000106068824 */ /* 0x000fe200078e0a02 */
[C---:B------:R-:W-:Y:S01]  /*0c80*/  ISETP.GT.U32.AND P0, PT, R2.reuse, R5, PT ;  /* 0x000000050200720c */ /* 0x040fe20003f04070 */
[----:B------:R-:W-:Y:S01]  /*0c90*/  IMAD R11, R2, R3, R11 ;  /* 0x00000003020b7224 */ /* 0x000fe200078e020b */
[----:B------:R-:W-:Y:S01]  /*0ca0*/  ISETP.GE.AND P4, PT, R10, RZ, PT ;  /* 0x000000ff0a00720c */ /* 0x000fe20003f86270 */
[----:B------:R-:W-:Y:S01]  /*0cb0*/  @!P6 IMAD.MOV R6, RZ, RZ, -R6 ;  /* 0x000000ffff06e224 */ /* 0x000fe200078e0a06 */
[----:B------:R-:W-:Y:S01]  /*0cc0*/  ISETP.GT.U32.AND P6, PT, R2, R7, PT ;  /* 0x000000070200720c */ /* 0x000fe20003fc4070 */
[----:B------:R-:W-:Y:S01]  /*0cd0*/  IMAD.HI.U32 R4, R27, R9, RZ ;  /* 0x000000091b047227 */ /* 0x000fe200078e00ff */
[----:B------:R-:W-:-:S02]  /*0ce0*/  IABS R22, R10 ;  /* 0x0000000a00167213 */ /* 0x000fc40000000000 */
[----:B------:R-:W-:Y:S01]  /*0cf0*/  IABS R16, R24 ;  /* 0x0000001800107213 */ /* 0x000fe20000000000 */
[----:B------:R-:W-:Y:S01]  /*0d00*/  IMAD.MOV R4, RZ, RZ, -R4 ;  /* 0x000000ffff047224 */ /* 0x000fe200078e0a04 */
[C---:B------:R-:W-:Y:S01]  /*0d10*/  LOP3.LUT R23, R0.reuse, 0xe, RZ, 0xfc, !PT ;  /* 0x0000000e00177812 */ /* 0x040fe200078efcff */
[----:B------:R-:W-:Y:S01]  /*0d20*/  IMAD.HI.U32 R10, R27, R18, RZ ;  /* 0x000000121b0a7227 */ /* 0x000fe200078e00ff */
[C---:B-1----:R-:W-:Y:S02]  /*0d30*/  LOP3.LUT R12, R0.reuse, 0xc, RZ, 0xfc, !PT ;  /* 0x0000000c000c7812 */ /* 0x042fe400078efcff */
[C---:B------:R-:W-:Y:S01]  /*0d40*/  LOP3.LUT R21, R0.reuse, 0x8, RZ, 0xfc, !PT ;  /* 0x0000000800157812 */ /* 0x040fe200078efcff */
[--C-:B------:R-:W-:Y:S01]  /*0d50*/  @!P0 IMAD.IADD R5, R5, 0x1, -R2.reuse ;  /* 0x0000000105058824 */ /* 0x100fe200078e0a02 */
[----:B------:R-:W-:Y:S01]  /*0d60*/  IABS R14, R12 ;  /* 0x0000000c000e7213 */ /* 0x000fe20000000000 */
[----:B------:R-:W-:Y:S01]  /*0d70*/  @!P6 IMAD.IADD R7, R7, 0x1, -R2 ;  /* 0x000000010707e824 */ /* 0x000fe200078e0a02 */
[----:B------:R-:W-:Y:S01]  /*0d80*/  LOP3.LUT R29, R0, 0xa, RZ, 0xfc, !PT ;  /* 0x0000000a001d7812 */ /* 0x000fe200078efcff */
[C---:B------:R-:W-:Y:S01]  /*0d90*/  IMAD R9, R2.reuse, R4, R9 ;  /* 0x0000000402097224 */ /* 0x040fe200078e0209 */
[C---:B------:R-:W-:Y:S01]  /*0da0*/  ISETP.GT.U32.AND P0, PT, R2.reuse, R5, PT ;  /* 0x000000050200720c */ /* 0x040fe20003f04070 */
[----:B------:R-:W-:Y:S01]  /*0db0*/  IMAD.MOV R15, RZ, RZ, -R10 ;  /* 0x000000ffff0f7224 */ /* 0x000fe200078e0a0a */
[----:B------:R-:W-:Y:S01]  /*0dc0*/  ISETP.GT.U32.AND P6, PT, R2, R7, PT ;  /* 0x000000070200720c */ /* 0x000fe20003fc4070 */
[----:B------:R-:W-:Y:S01]  /*0dd0*/  IMAD.HI.U32 R19, R27, R16, RZ ;  /* 0x000000101b137227 */ /* 0x000fe200078e00ff */
[----:B------:R-:W-:-:S03]  /*0de0*/  LOP3.LUT R20, R0, 0x4, RZ, 0xfc, !PT ;  /* 0x0000000400147812 */ /* 0x000fc600078efcff */
[----:B------:R-:W-:Y:S01]  /*0df0*/  IMAD R18, R2, R15, R18 ;  /* 0x0000000f02127224 */ /* 0x000fe200078e0212 */
[----:B------:R-:W-:Y:S01]  /*0e00*/  IABS R15, R23 ;  /* 0x00000017000f7213 */ /* 0x000fe20000000000 */
[----:B------:R-:W-:Y:S02]  /*0e10*/  IMAD.MOV R19, RZ, RZ, -R19 ;  /* 0x000000ffff137224 */ /* 0x000fe400078e0a13 */
[----:B------:R-:W-:-:S04]  /*0e20*/  IMAD.HI.U32 R4, R27, R22, RZ ;  /* 0x000000161b047227 */ /* 0x000fc800078e00ff */
[--C-:B------:R-:W-:Y:S01]  /*0e30*/  @!P6 IMAD.IADD R7, R7, 0x1, -R2.reuse ;  /* 0x000000010707e824 */ /* 0x100fe200078e0a02 */
[C---:B------:R-:W-:Y:S01]  /*0e40*/  ISETP.GT.U32.AND P6, PT, R2.reuse, R11, PT ;  /* 0x0000000b0200720c */ /* 0x040fe20003fc4070 */
[----:B------:R-:W-:Y:S01]  /*0e50*/  @!P0 IMAD.IADD R5, R5, 0x1, -R2 ;  /* 0x0000000105058824 */ /* 0x000fe200078e0a02 */
[----:B------:R-:W-:Y:S01]  /*0e60*/  ISETP.GT.U32.AND P0, PT, R2, R9, PT ;  /* 0x000000090200720c */ /* 0x000fe20003f04070 */
[----:B------:R-:W-:-:S04]  /*0e70*/  IMAD.HI.U32 R17, R27, R15, RZ ;  /* 0x0000000f1b117227 */ /* 0x000fc800078e00ff */
[----:B------:R-:W-:Y:S01]  /*0e80*/  IMAD R16, R2, R19, R16 ;  /* 0x0000001302107224 */ /* 0x000fe200078e0210 */
[----:B------:R-:W-:Y:S01]  /*0e90*/  LOP3.LUT R19, R0, 0x2, RZ, 0xfc, !PT ;  /* 0x0000000200137812 */ /* 0x000fe200078efcff */
[----:B------:R-:W-:Y:S01]  /*0ea0*/  IMAD.MOV R13, RZ, RZ, -R4 ;  /* 0x000000ffff0d7224 */ /* 0x000fe200078e0a04 */
[----:B------:R-:W-:Y:S01]  /*0eb0*/  IABS R4, R21 ;  /* 0x0000001500047213 */ /* 0x000fe20000000000 */
[----:B------:R-:W-:Y:S02]  /*0ec0*/  IMAD.MOV R17, RZ, RZ, -R17 ;  /* 0x000000ffff117224 */ /* 0x000fe400078e0a11 */
[--C-:B------:R-:W-:Y:S02]  /*0ed0*/  @!P6 IMAD.IADD R11, R11, 0x1, -R2.reuse ;  /* 0x000000010b0be824 */ /* 0x100fe400078e0a02 */
[----:B------:R-:W-:Y:S02]  /*0ee0*/  @!P0 IMAD.IADD R9, R9, 0x1, -R2 ;  /* 0x0000000109098824 */ /* 0x000fe400078e0a02 */
[----:B------:R-:W-:Y:S01]  /*0ef0*/  @!P3 IMAD.MOV R5, RZ, RZ, -R5 ;  /* 0x000000ffff05b224 */ /* 0x000fe200078e0a05 */
[C---:B------:R-:W-:Y:S01]  /*0f00*/  ISETP.GT.U32.AND P6, PT, R2.reuse, R11, PT ;  /* 0x0000000b0200720c */ /* 0x040fe20003fc4070 */
[----:B------:R-:W-:Y:S01]  /*0f10*/  IMAD.HI.U32 R3, R27, R14, RZ ;  /* 0x0000000e1b037227 */ /* 0x000fe200078e00ff */
[----:B------:R-:W-:-:S03]  /*0f20*/  ISETP.GT.U32.AND P3, PT, R2, R9, PT ;  /* 0x000000090200720c */ /* 0x000fc60003f64070 */
[----:B------:R-:W-:Y:S02]  /*0f30*/  IMAD R15, R2, R17, R15 ;  /* 0x00000011020f7224 */ /* 0x000fe400078e020f */
[----:B------:R-:W-:Y:S02]  /*0f40*/  IMAD.MOV R17, RZ, RZ, -R3 ;  /* 0x000000ffff117224 */ /* 0x000fe400078e0a03 */
[----:B------:R-:W-:-:S04]  /*0f50*/  IMAD.HI.U32 R3, R27, R4, RZ ;  /* 0x000000041b037227 */ /* 0x000fc800078e00ff */
[----:B------:R-:W-:Y:S01]  /*0f60*/  @!P6 IMAD.IADD R11, R11, 0x1, -R2 ;  /* 0x000000010b0be824 */ /* 0x000fe200078e0a02 */
[C---:B------:R-:W-:Y:S01]  /*0f70*/  ISETP.GT.U32.AND P6, PT, R2.reuse, R16, PT ;  /* 0x000000100200720c */ /* 0x040fe20003fc4070 */
[----:B------:R-:W-:Y:S01]  /*0f80*/  IMAD R14, R2, R17, R14 ;  /* 0x00000011020e7224 */ /* 0x000fe200078e020e */
[C---:B------:R-:W-:Y:S01]  /*0f90*/  LOP3.LUT R17, R0.reuse, 0x6, RZ, 0xfc, !PT ;  /* 0x0000000600117812 */ /* 0x040fe200078efcff */
[----:B------:R-:W-:Y:S02]  /*0fa0*/  IMAD.MOV R3, RZ, RZ, -R3 ;  /* 0x000000ffff037224 */ /* 0x000fe400078e0a03 */
[----:B------:R-:W-:Y:S01]  /*0fb0*/  @!P3 IMAD.IADD R9, R9, 0x1, -R2 ;  /* 0x000000010909b824 */ /* 0x000fe200078e0a02 */
[----:B------:R-:W-:Y:S01]  /*0fc0*/  ISETP.GE.AND P3, PT, R0, RZ, PT ;  /* 0x000000ff0000720c */ /* 0x000fe20003f66270 */
[C---:B------:R-:W-:Y:S01]  /*0fd0*/  IMAD R4, R2.reuse, R3, R4 ;  /* 0x0000000302047224 */ /* 0x040fe200078e0204 */
[----:B------:R-:W-:Y:S01]  /*0fe0*/  IABS R3, R17 ;  /* 0x0000001100037213 */ /* 0x000fe20000000000 */
[----:B------:R-:W-:Y:S01]  /*0ff0*/  @!P2 IMAD.MOV R7, RZ, RZ, -R7 ;  /* 0x000000ffff07a224 */ /* 0x000fe200078e0a07 */
[----:B------:R-:W-:Y:S01]  /*1000*/  ISETP.GT.U32.AND P2, PT, R2, R18, PT ;  /* 0x000000120200720c */ /* 0x000fe20003f44070 */
[----:B------:R-:W-:Y:S01]  /*1010*/  @!P1 IMAD.MOV R9, RZ, RZ, -R9 ;  /* 0x000000ffff099224 */ /* 0x000fe200078e0a09 */
[----:B------:R-:W-:Y:S01]  /*1020*/  IABS R0, R0 ;  /* 0x0000000000007213 */ /* 0x000fe20000000000 */
[----:B------:R-:W-:-:S02]  /*1030*/  @!P6 IMAD.IADD R16, R16, 0x1, -R2 ;  /* 0x000000011010e824 */ /* 0x000fc400078e0a02 */
[----:B------:R-:W-:-:S03]  /*1040*/  IMAD.HI.U32 R26, R27, R3, RZ ;  /* 0x000000031b1a7227 */ /* 0x000fc600078e00ff */
[C---:B------:R-:W-:Y:S01]  /*1050*/  ISETP.GT.U32.AND P1, PT, R2.reuse, R16, PT ;  /* 0x000000100200720c */ /* 0x040fe20003f24070 */
[----:B------:R-:W-:Y:S02]  /*1060*/  IMAD.MOV R26, RZ, RZ, -R26 ;  /* 0x000000ffff1a7224 */ /* 0x000fe400078e0a1a */
[C---:B------:R-:W-:Y:S01]  /*1070*/  IMAD R22, R2.reuse, R13, R22 ;  /* 0x0000000d02167224 */ /* 0x040fe200078e0216 */
[----:B------:R-:W-:Y:S01]  /*1080*/  IABS R13, R29 ;  /* 0x0000001d000d7213 */ /* 0x000fe20000000000 */
[----:B------:R-:W-:Y:S01]  /*1090*/  IMAD R3, R2, R26, R3 ;  /* 0x0000001a02037224 */ /* 0x000fe200078e0203 */
[----:B------:R-:W-:Y:S01]  /*10a0*/  IABS R26, R19 ;  /* 0x00000013001a7213 */ /* 0x000fe20000000000 */
[----:B------:R-:W-:Y:S01]  /*10b0*/  @!P2 IMAD.IADD R18, R18, 0x1, -R2 ;  /* 0x000000011212a824 */ /* 0x000fe200078e0a02 */
[C---:B------:R-:W-:Y:S01]  /*10c0*/  ISETP.GT.U32.AND P2, PT, R2.reuse, R14, PT ;  /* 0x0000000e0200720c */ /* 0x040fe20003f44070 */
[----:B------:R-:W-:Y:S01]  /*10d0*/  IMAD.HI.U32 R10, R27, R13, RZ ;  /* 0x0000000d1b0a7227 */ /* 0x000fe200078e00ff */
[----:B------:R-:W-:-:S03]  /*10e0*/  ISETP.GT.U32.AND P0, PT, R2, R22, PT ;  /* 0x000000160200720c */ /* 0x000fc60003f04070 */
[----:B------:R-:W-:Y:S01]  /*10f0*/  @!P1 IMAD.IADD R16, R16, 0x1, -R2 ;  /* 0x0000000110109824 */ /* 0x000fe200078e0a02 */
[C---:B------:R-:W-:Y:S01]  /*1100*/  ISETP.GT.U32.AND P1, PT, R2.reuse, R3, PT ;  /* 0x000000030200720c */ /* 0x040fe20003f24070 */
[----:B------:R-:W-:Y:S02]  /*1110*/  IMAD.MOV R10, RZ, RZ, -R10 ;  /* 0x000000ffff0a7224 */ /* 0x000fe400078e0a0a */
[----:B------:R-:W-:Y:S02]  /*1120*/  @!P5 IMAD.MOV R11, RZ, RZ, -R11 ;  /* 0x000000ffff0bd224 */ /* 0x000fe400078e0a0b */
[----:B------:R-:W-:Y:S01]  /*1130*/  IMAD R13, R2, R10, R13 ;  /* 0x0000000a020d7224 */ /* 0x000fe200078e020d */
[----:B------:R-:W-:Y:S01]  /*1140*/  IABS R10, R20 ;  /* 0x00000014000a7213 */ /* 0x000fe20000000000 */
[--C-:B------:R-:W-:Y:S02]  /*1150*/  @!P2 IMAD.IADD R14, R14, 0x1, -R2.reuse ;  /* 0x000000010e0ea824 */ /* 0x100fe400078e0a02 */
[----:B------:R-:W-:Y:S01]  /*1160*/  @!P0 IMAD.IADD R22, R22, 0x1, -R2 ;  /* 0x0000000116168824 */ /* 0x000fe200078e0a02 */
[C---:B------:R-:W-:Y:S01]  /*1170*/  ISETP.GT.U32.AND P6, PT, R2.reuse, R13, PT ;  /* 0x0000000d0200720c */ /* 0x040fe20003fc4070 */
[----:B------:R-:W-:Y:S01]  /*1180*/  IMAD.HI.U32 R28, R27, R10, RZ ;  /* 0x0000000a1b1c7227 */ /* 0x000fe200078e00ff */
[----:B------:R-:W-:-:S02]  /*1190*/  ISETP.GT.U32.AND P5, PT, R2, R14, PT ;  /* 0x0000000e0200720c */ /* 0x000fc40003fa4070 */
[----:B------:R-:W-:Y:S01]  /*11a0*/  ISETP.GT.U32.AND P0, PT, R2, R22, PT ;  /* 0x000000160200720c */ /* 0x000fe20003f04070 */
[----:B------:R-:W-:Y:S01]  /*11b0*/  @!P1 IMAD.IADD R3, R3, 0x1, -R2 ;  /* 0x0000000103039824 */ /* 0x000fe200078e0a02 */
[----:B------:R-:W-:Y:S01]  /*11c0*/  ISETP.GE.AND P1, PT, R24, RZ, PT ;  /* 0x000000ff1800720c */ /* 0x000fe20003f26270 */
[----:B------:R-:W-:Y:S01]  /*11d0*/  IMAD.MOV R28, RZ, RZ, -R28 ;  /* 0x000000ffff1c7224 */ /* 0x000fe200078e0a1c */
[----:B------:R-:W2:Y:S03]  /*11e0*/  LDL R24, [R1+0x34c] ;  /* 0x00034c0001187983 */ /* 0x000ea60000100800 */
[----:B------:R-:W-:Y:S02]  /*11f0*/  IMAD R10, R2, R28, R10 ;  /* 0x0000001c020a7224 */ /* 0x000fe400078e020a */
[----:B------:R-:W-:-:S04]  /*1200*/  IMAD.HI.U32 R28, R27, R0, RZ ;  /* 0x000000001b1c7227 */ /* 0x000fc800078e00ff */
[--C-:B------:R-:W-:Y:S01]  /*1210*/  @!P5 IMAD.IADD R14, R14, 0x1, -R2.reuse ;  /* 0x000000010e0ed824 */ /* 0x100fe200078e0a02 */
[----:B------:R-:W-:Y:S01]  /*1220*/  ISETP.GT.U32.AND P5, PT, R2, R10, PT ;  /* 0x0000000a0200720c */ /* 0x000fe20003fa4070 */
[----:B------:R-:W-:Y:S01]  /*1230*/  @!P0 IMAD.IADD R22, R22, 0x1, -R2 ;  /* 0x0000000116168824 */ /* 0x000fe200078e0a02 */
[----:B------:R-:W-:Y:S01]  /*1240*/  ISETP.GT.U32.AND P0, PT, R2, R15, PT ;  /* 0x0000000f0200720c */ /* 0x000fe20003f04070 */
[----:B------:R-:W-:-:S04]  /*1250*/  IMAD.HI.U32 R27, R27, R26, RZ ;  /* 0x0000001a1b1b7227 */ /* 0x000fc800078e00ff */
[----:B------:R-:W-:Y:S02]  /*1260*/  IMAD.MOV R27, RZ, RZ, -R27 ;  /* 0x000000ffff1b7224 */ /* 0x000fe400078e0a1b */
[----:B------:R-:W-:Y:S02]  /*1270*/  IMAD.MOV R28, RZ, RZ, -R28 ;  /* 0x000000ffff1c7224 */ /* 0x000fe400078e0a1c */
[----:B------:R-:W-:Y:S02]  /*1280*/  IMAD R26, R2, R27, R26 ;  /* 0x0000001b021a7224 */ /* 0x000fe400078e021a */
[--C-:B------:R-:W-:Y:S01]  /*1290*/  @!P5 IMAD.IADD R10, R10, 0x1, -R2.reuse ;  /* 0x000000010a0ad824 */ /* 0x100fe200078e0a02 */
[----:B------:R-:W-:Y:S01]  /*12a0*/  ISETP.GE.AND P5, PT, R12, RZ, PT ;  /* 0x000000ff0c00720c */ /* 0x000fe20003fa6270 */
[----:B------:R-:W-:Y:S01]  /*12b0*/  @!P0 IMAD.IADD R15, R15, 0x1, -R2 ;  /* 0x000000010f0f8824 */ /* 0x000fe200078e0a02 */
[----:B------:R-:W3:Y:S01]  /*12c0*/  LDL.LU R12, [R1+0xd74] ;  /* 0x000d7400010c7983 */ /* 0x000ee20000300800 */
[C---:B------:R-:W-:Y:S01]  /*12d0*/  ISETP.GT.U32.AND P0, PT, R2.reuse, R18, PT ;  /* 0x000000120200720c */ /* 0x040fe20003f04070 */
[----:B------:R-:W-:-:S02]  /*12e0*/  IMAD R0, R2, R28, R0 ;  /* 0x0000001c02007224 */ /* 0x000fc400078e0200 */
[----:B------:R-:W-:Y:S01]  /*12f0*/  ISETP.GT.U32.AND P2, PT, R2, R15, PT ;  /* 0x0000000f0200720c */ /* 0x000fe20003f44070 */
[----:B------:R-:W0:Y:S01]  /*1300*/  S2R R28, SR_TID.X ;  /* 0x00000000001c7919 */ /* 0x000e220000002100 */
[----:B------:R-:W-:-:S05]  /*1310*/  @!P6 IMAD.IADD R13, R13, 0x1, -R2 ;  /* 0x000000010d0de824 */ /* 0x000fca00078e0a02 */
[----:B------:R-:W-:-:S03]  /*1320*/  ISETP.GT.U32.AND P6, PT, R2, R13, PT ;  /* 0x0000000d0200720c */ /* 0x000fc60003fc4070 */
[--C-:B------:R-:W-:Y:S01]  /*1330*/  @!P0 IMAD.IADD R18, R18, 0x1, -R2.reuse ;  /* 0x0000000112128824 */ /* 0x100fe200078e0a02 */
[C---:B------:R-:W-:Y:S02]  /*1340*/  ISETP.GT.U32.AND P0, PT, R2.reuse, R4, PT ;  /* 0x000000040200720c */ /* 0x040fe40003f04070 */
[----:B------:R-:W-:Y:S01]  /*1350*/  @!P2 IMAD.IADD R15, R15, 0x1, -R2 ;  /* 0x000000010f0fa824 */ /* 0x000fe200078e0a02 */
[----:B------:R-:W-:Y:S01]  /*1360*/  ISETP.GT.U32.AND P2, PT, R2, R0, PT ;  /* 0x000000000200720c */ /* 0x000fe20003f44070 */
[----:B------:R-:W-:Y:S02]  /*1370*/  @!P4 IMAD.MOV R22, RZ, RZ, -R22 ;  /* 0x000000ffff16c224 */ /* 0x000fe400078e0a16 */
[----:B------:R-:W-:-:S03]  /*1380*/  @!P1 IMAD.MOV R16, RZ, RZ, -R16 ;  /* 0x000000ffff109224 */ /* 0x000fc600078e0a10 */
[----:B------:R-:W-:Y:S01]  /*1390*/  @!P6 IMAD.IADD R13, R13, 0x1, -R2 ;  /* 0x000000010d0de824 */ /* 0x000fe200078e0a02 */
[----:B------:R-:W-:-:S03]  /*13a0*/  ISETP.GE.AND P6, PT, R25, RZ, PT ;  /* 0x000000ff1900720c */ /* 0x000fc60003fc6270 */
[--C-:B------:R-:W-:Y:S01]  /*13b0*/  @!P0 IMAD.IADD R4, R4, 0x1, -R2.reuse ;  /* 0x0000000104048824 */ /* 0x100fe200078e0a02 */
[----:B------:R-:W-:Y:S01]  /*13c0*/  ISETP.GT.U32.AND P0, PT, R2, R26, PT ;  /* 0x0000001a0200720c */ /* 0x000fe20003f04070 */
[C---:B0-----:R-:W-:Y:S01]  /*13d0*/  IMAD.SHL.U32 R25, R28.reuse, 0x2, RZ ;  /* 0x000000021c197824 */ /* 0x041fe200078e00ff */
[----:B------:R-:W-:Y:S01]  /*13e0*/  LOP3.LUT R27, R28, 0x7, RZ, 0xc0, !PT ;  /* 0x000000071c1b7812 */ /* 0x000fe200078ec0ff */
[----:B------:R-:W-:Y:S01]  /*13f0*/  @!P2 IMAD.IADD R0, R0, 0x1, -R2 ;  /* 0x000000010000a824 */ /* 0x000fe200078e0a02 */
[----:B------:R-:W-:Y:S02]  /*1400*/  ISETP.GE.AND P2, PT, R23, RZ, PT ;  /* 0x000000ff1700720c */ /* 0x000fe40003f46270 */
[----:B------:R-:W-:Y:S01]  /*1410*/  ISETP.GT.U32.AND P4, PT, R2, R3, PT ;  /* 0x000000030200720c */ /* 0x000fe20003f84070 */
[----:B------:R-:W-:-:S06]  /*1420*/  IMAD R28, R27, 0x110, RZ ;  /* 0x000001101b1c7824 */ /* 0x000fcc00078e02ff */
[----:B------:R-:W-:Y:S01]  /*1430*/  @!P0 IMAD.IADD R26, R26, 0x1, -R2 ;  /* 0x000000011a1a8824 */ /* 0x000fe200078e0a02 */
[C---:B------:R-:W-:Y:S02]  /*1440*/  ISETP.GT.U32.AND P0, PT, R2.reuse, R4, PT ;  /* 0x000000040200720c */ /* 0x040fe40003f04070 */
[C---:B------:R-:W-:Y:S01]  /*1450*/  ISETP.GT.U32.AND P1, PT, R2.reuse, R0, PT ;  /* 0x000000000200720c */ /* 0x040fe20003f24070 */
[----:B------:R-:W-:Y:S01]  /*1460*/  @!P2 IMAD.MOV R15, RZ, RZ, -R15 ;  /* 0x000000ffff0fa224 */ /* 0x000fe200078e0a0f */
[----:B------:R-:W-:-:S09]  /*1470*/  ISETP.GT.U32.AND P2, PT, R2, R10, PT ;  /* 0x0000000a0200720c */ /* 0x000fd20003f44070 */
[----:B------:R-:W-:Y:S01]  /*1480*/  @!P0 IMAD.IADD R4, R4, 0x1, -R2 ;  /* 0x0000000104048824 */ /* 0x000fe200078e0a02 */
[----:B------:R-:W-:Y:S02]  /*1490*/  ISETP.GE.AND P0, PT, R21, RZ, PT ;  /* 0x000000ff1500720c */ /* 0x000fe40003f06270 */
[----:B------:R-:W0:Y:S01]  /*14a0*/  S2R R21, SR_TID.X ;  /* 0x0000000000157919 */ /* 0x000e220000002100 */
[----:B------:R-:W-:Y:S01]  /*14b0*/  @!P5 IMAD.MOV R14, RZ, RZ, -R14 ;  /* 0x000000ffff0ed224 */ /* 0x000fe200078e0a0e */
[----:B------:R-:W-:Y:S01]  /*14c0*/  ISETP.GT.U32.AND P5, PT, R2, R26, PT ;  /* 0x0000001a0200720c */ /* 0x000fe20003fa4070 */
[----:B------:R-:W-:Y:S01]  /*14d0*/  @!P6 IMAD.MOV R18, RZ, RZ, -R18 ;  /* 0x000000ffff12e224 */ /* 0x000fe200078e0a12 */
[----:B------:R-:W-:Y:S01]  /*14e0*/  ISETP.GE.AND P6, PT, R29, RZ, PT ;  /* 0x000000ff1d00720c */ /* 0x000fe20003fc6270 */
[--C-:B------:R-:W-:Y:S01]  /*14f0*/  @!P4 IMAD.IADD R3, R3, 0x1, -R2.reuse ;  /* 0x000000010303c824 */ /* 0x100fe200078e0a02 */
[----:B------:R-:W-:Y:S01]  /*1500*/  ISETP.GE.AND P4, PT, R17, RZ, PT ;  /* 0x000000ff1100720c */ /* 0x000fe20003f86270 */
[--C-:B------:R-:W-:Y:S01]  /*1510*/  @!P1 IMAD.IADD R0, R0, 0x1, -R2.reuse ;  /* 0x0000000100009824 */ /* 0x100fe200078e0a02 */
[----:B------:R-:W-:Y:S01]  /*1520*/  ISETP.GE.AND P1, PT, R20, RZ, PT ;  /* 0x000000ff1400720c */ /* 0x000fe20003f26270 */
[----:B------:R-:W-:Y:S01]  /*1530*/  @!P2 IMAD.IADD R10, R10, 0x1, -R2 ;  /* 0x000000010a0aa824 */ /* 0x000fe200078e0a02 */
[----:B------:R-:W-:Y:S01]  /*1540*/  ISETP.GE.AND P2, PT, R19, RZ, PT ;  /* 0x000000ff1300720c */ /* 0x000fe20003f46270 */
[----:B------:R-:W-:-:S04]  /*1550*/  @!P0 IMAD.MOV R4, RZ, RZ, -R4 ;  /* 0x000000ffff048224 */ /* 0x000fc800078e0a04 */
[----:B------:R-:W-:Y:S01]  /*1560*/  @!P5 IMAD.IADD R26, R26, 0x1, -R2 ;  /* 0x000000011a1ad824 */ /* 0x000fe200078e0a02 */
[----:B------:R-:W-:Y:S01]  /*1570*/  ISETP.NE.AND P5, PT, RZ, c[0x0][0x17c], PT ;  /* 0x00005f00ff007a0c */ /* 0x000fe20003fa5270 */
[----:B------:R-:W-:Y:S01]  /*1580*/  @!P6 IMAD.MOV R13, RZ, RZ, -R13 ;  /* 0x000000ffff0de224 */ /* 0x000fe200078e0a0d */
[----:B0-----:R-:W-:Y:S01]  /*1590*/  LOP3.LUT R21, R21, 0x7f, RZ, 0xc0, !PT ;  /* 0x0000007f15157812 */ /* 0x001fe200078ec0ff */
[----:B------:R-:W-:Y:S01]  /*15a0*/  @!P4 IMAD.MOV R3, RZ, RZ, -R3 ;  /* 0x000000ffff03c224 */ /* 0x000fe200078e0a03 */
[----:B------:R-:W-:Y:S01]  /*15b0*/  LOP3.LUT R17, RZ, c[0x0][0x17c], RZ, 0x33, !PT ;  /* 0x00005f00ff117a12 */ /* 0x000fe200078e33ff */
[----:B------:R-:W-:Y:S02]  /*15c0*/  @!P1 IMAD.MOV R10, RZ, RZ, -R10 ;  /* 0x000000ffff0a9224 */ /* 0x000fe400078e0a0a */
[----:B------:R-:W-:Y:S02]  /*15d0*/  IMAD R19, R21, c[0x0][0x18c], RZ ;  /* 0x0000630015137a24 */ /* 0x000fe400078e02ff */
[----:B------:R-:W-:-:S02]  /*15e0*/  @!P2 IMAD.MOV R26, RZ, RZ, -R26 ;  /* 0x000000ffff1aa224 */ /* 0x000fc400078e0a1a */
[----:B------:R-:W-:Y:S01]  /*15f0*/  @!P3 IMAD.MOV R0, RZ, RZ, -R0 ;  /* 0x000000ffff00b224 */ /* 0x000fe200078e0a00 */
[----:B------:R-:W-:Y:S02]  /*1600*/  LEA R2, P6, R19, c[0x0][0x168], 0x1 ;  /* 0x00005a0013027a11 */ /* 0x000fe400078c08ff */
[C---:B------:R-:W-:Y:S02]  /*1610*/  SEL R6, R17.reuse, R6, !P5 ;  /* 0x0000000611067207 */ /* 0x040fe40006800000 */
[C---:B------:R-:W-:Y:S02]  /*1620*/  SEL R5, R17.reuse, R5, !P5 ;  /* 0x0000000511057207 */ /* 0x040fe40006800000 */
[C---:B------:R-:W-:Y:S02]  /*1630*/  SEL R7, R17.reuse, R7, !P5 ;  /* 0x0000000711077207 */ /* 0x040fe40006800000 */
[C---:B------:R-:W-:Y:S02]  /*1640*/  SEL R9, R17.reuse, R9, !P5 ;  /* 0x0000000911097207 */ /* 0x040fe40006800000 */
[----:B------:R-:W-:-:S02]  /*1650*/  SEL R11, R17, R11, !P5 ;  /* 0x0000000b110b7207 */ /* 0x000fc40006800000 */
[C---:B------:R-:W-:Y:S02]  /*1660*/  SEL R22, R17.reuse, R22, !P5 ;  /* 0x0000001611167207 */ /* 0x040fe40006800000 */
        /* <DEDUP_REMOVED lines=9> */
[----:B------:R-:W-:Y:S02]  /*1700*/  SEL R17, R17, R0, !P5 ;  /* 0x0000000011117207 */ /* 0x000fe40006800000 */
[----:B------:R-:W-:Y:S01]  /*1710*/  LEA.HI.X.SX32 R0, R19, c[0x0][0x16c], 0x1, P6 ;  /* 0x00005b0013007a11 */ /* 0x000fe200030f0eff */
[----:B------:R-:W-:-:S02]  /*1720*/  IMAD R27, R27, 0x410, RZ ;  /* 0x000004101b1b7824 */ /* 0x000fc400078e02ff */
[----:B------:R-:W-:Y:S02]  /*1730*/  IMAD R5, R5, c[0x0][0x190], RZ ;  /* 0x0000640005057a24 */ /* 0x000fe400078e02ff */
[----:B------:R-:W-:Y:S02]  /*1740*/  IMAD R7, R7, c[0x0][0x190], RZ ;  /* 0x0000640007077a24 */ /* 0x000fe400078e02ff */
[----:B------:R-:W-:Y:S02]  /*1750*/  IMAD R9, R9, c[0x0][0x190], RZ ;  /* 0x0000640009097a24 */ /* 0x000fe400078e02ff */
[----:B------:R-:W-:Y:S02]  /*1760*/  IMAD R11, R11, c[0x0][0x190], RZ ;  /* 0x000064000b0b7a24 */ /* 0x000fe400078e02ff */
[----:B------:R-:W-:Y:S02]  /*1770*/  IMAD R22, R22, c[0x0][0x190], RZ ;  /* 0x0000640016167a24 */ /* 0x000fe400078e02ff */
[----:B------:R-:W-:-:S02]  /*1780*/  IMAD R18, R18, c[0x0][0x190], RZ ;  /* 0x0000640012127a24 */ /* 0x000fc400078e02ff */
        /* <DEDUP_REMOVED lines=8> */
[----:B--2---:R-:W-:Y:S01]  /*1810*/  IMAD.MOV.U32 R23, RZ, RZ, R24 ;  /* 0x000000ffff177224 */ /* 0x004fe200078e0018 */
[----:B------:R-:W-:-:S03]  /*1820*/  LOP3.LUT R24, R28, 0x30, R25, 0x78, !PT ;  /* 0x000000301c187812 */ /* 0x000fc600078e7819 */
[----:B------:R-:W-:Y:S01]  /*1830*/  IMAD.MOV.U32 R28, RZ, RZ, R23 ;  /* 0x000000ffff1c7224 */ /* 0x000fe200078e0017 */
[----:B------:R-:W-:-:S03]  /*1840*/  LOP3.LUT R23, R25, 0x10, RZ, 0xc0, !PT ;  /* 0x0000001019177812 */ /* 0x000fc600078ec0ff */
[----:B------:R-:W-:Y:S02]  /*1850*/  IMAD.MOV.U32 R25, RZ, RZ, R28 ;  /* 0x000000ffff197224 */ /* 0x000fe400078e001c */
[----:B------:R-:W0:Y:S04]  /*1860*/  S2R R28, SR_TID.X ;  /* 0x00000000001c7919 */ /* 0x000e280000002100 */
[----:B------:R-:W-:Y:S01]  /*1870*/  STL [R1+0x268], R24 ;  /* 0x0002681801007387 */ /* 0x000fe20000100800 */
[----:B---3--:R-:W-:Y:S02]  /*1880*/  IMAD R19, R12, c[0x0][0x184], RZ ;  /* 0x000061000c137a24 */ /* 0x008fe400078e02ff */
[----:B------:R-:W-:Y:S02]  /*1890*/  IMAD R12, R8, c[0x0][0x184], RZ ;  /* 0x00006100080c7a24 */ /* 0x000fe400078e02ff */
[----:B------:R-:W-:-:S02]  /*18a0*/  IMAD R8, R6, c[0x0][0x190], RZ ;  /* 0x0000640006087a24 */ /* 0x000fc400078e02ff */
[----:B------:R-:W-:Y:S01]  /*18b0*/  IMAD R6, R17, c[0x0][0x190], RZ ;  /* 0x0000640011067a24 */ /* 0x000fe200078e02ff */
[----:B0-----:R-:W-:Y:S01]  /*18c0*/  LOP3.LUT R23, R23, 0xe0, R28, 0xf8, !PT ;  /* 0x000000e017177812 */ /* 0x001fe200078ef81c */
[----:B------:R-:W-:Y:S01]  /*18d0*/  IMAD.SHL.U32 R29, R28, 0x200, RZ ;  /* 0x000002001c1d7824 */ /* 0x000fe200078e00ff */
[-C--:B------:R-:W-:Y:S02]  /*18e0*/  LEA R17, P1, R8, R2.reuse, 0x1 ;  /* 0x0000000208117211 */ /* 0x080fe400078208ff */
[----:B------:R-:W-:Y:S02]  /*18f0*/  LOP3.LUT R23, R27, R23, RZ, 0x3c, !PT ;  /* 0x000000171b177212 */ /* 0x000fe400078e3cff */
[----:B------:R-:W2:Y:S04]  /*1900*/  LDL.LU R27, [R1+0x4] ;  /* 0x00000400011b7983 */ /* 0x000ea80000300800 */
[----:B------:R-:W-:Y:S04]  /*1910*/  STL [R1+0xd64], R29 ;  /* 0x000d641d01007387 */ /* 0x000fe80000100800 */
[----:B------:R0:W-:Y:S02]  /*1920*/  STL [R1+0xd18], R17 ;  /* 0x000d181101007387 */ /* 0x0001e40000100800 */
[----:B0-----:R-:W-:-:S05]  /*1930*/  LEA R17, P2, R5, R2, 0x1 ;  /* 0x0000000205117211 */ /* 0x001fca00078408ff */
        /* <DEDUP_REMOVED lines=8> */
[----:B------:R0:W-:Y:S01]  /*19c0*/  STL [R1+0xd2c], R17 ;  /* 0x000d2c1101007387 */ /* 0x0001e20000100800 */
[-C--:B------:R-:W-:Y:S02]  /*19d0*/  LEA.HI.X.SX32 R8, R8, R0.reuse, 0x1, P1 ;  /* 0x0000000008087211 */ /* 0x080fe400008f0eff */
[----:B------:R-:W-:Y:S02]  /*19e0*/  LEA.HI.X.SX32 R5, R5, R0, 0x1, P2 ;  /* 0x0000000005057211 */ /* 0x000fe400010f0eff */
[----:B0-----:R-:W-:-:S05]  /*19f0*/  LEA R17, P0, R18, R2, 0x1 ;  /* 0x0000000212117211 */ /* 0x001fca00078008ff */
[----:B------:R0:W-:Y:S01]  /*1a00*/  STL [R1+0xd30], R17 ;  /* 0x000d301101007387 */ /* 0x0001e20000100800 */
[----:B------:R-:W-:-:S03]  /*1a10*/  LEA.HI.X.SX32 R7, R7, R0, 0x1, P3 ;  /* 0x0000000007077211 */ /* 0x000fc600018f0eff */
[----:B------:R1:W-:Y:S01]  /*1a20*/  STL [R1+0xd10], R8 ;  /* 0x000d100801007387 */ /* 0x0003e20000100800 */
[-C--:B0-----:R-:W-:Y:S02]  /*1a30*/  LEA R17, P1, R16, R2.reuse, 0x1 ;  /* 0x0000000210117211 */ /* 0x081fe400078208ff */
[----:B-1----:R-:W-:-:S03]  /*1a40*/  LEA R8, P2, R15, R2, 0x1 ;  /* 0x000000020f087211 */ /* 0x002fc600078408ff */
[----:B------:R-:W-:Y:S04]  /*1a50*/  STL [R1+0xd14], R17 ;  /* 0x000d141101007387 */ /* 0x000fe80000100800 */
[----:B------:R0:W-:Y:S04]  /*1a60*/  STL [R1+0xd08], R5 ;  /* 0x000d080501007387 */ /* 0x0001e80000100800 */
[----:B------:R1:W-:Y:S01]  /*1a70*/  STL [R1+0xd0c], R8 ;  /* 0x000d0c0801007387 */ /* 0x0003e20000100800 */
[----:B0-----:R-:W-:-:S03]  /*1a80*/  LEA R5, P3, R14, R2, 0x1 ;  /* 0x000000020e057211 */ /* 0x001fc600078608ff */
[----:B------:R0:W-:Y:S01]  /*1a90*/  STL [R1+0xd00], R7 ;  /* 0x000d000701007387 */ /* 0x0001e20000100800 */
[----:B-1----:R-:W-:-:S03]  /*1aa0*/  LEA.HI.X.SX32 R8, R9, R0, 0x1, P4 ;  /* 0x0000000009087211 */ /* 0x002fc600020f0eff */
[----:B------:R1:W-:Y:S01]  /*1ab0*/  STL [R1+0xd04], R5 ;  /* 0x000d040501007387 */ /* 0x0003e20000100800 */
[----:B0-----:R-:W-:-:S03]  /*1ac0*/  LEA R7, P4, R13, R2, 0x1 ;  /* 0x000000020d077211 */ /* 0x001fc600078808ff */
[----:B------:R0:W-:Y:S01]  /*1ad0*/  STL [R1+0xcf8], R8 ;  /* 0x000cf80801007387 */ /* 0x0001e20000100800 */
[----:B-1----:R-:W-:-:S03]  /*1ae0*/  LEA.HI.X.SX32 R5, R11, R0, 0x1, P5 ;  /* 0x000000000b057211 */ /* 0x002fc600028f0eff */
[----:B------:R1:W-:Y:S04]  /*1af0*/  STL [R1+0xcfc], R7 ;  /* 0x000cfc0701007387 */ /* 0x0003e80000100800 */
[----:B------:R3:W-:Y:S01]  /*1b00*/  STL [R1+0xcf0], R5 ;  /* 0x000cf00501007387 */ /* 0x0007e20000100800 */
[----:B0-----:R-:W-:Y:S02]  /*1b10*/  LEA R8, P5, R4, R2, 0x1 ;  /* 0x0000000204087211 */ /* 0x001fe400078a08ff */
[----:B-1----:R-:W-:-:S03]  /*1b20*/  LEA.HI.X.SX32 R7, R22, R0, 0x1, P6 ;  /* 0x0000000016077211 */ /* 0x002fc600030f0eff */
[----:B------:R-:W-:Y:S01]  /*1b30*/  STL [R1+0xcf4], R8 ;  /* 0x000cf40801007387 */ /* 0x000fe20000100800 */
[----:B---3--:R-:W-:-:S03]  /*1b40*/  LEA R5, P6, R3, R2, 0x1 ;  /* 0x0000000203057211 */ /* 0x008fc600078c08ff */
[----:B------:R0:W-:Y:S04]  /*1b50*/  STL [R1+0xce8], R7 ;  /* 0x000ce80701007387 */ /* 0x0001e80000100800 */
[----:B------:R1:W-:Y:S01]  /*1b60*/  STL [R1+0xcec], R5 ;  /* 0x000cec0501007387 */ /* 0x0003e20000100800 */
[----:B0-----:R-:W-:Y:S02]  /*1b70*/  LEA.HI.X.SX32 R7, R18, R0, 0x1, P0 ;  /* 0x0000000012077211 */ /* 0x001fe400000f0eff */
[----:B-1----:R-:W-:-:S03]  /*1b80*/  LEA R5, P0, R10, R2, 0x1 ;  /* 0x000000020a057211 */ /* 0x002fc600078008ff */
[----:B------:R0:W-:Y:S01]  /*1b90*/  STL [R1+0xce0], R7 ;  /* 0x000ce00701007387 */ /* 0x0001e20000100800 */
[----:B------:R-:W-:-:S03]  /*1ba0*/  LEA.HI.X.SX32 R8, R16, R0, 0x1, P1 ;  /* 0x0000000010087211 */ /* 0x000fc600008f0eff */
[----:B------:R1:W-:Y:S01]  /*1bb0*/  STL [R1+0xce4], R5 ;  /* 0x000ce40501007387 */ /* 0x0003e20000100800 */
[----:B0-----:R-:W-:-:S03]  /*1bc0*/  LEA R7, P1, R26, R2, 0x1 ;  /* 0x000000021a077211 */ /* 0x001fc600078208ff */
[----:B------:R-:W-:Y:S01]  /*1bd0*/  STL [R1+0x4c4], R8 ;  /* 0x0004c40801007387 */ /* 0x000fe20000100800 */
[----:B-1----:R-:W-:-:S03]  /*1be0*/  LEA.HI.X.SX32 R5, R15, R0, 0x1, P2 ;  /* 0x000000000f057211 */ /* 0x002fc600010f0eff */
[----:B------:R0:W-:Y:S01]  /*1bf0*/  STL [R1+0xcd0], R7 ;  /* 0x000cd00701007387 */ /* 0x0001e20000100800 */
[----:B------:R-:W-:-:S03]  /*1c00*/  LEA R16, P2, R12, c[0x0][0x160], 0x1 ;  /* 0x000058000c107a11 */ /* 0x000fc600078408ff */
[----:B------:R1:W-:Y:S01]  /*1c10*/  STL [R1+0x4c8], R5 ;  /* 0x0004c80501007387 */ /* 0x0003e20000100800 */
[-C--:B------:R-:W-:Y:S02]  /*1c20*/  LEA.HI.X.SX32 R4, R4, R0.reuse, 0x1, P5 ;  /* 0x0000000004047211 */ /* 0x080fe400028f0eff */
[----:B0-----:R-:W-:Y:S02]  /*1c30*/  LEA.HI.X.SX32 R7, R14, R0, 0x1, P3 ;  /* 0x000000000e077211 */ /* 0x001fe400018f0eff */
[----:B-1----:R-:W-:Y:S02]  /*1c40*/  LEA R5, P3, R6, R2, 0x1 ;  /* 0x0000000206057211 */ /* 0x002fe400078608ff */
[----:B------:R-:W-:Y:S01]  /*1c50*/  LEA.HI.X.SX32 R2, R13, R0, 0x1, P4 ;  /* 0x000000000d027211 */ /* 0x000fe200020f0eff */
[----:B------:R-:W-:Y:S01]  /*1c60*/  STL [R1+0x4cc], R7 ;  /* 0x0004cc0701007387 */ /* 0x000fe20000100800 */
[----:B------:R-:W-:Y:S01]  /*1c70*/  IMAD.MOV.U32 R20, RZ, RZ, c[0x0][0x188] ;  /* 0x00006200ff147624 */ /* 0x000fe200078e00ff */
[----:B------:R-:W-:-:S02]  /*1c80*/  LEA.HI.X.SX32 R17, R12, c[0x0][0x164], 0x1, P2 ;  /* 0x000059000c117a11 */ /* 0x000fc400010f0eff */
[----:B------:R-:W-:Y:S01]  /*1c90*/  STL [R1+0xcd8], R5 ;  /* 0x000cd80501007387 */ /* 0x000fe20000100800 */
[----:B------:R-:W-:-:S03]  /*1ca0*/  LEA R14, P4, R19, c[0x0][0x160], 0x1 ;  /* 0x00005800130e7a11 */ /* 0x000fc600078808ff */
[----:B------:R0:W-:Y:S01]  /*1cb0*/  STL [R1+0x4d0], R2 ;  /* 0x0004d00201007387 */ /* 0x0001e20000100800 */
[----:B------:R-:W-:Y:S01]  /*1cc0*/  IMAD R21, R20, 0x7f, RZ ;  /* 0x0000007f14157824 */ /* 0x000fe200078e02ff */
[----:B------:R-:W-:Y:S02]  /*1cd0*/  LOP3.LUT R29, R29, 0x2000, RZ, 0xc0, !PT ;  /* 0x000020001d1d7812 */ /* 0x000fe400078ec0ff */
[----:B------:R1:W-:Y:S01]  /*1ce0*/  STL [R1+0x4d4], R4 ;  /* 0x0004d40401007387 */ /* 0x0003e20000100800 */
[----:B------:R-:W-:Y:S02]  /*1cf0*/  LEA.HI.X.SX32 R15, R19, c[0x0][0x164], 0x1, P4 ;  /* 0x00005900130f7a11 */ /* 0x000fe400020f0eff */
[-C--:B0-----:R-:W-:Y:S01]  /*1d00*/  LEA.HI.X.SX32 R2, R3, R0.reuse, 0x1, P6 ;  /* 0x0000000003027211 */ /* 0x081fe200030f0eff */
[----:B------:R-:W-:Y:S01]  /*1d10*/  STL.64 [R1+0x1f8], R16 ;  /* 0x0001f81001007387 */ /* 0x000fe20000100a00 */
[-C--:B------:R-:W-:Y:S02]  /*1d20*/  LEA.HI.X.SX32 R7, R26, R0.reuse, 0x1, P1 ;  /* 0x000000001a077211 */ /* 0x080fe400008f0eff */
[-C--:B-1----:R-:W-:Y:S01]  /*1d30*/  LEA.HI.X.SX32 R4, R10, R0.reuse, 0x1, P0 ;  /* 0x000000000a047211 */ /* 0x082fe200000f0eff */
[----:B------:R0:W-:Y:S01]  /*1d40*/  STL [R1+0x4d8], R2 ;  /* 0x0004d80201007387 */ /* 0x0001e20000100800 */
[----:B------:R-:W-:Y:S01]  /*1d50*/  LEA.HI.X.SX32 R0, R6, R0, 0x1, P3 ;  /* 0x0000000006007211 */ /* 0x000fe200018f0eff */
[----:B------:R-:W-:-:S02]  /*1d60*/  IMAD.IADD R29, R29, 0x1, R23 ;  /* 0x000000011d1d7824 */ /* 0x000fc400078e0217 */
[----:B------:R1:W-:Y:S01]  /*1d70*/  STL [R1+0xcb0], R4 ;  /* 0x000cb00401007387 */ /* 0x0003e20000100800 */
[----:B------:R-:W-:Y:S02]  /*1d80*/  IMAD R23, R20, 0x7e, RZ ;  /* 0x0000007e14177824 */ /* 0x000fe400078e02ff */
[C---:B0-----:R-:W-:Y:S01]  /*1d90*/  IMAD.WIDE R2, R21.reuse, 0x2, R16 ;  /* 0x0000000215027825 */ /* 0x041fe200078e0210 */
[----:B------:R-:W-:Y:S03]  /*1da0*/  STL.64 [R1+0x200], R14 ;  /* 0x0002000e01007387 */ /* 0x000fe60000100a00 */
[--C-:B-1----:R-:W-:Y:S01]  /*1db0*/  IMAD.WIDE R4, R21, 0x2, R14.reuse ;  /* 0x0000000215047825 */ /* 0x102fe200078e020e */
[----:B------:R0:W-:Y:S04]  /*1dc0*/  STL [R1+0xccc], R7 ;  /* 0x000ccc0701007387 */ /* 0x0001e80000100800 */
[----:B------:R-:W-:Y:S04]  /*1dd0*/  STL [R1+0xcdc], R2 ;  /* 0x000cdc0201007387 */ /* 0x000fe80000100800 */
[----:B------:R-:W-:Y:S04]  /*1de0*/  STL [R1+0xcd4], R0 ;  /* 0x000cd40001007387 */ /* 0x000fe80000100800 */
[----:B------:R1:W-:Y:S01]  /*1df0*/  STL [R1+0xcc4], R3 ;  /* 0x000cc40301007387 */ /* 0x0003e20000100800 */
[----:B0-----:R-:W-:-:S03]  /*1e00*/  IMAD.WIDE R6, R23, 0x2, R14 ;  /* 0x0000000217067825 */ /* 0x001fc600078e020e */
[----:B------:R0:W-:Y:S01]  /*1e10*/  STL [R1+0xcc8], R4 ;  /* 0x000cc80401007387 */ /* 0x0001e20000100800 */
[----:B-1----:R-:W-:-:S03]  /*1e20*/  IMAD.WIDE R2, R23, 0x2, R16 ;  /* 0x0000000217027825 */ /* 0x002fc600078e0210 */
[----:B------:R-:W-:Y:S01]  /*1e30*/  STL [R1+0xcbc], R5 ;  /* 0x000cbc0501007387 */ /* 0x000fe20000100800 */
[----:B0-----:R-:W-:-:S03]  /*1e40*/  IMAD R4, R20, 0x7d, RZ ;  /* 0x0000007d14047824 */ /* 0x001fc600078e02ff */
[----:B------:R-:W-:Y:S04]  /*1e50*/  STL [R1+0xcc0], R2 ;  /* 0x000cc00201007387 */ /* 0x000fe80000100800 */
[----:B------:R0:W-:Y:S01]  /*1e60*/  STL [R1+0xcb4], R3 ;  /* 0x000cb40301007387 */ /* 0x0001e20000100800 */
[----:B------:R-:W-:-:S03]  /*1e70*/  IMAD R0, R20, 0x7c, RZ ;  /* 0x0000007c14007824 */ /* 0x000fc600078e02ff */
[----:B------:R-:W-:Y:S01]  /*1e80*/  STL [R1+0xcb8], R6 ;  /* 0x000cb80601007387 */ /* 0x000fe20000100800 */
[----:B0-----:R-:W-:-:S03]  /*1e90*/  IMAD.WIDE R2, R4, 0x2, R16 ;  /* 0x0000000204027825 */ /* 0x001fc600078e0210 */
[----:B------:R0:W-:Y:S01]  /*1ea0*/  STL [R1+0xc90], R7 ;  /* 0x000c900701007387 */ /* 0x0001e20000100800 */
[----:B------:R-:W-:-:S03]  /*1eb0*/  IMAD.WIDE R4, R4, 0x2, R14 ;  /* 0x0000000204047825 */ /* 0x000fc600078e020e */
[----:B------:R-:W-:Y:S04]  /*1ec0*/  STL [R1+0xcac], R2 ;  /* 0x000cac0201007387 */ /* 0x000fe80000100800 */
[----:B------:R1:W-:Y:S04]  /*1ed0*/  STL [R1+0xca4], R3 ;  /* 0x000ca40301007387 */ /* 0x0003e80000100800 */
[----:B------:R3:W-:Y:S01]  /*1ee0*/  STL [R1+0xca8], R4 ;  /* 0x000ca80401007387 */ /* 0x0007e20000100800 */
[----:B0-----:R-:W-:-:S04]  /*1ef0*/  IMAD.WIDE R6, R0, 0x2, R14 ;  /* 0x0000000200067825 */ /* 0x001fc800078e020e */
[----:B-1----:R-:W-:Y:S01]  /*1f00*/  IMAD.WIDE R2, R0, 0x2, R16 ;  /* 0x0000000200027825 */ /* 0x002fe200078e0210 */
[----:B------:R-:W-:Y:S03]  /*1f10*/  STL [R1+0xc9c], R5 ;  /* 0x000c9c0501007387 */ /* 0x000fe60000100800 */
[C---:B---3--:R-:W-:Y:S01]  /*1f20*/  IMAD R4, R20.reuse, 0x7b, RZ ;  /* 0x0000007b14047824 */ /* 0x048fe200078e02ff */
        /* <DEDUP_REMOVED lines=119> */
[----:B------:R-:W-:Y:S01]  /*26a0*/  STL [R1+0xb8c], R2 ;  /* 0x000b8c0201007387 */ /* 0x000fe20000100800 */
[----:B------:R-:W-:-:S03]  /*26b0*/  IMAD R0, R20, 0x69, RZ ;  /* 0x0000006914007824 */ /* 0x000fc600078e02ff */
[----:B------:R1:W-:Y:S01]  /*26c0*/  STL [R1+0xb84], R3 ;  /* 0x000b840301007387 */ /* 0x0003e20000100800 */
[----:B0-----:R-:W-:-:S03]  /*26d0*/  IMAD.WIDE R6, R8, 0x2, R14 ;  /* 0x0000000208067825 */ /* 0x001fc600078e020e */
[----:B------:R-:W-:Y:S01]  /*26e0*/  STL [R1+0xb88], R4 ;  /* 0x000b880401007387 */ /* 0x000fe20000100800 */
[----:B-1----:R-:W-:-:S03]  /*26f0*/  IMAD.WIDE R2, R8, 0x2, R16 ;  /* 0x0000000208027825 */ /* 0x002fc600078e0210 */
[----:B------:R0:W-:Y:S04]  /*2700*/  STL [R1+0xb7c], R5 ;  /* 0x000b7c0501007387 */ /* 0x0001e80000100800 */
[----:B------:R-:W-:Y:S01]  /*2710*/  STL [R1+0xb80], R2 ;  /* 0x000b800201007387 */ /* 0x000fe20000100800 */
[----:B------:R-:W-:-:S03]  /*2720*/  IMAD R8, R20, 0x68, RZ ;  /* 0x0000006814087824 */ /* 0x000fc600078e02ff */
[----:B------:R1:W-:Y:S01]  /*2730*/  STL [R1+0xb74], R3 ;  /* 0x000b740301007387 */ /* 0x0003e20000100800 */
[----:B0-----:R-:W-:-:S03]  /*2740*/  IMAD.WIDE R4, R0, 0x2, R16 ;  /* 0x0000000200047825 */ /* 0x001fc600078e0210 */
[----:B------:R0:W-:Y:S04]  /*2750*/  STL [R1+0xb78], R6 ;  /* 0x000b780601007387 */ /* 0x0001e80000100800 */
[----:B------:R-:W-:Y:S01]  /*2760*/  STL [R1+0x4dc], R7 ;  /* 0x0004dc0701007387 */ /* 0x000fe20000100800 */
[----:B-1----:R-:W-:-:S03]  /*2770*/  IMAD.WIDE R2, R0, 0x2, R14 ;  /* 0x0000000200027825 */ /* 0x002fc600078e020e */
[----:B------:R-:W-:Y:S04]  /*2780*/  STL [R1+0xb6c], R4 ;  /* 0x000b6c0401007387 */ /* 0x000fe80000100800 */
[----:B------:R1:W-:Y:S01]  /*2790*/  STL [R1+0xb64], R5 ;  /* 0x000b640501007387 */ /* 0x0003e20000100800 */
[----:B0-----:R-:W-:-:S03]  /*27a0*/  IMAD R6, R20, 0x67, RZ ;  /* 0x0000006714067824 */ /* 0x001fc600078e02ff */
[----:B------:R-:W-:Y:S01]  /*27b0*/  STL [R1+0xb68], R2 ;  /* 0x000b680201007387 */ /* 0x000fe20000100800 */
[----:B-1----:R-:W-:-:S03]  /*27c0*/  IMAD.WIDE R4, R8, 0x2, R16 ;  /* 0x0000000208047825 */ /* 0x002fc600078e0210 */
[----:B------:R0:W-:Y:S04]  /*27d0*/  STL [R1+0xb5c], R3 ;  /* 0x000b5c0301007387 */ /* 0x0001e80000100800 */
[----:B------:R-:W-:Y:S01]  /*27e0*/  STL [R1+0xb60], R4 ;  /* 0x000b600401007387 */ /* 0x000fe20000100800 */
[----:B------:R-:W-:-:S03]  /*27f0*/  IMAD R0, R20, 0x66, RZ ;  /* 0x0000006614007824 */ /* 0x000fc600078e02ff */
[----:B------:R1:W-:Y:S01]  /*2800*/  STL [R1+0x4e0], R5 ;  /* 0x0004e00501007387 */ /* 0x0003e20000100800 */
[----:B0-----:R-:W-:-:S05]  /*2810*/  IMAD.WIDE R2, R8, 0x2, R14 ;  /* 0x0000000208027825 */ /* 0x001fca00078e020e */
[----:B------:R-:W-:Y:S01]  /*2820*/  STL [R1+0xb58], R2 ;  /* 0x000b580201007387 */ /* 0x000fe20000100800 */
[----:B-1----:R-:W-:-:S03]  /*2830*/  IMAD.WIDE R4, R6, 0x2, R16 ;  /* 0x0000000206047825 */ /* 0x002fc600078e0210 */
[----:B------:R0:W-:Y:S01]  /*2840*/  STL [R1+0x4e4], R3 ;  /* 0x0004e40301007387 */ /* 0x0001e20000100800 */
[----:B------:R-:W-:-:S03]  /*2850*/  IMAD.WIDE R6, R6, 0x2, R14 ;  /* 0x0000000206067825 */ /* 0x000fc600078e020e */
[----:B------:R-:W-:Y:S04]  /*2860*/  STL [R1+0x4ec], R4 ;  /* 0x0004ec0401007387 */ /* 0x000fe80000100800 */
[----:B------:R1:W-:Y:S01]  /*2870*/  STL [R1+0x4e8], R5 ;  /* 0x0004e80501007387 */ /* 0x0003e20000100800 */
[----:B0-----:R-:W-:-:S03]  /*2880*/  IMAD.WIDE R2, R0, 0x2, R16 ;  /* 0x0000000200027825 */ /* 0x001fc600078e0210 */
[----:B------:R0:W-:Y:S04]  /*2890*/  STL [R1+0x4f4], R6 ;  /* 0x0004f40601007387 */ /* 0x0001e80000100800 */
[----:B------:R-:W-:Y:S01]  /*28a0*/  STL [R1+0x4f0], R7 ;  /* 0x0004f00701007387 */ /* 0x000fe20000100800 */
[----:B-1----:R-:W-:-:S03]  /*28b0*/  IMAD.WIDE R4, R0, 0x2, R14 ;  /* 0x0000000200047825 */ /* 0x002fc600078e020e */
[----:B------:R-:W-:Y:S01]  /*28c0*/  STL [R1+0x4fc], R2 ;  /* 0x0004fc0201007387 */ /* 0x000fe20000100800 */
[----:B0-----:R-:W-:-:S03]  /*28d0*/  IMAD R6, R20, 0x65, RZ ;  /* 0x0000006514067824 */ /* 0x001fc600078e02ff */
        /* <DEDUP_REMOVED lines=253> */
[----:B------:R-:W-:-:S03]  /*38b0*/  IMAD.SHL.U32 R0, R20, 0x40, RZ ;  /* 0x0000004014007824 */ /* 0x000fc600078e00ff */
        /* <DEDUP_REMOVED lines=439> */
[----:B------:R1:W-:Y:S01]  /*5430*/  STL [R1+0xb28], R3 ;  /* 0x000b280301007387 */ /* 0x0003e20000100800 */
[----:B0-----:R-:W-:-:S03]  /*5440*/  IMAD.WIDE R4, R0, 0x2, R14 ;  /* 0x0000000200047825 */ /* 0x001fc600078e020e */
[----:B------:R-:W-:Y:S01]  /*5450*/  STL [R1+0xb34], R6 ;  /* 0x000b340601007387 */ /* 0x000fe20000100800 */
[----:B-1----:R-:W-:-:S03]  /*5460*/  IMAD.WIDE R2, R0, 0x2, R16 ;  /* 0x0000000200027825 */ /* 0x002fc600078e0210 */
[----:B------:R0:W-:Y:S04]  /*5470*/  STL [R1+0xb30], R7 ;  /* 0x000b300701007387 */ /* 0x0001e80000100800 */
[----:B------:R-:W-:Y:S04]  /*5480*/  STL [R1+0xb3c], R2 ;  /* 0x000b3c0201007387 */ /* 0x000fe80000100800 */
[----:B------:R1:W-:Y:S01]  /*5490*/  STL [R1+0xb38], R3 ;  /* 0x000b380301007387 */ /* 0x0003e20000100800 */
[----:B0-----:R-:W-:-:S03]  /*54a0*/  IMAD.WIDE R6, R20, 0x2, R16 ;  /* 0x0000000214067825 */ /* 0x001fc600078e0210 */
[----:B------:R-:W-:Y:S04]  /*54b0*/  STL [R1+0xb44], R4 ;  /* 0x000b440401007387 */ /* 0x000fe80000100800 */
[----:B------:R-:W-:Y:S01]  /*54c0*/  STL [R1+0xb40], R5 ;  /* 0x000b400501007387 */ /* 0x000fe20000100800 */
[----:B-1----:R-:W-:-:S03]  /*54d0*/  IMAD.WIDE R2, R20, 0x2, R14 ;  /* 0x0000000214027825 */ /* 0x002fc600078e020e */
[----:B------:R-:W-:Y:S04]  /*54e0*/  STL [R1+0xb4c], R6 ;  /* 0x000b4c0601007387 */ /* 0x000fe80000100800 */
[----:B------:R-:W-:Y:S04]  /*54f0*/  STL [R1+0xb48], R7 ;  /* 0x000b480701007387 */ /* 0x000fe80000100800 */
[----:B------:R2:W-:Y:S04]  /*5500*/  STL [R1+0xb54], R2 ;  /* 0x000b540201007387 */ /* 0x0005e80000100800 */
[----:B------:R-:W-:Y:S04]  /*5510*/  STL [R1+0xb50], R3 ;  /* 0x000b500301007387 */ /* 0x000fe80000100800 */
[----:B------:R-:W-:Y:S04]  /*5520*/  STL [R1+0x4c0], RZ ;  /* 0x0004c0ff01007387 */ /* 0x000fe80000100800 */
        /* <DEDUP_REMOVED lines=28> */
[----:B------:R-:W-:Y:S01]  /*56f0*/  STL [R1+0x150], RZ ;  /* 0x000150ff01007387 */ /* 0x000fe20000100800 */
[----:B--2---:R-:W-:-:S03]  /*5700*/  SHF.R.S32.HI R2, RZ, 0x7, R27 ;  /* 0x00000007ff027819 */ /* 0x004fc6000001141b */
        /* <DEDUP_REMOVED lines=8> */
[----:B------:R0:W-:Y:S04]  /*5790*/  STL [R1+0xd5c], R2 ;  /* 0x000d5c0201007387 */ /* 0x0001e80000100800 */
[----:B------:R1:W-:Y:S04]  /*57a0*/  STL [R1+0x134], RZ ;  /* 0x000134ff01007387 */ /* 0x0003e80000100800 */
[----:B------:R1:W-:Y:S04]  /*57b0*/  STL [R1+0x138], RZ ;  /* 0x000138ff01007387 */ /* 0x0003e80000100800 */
[----:B------:R1:W-:Y:S04]  /*57c0*/  STL [R1+0x13c], RZ ;  /* 0x00013cff01007387 */ /* 0x0003e80000100800 */
[----:B------:R1:W-:Y:S04]  /*57d0*/  STL [R1+0xd0], RZ ;  /* 0x0000d0ff01007387 */ /* 0x0003e80000100800 */
[----:B------:R1:W-:Y:S04]  /*57e0*/  STL [R1+0xd4], RZ ;  /* 0x0000d4ff01007387 */ /* 0x0003e80000100800 */
[----:B------:R1:W-:Y:S01]  /*57f0*/  STL [R1+0xd8], RZ ;  /* 0x0000d8ff01007387 */ /* 0x0003e20000100800 */
[----:B------:R-:W-:-:S03]  /*5800*/  LOP3.LUT R28, R28, 0xff, RZ, 0xc0, !PT ;  /* 0x000000ff1c1c7812 */ /* 0x000fc600078ec0ff */
[----:B------:R1:W-:Y:S04]  /*5810*/  STL [R1+0xdc], RZ ;  /* 0x0000dcff01007387 */ /* 0x0003e80000100800 */
[----:B------:R1:W-:Y:S04]  /*5820*/  STL [R1+0x120], RZ ;  /* 0x000120ff01007387 */ /* 0x0003e80000100800 */
[----:B------:R1:W-:Y:S04]  /*5830*/  STL [R1+0x124], RZ ;  /* 0x000124ff01007387 */ /* 0x0003e80000100800 */
[----:B------:R1:W-:Y:S04]  /*5840*/  STL [R1+0x128], RZ ;  /* 0x000128ff01007387 */ /* 0x0003e80000100800 */
[----:B------:R1:W-:Y:S01]  /*5850*/  STL [R1+0x12c], RZ ;  /* 0x00012cff01007387 */ /* 0x0003e20000100800 */
[----:B------:R-:W-:-:S03]  /*5860*/  IMAD.SHL.U32 R28, R28, 0x2, RZ ;  /* 0x000000021c1c7824 */ /* 0x000fc600078e00ff */
[----:B------:R1:W-:Y:S04]  /*5870*/  STL [R1+0xe0], RZ ;  /* 0x0000e0ff01007387 */ /* 0x0003e80000100800 */
[----:B------:R1:W-:Y:S04]  /*5880*/  STL [R1+0xe4], RZ ;  /* 0x0000e4ff01007387 */ /* 0x0003e80000100800 */
[----:B------:R1:W-:Y:S04]  /*5890*/  STL [R1+0xe8], RZ ;  /* 0x0000e8ff01007387 */ /* 0x0003e80000100800 */
[----:B------:R1:W-:Y:S04]  /*58a0*/  STL [R1+0xec], RZ ;  /* 0x0000ecff01007387 */ /* 0x0003e80000100800 */
[----:B------:R1:W-:Y:S01]  /*58b0*/  STL [R1+0x110], RZ ;  /* 0x000110ff01007387 */ /* 0x0003e20000100800 */
[----:B0-----:R-:W-:-:S03]  /*58c0*/  LOP3.LUT R2, R28, 0x20, RZ, 0x3c, !PT ;  /* 0x000000201c027812 */ /* 0x001fc600078e3cff */
[----:B------:R1:W-:Y:S01]  /*58d0*/  STL [R1+0x114], RZ ;  /* 0x000114ff01007387 */ /* 0x0003e20000100800 */
[----:B------:R-:W-:-:S03]  /*58e0*/  LOP3.LUT R2, R28, 0x50, RZ, 0x3c, !PT ;  /* 0x000000501c027812 */ /* 0x000fc600078e3cff */
[----:B------:R1:W-:Y:S01]  /*58f0*/  STL [R1+0x118], RZ ;  /* 0x000118ff01007387 */ /* 0x0003e20000100800 */
[----:B------:R-:W-:-:S03]  /*5900*/  LOP3.LUT R2, R25, 0x20, RZ, 0x3c, !PT ;  /* 0x0000002019027812 */ /* 0x000fc600078e3cff */
[----:B------:R1:W-:Y:S01]  /*5910*/  STL [R1+0x11c], RZ ;  /* 0x00011cff01007387 */ /* 0x0003e20000100800 */
[----:B------:R-:W-:-:S03]  /*5920*/  LOP3.LUT R2, R24, 0x40, RZ, 0x3c, !PT ;  /* 0x0000004018027812 */ /* 0x000fc600078e3cff */
[----:B------:R1:W-:Y:S04]  /*5930*/  STL [R1+0x100], RZ ;  /* 0x000100ff01007387 */ /* 0x0003e80000100800 */
[----:B------:R1:W-:Y:S04]  /*5940*/  STL [R1+0x104], RZ ;  /* 0x000104ff01007387 */ /* 0x0003e80000100800 */
[----:B------:R1:W-:Y:S04]  /*5950*/  STL [R1+0x108], RZ ;  /* 0x000108ff01007387 */ /* 0x0003e80000100800 */
[----:B------:R1:W-:Y:S04]  /*5960*/  STL [R1+0x10c], RZ ;  /* 0x00010cff01007387 */ /* 0x0003e80000100800 */
[----:B------:R1:W-:Y:S04]  /*5970*/  STL [R1+0xf0], RZ ;  /* 0x0000f0ff01007387 */ /* 0x0003e80000100800 */
[----:B------:R1:W-:Y:S04]  /*5980*/  STL [R1+0xf4], RZ ;  /* 0x0000f4ff01007387 */ /* 0x0003e80000100800 */
[----:B------:R1:W-:Y:S04]  /*5990*/  STL [R1+0xf8], RZ ;  /* 0x0000f8ff01007387 */ /* 0x0003e80000100800 */
[----:B------:R1:W-:Y:S04]  /*59a0*/  STL [R1+0xfc], RZ ;  /* 0x0000fcff01007387 */ /* 0x0003e80000100800 */
[----:B------:R1:W-:Y:S01]  /*59b0*/  STL [R1+0xd60], R2 ;  /* 0x000d600201007387 */ /* 0x0003e20000100800 */
[----:B------:R-:W-:Y:S01]  /*59c0*/  IMAD.SHL.U32 R20, R20, 0x80, RZ ;  /* 0x0000008014147824 */ /* 0x000fe200078e00ff */
[----:B------:R-:W-:-:S02]  /*59d0*/  ULDC UR4, c[0x0][0x18c] ;  /* 0x0000630000047ab9 */ /* 0x000fc40000000800 */
[----:B------:R-:W-:Y:S01]  /*59e0*/  USHF.L.U32 UR4, UR4, 0x7, URZ ;  /* 0x0000000704047899 */ /* 0x000fe2000800063f */
[C---:B------:R-:W-:Y:S02]  /*59f0*/  LOP3.LUT R3, R28.reuse, 0x10, RZ, 0x3c, !PT ;  /* 0x000000101c037812 */ /* 0x040fe400078e3cff */
[----:B------:R-:W-:Y:S01]  /*5a00*/  SHF.R.S32.HI R0, RZ, 0x1f, R20 ;  /* 0x0000001fff007819 */ /* 0x000fe20000011414 */
[----:B------:R-:W-:Y:S01]  /*5a10*/  USHF.R.S32.HI UR5, URZ, 0x1f, UR4 ;  /* 0x0000001f3f057899 */ /* 0x000fe20008011404 */
[C---:B------:R-:W-:Y:S02]  /*5a20*/  LOP3.LUT R4, R28.reuse, 0x30, RZ, 0x3c, !PT ;  /* 0x000000301c047812 */ /* 0x040fe400078e3cff */
[C---:B------:R-:W-:Y:S02]  /*5a30*/  LOP3.LUT R3, R28.reuse, 0x40, RZ, 0x3c, !PT ;  /* 0x000000401c037812 */ /* 0x040fe400078e3cff */
[C---:B------:R-:W-:Y:S02]  /*5a40*/  LOP3.LUT R4, R28.reuse, 0x60, RZ, 0x3c, !PT ;  /* 0x000000601c047812 */ /* 0x040fe400078e3cff */
[----:B------:R-:W-:-:S02]  /*5a50*/  LOP3.LUT R3, R28, 0x70, RZ, 0x3c, !PT ;  /* 0x000000701c037812 */ /* 0x000fc400078e3cff */
[----:B------:R-:W-:Y:S02]  /*5a60*/  SHF.L.U64.HI R0, R20, 0x1, R0 ;  /* 0x0000000114007819 */ /* 0x000fe40000010200 */
[C---:B------:R-:W-:Y:S02]  /*5a70*/  LOP3.LUT R4, R25.reuse, 0x40, RZ, 0x3c, !PT ;  /* 0x0000004019047812 */ /* 0x040fe400078e3cff */
[----:B------:R-:W-:Y:S01]  /*5a80*/  LOP3.LUT R3, R25, 0x60, RZ, 0x3c, !PT ;  /* 0x0000006019037812 */ /* 0x000fe200078e3cff */
[----:B------:R-:W-:Y:S02]  /*5a90*/  USHF.L.U32 UR8, UR4, 0x1, URZ ;  /* 0x0000000104087899 */ /* 0x000fe4000800063f */
[----:B-1----:R-:W-:Y:S02]  /*5aa0*/  USHF.L.U64.HI UR5, UR4, 0x1, UR5 ;  /* 0x0000000104057899 */ /* 0x002fe40008010205 */
.L_x_3:
[----:B------:R-:W2:Y:S01]  /*5ab0*/  LDL.64 R4, [R1+0x200] ;  /* 0x0002000001047983 */ /* 0x000ea20000100a00 */
[----:B------:R-:W-:-:S03]  /*5ac0*/  IMAD.MOV.U32 R2, RZ, RZ, -0x80 ;  /* 0xffffff80ff027424 */ /* 0x000fc600078e00ff */
[----:B--2---:R0:W-:Y:S04]  /*5ad0*/  STL [R1+0x1b50], R5 ;  /* 0x001b500501007387 */ /* 0x0041e80000100800 */
[----:B0-----:R-:W2:Y:S04]  /*5ae0*/  LDL R5, [R1+0x4c0] ;  /* 0x0004c00001057983 */ /* 0x001ea80000100800 */
[----:B-----5:R-:W-:Y:S04]  /*5af0*/  STL [R1+0x1834], R14 ;  /* 0x0018340e01007387 */ /* 0x020fe80000100800 */
[----:B------:R-:W-:Y:S04]  /*5b00*/  STL [R1+0x1838], R14 ;  /* 0x0018380e01007387 */ /* 0x000fe80000100800 */
        /* <DEDUP_REMOVED lines=72> */
[----:B------:R-:W-:Y:S01]  /*5f90*/  STL [R1+0x1a80], R14 ;  /* 0x001a800e01007387 */ /* 0x000fe20000100800 */
[----:B--2---:R-:W-:-:S03]  /*5fa0*/  IMAD R2, R5, R2, c[0x0][0x180] ;  /* 0x0000600005027624 */ /* 0x004fc600078e0202 */
        /* <DEDUP_REMOVED lines=124> */
[----:B------:R0:W-:Y:S04]  /*6770*/  STL [R1+0x1b4c], R28 ;  /* 0x001b4c1c01007387 */ /* 0x0001e80000100800 */
        /* <DEDUP_REMOVED lines=24> */
[----:B------:R-:W2:Y:S01]  /*6900*/  LDL.LU R5, [R1+0x1b50] ;  /* 0x001b500001057983 */ /* 0x000ea20000300800 */
[----:B------:R-:W-:-:S02]  /*6910*/  ISETP.GT.AND P0, PT, R2, RZ, PT ;  /* 0x000000ff0200720c */ /* 0x000fc40003f04270 */
[----:B0-----:R-:W-:Y:S02]  /*6920*/  PRMT R28, RZ, 0x7610, R28 ;  /* 0x00007610ff1c7816 */ /* 0x001fe4000000001c */
[----:B------:R-:W-:Y:S02]  /*6930*/  PRMT R14, RZ, 0x7610, R14 ;  /* 0x00007610ff0e7816 */ /* 0x000fe4000000000e */
[----:B------:R-:W-:-:S07]  /*6940*/  ISETP.GT.AND P1, PT, R2, 0x1, PT ;  /* 0x000000010200780c */ /* 0x000fce0003f24270 */
[----:B--2---:R-:W2:Y:S04]  /*6950*/  @P0 LDG.E.U16 R28, [R4.64] ;  /* 0x00000006041c0981 */ /* 0x004ea8000c1e1500 */
[----:B--2---:R0:W-:Y:S04]  /*6960*/  STL [R1+0x4b4], R28 ;  /* 0x0004b41c01007387 */ /* 0x0041e80000100800 */
[----:B0-----:R-:W2:Y:S04]  /*6970*/  LDL.LU R28, [R1+0x1b4c] ;  /* 0x001b4c00011c7983 */ /* 0x001ea80000300800 */
[----:B------:R-:W3:Y:S01]  /*6980*/  LDL.64 R4, [R1+0x1f8] ;  /* 0x0001f80001047983 */ /* 0x000ee20000100a00 */
[----:B------:R-:W-:-:S02]  /*6990*/  ISETP.GT.AND P2, PT, R2, 0x2, PT ;  /* 0x000000020200780c */ /* 0x000fc40003f44270 */
[----:B--2---:R-:W-:Y:S01]  /*69a0*/  PRMT R28, RZ, 0x7610, R28 ;  /* 0x00007610ff1c7816 */ /* 0x004fe2000000001c */
[----:B---3--:R-:W2:Y:S04]  /*69b0*/  @P0 LDG.E.U16 R14, [R4.64] ;  /* 0x00000006040e0981 */ /* 0x008ea8000c1e1500 */
[----:B--2---:R0:W-:Y:S04]  /*69c0*/  STL [R1+0x4b0], R14 ;  /* 0x0004b00e01007387 */ /* 0x0041e80000100800 */
[----:B0-----:R-:W2:Y:S04]  /*69d0*/  LDL.LU R14, [R1+0x1b48] ;  /* 0x001b4800010e7983 */ /* 0x001ea80000300800 */
[----:B------:R-:W3:Y:S04]  /*69e0*/  LDL R4, [R1+0xb50] ;  /* 0x000b500001047983 */ /* 0x000ee80000100800 */
[----:B------:R-:W3:Y:S01]  /*69f0*/  LDL R5, [R1+0xb54] ;  /* 0x000b540001057983 */ /* 0x000ee20000100800 */
[----:B--2---:R-:W-:-:S02]  /*6a00*/  PRMT R14, RZ, 0x7610, R14 ;  /* 0x00007610ff0e7816 */ /* 0x004fc4000000000e */
[----:B---3--:R-:W-:-:S04]  /*6a10*/  @P1 LOP3.LUT R5, R5, R4, RZ, 0x3c, !PT ;  /* 0x0000000405051212 */ /* 0x008fc800078e3cff */
[----:B------:R-:W-:-:S04]  /*6a20*/  @P1 LOP3.LUT R4, R5, R4, RZ, 0x3c, !PT ;  /* 0x0000000405041212 */ /* 0x000fc800078e3cff */
[----:B------:R-:W-:-:S05]  /*6a30*/  @P1 LOP3.LUT R5, R5, R4, RZ, 0x3c, !PT ;  /* 0x0000000405051212 */ /* 0x000fca00078e3cff */
[----:B------:R-:W2:Y:S04]  /*6a40*/  @P1 LDG.E.U16 R28, [R4.64] ;  /* 0x00000006041c1981 */ /* 0x000ea8000c1e1500 */
[----:B--2---:R0:W-:Y:S04]  /*6a50*/  STL [R1+0x4ac], R28 ;  /* 0x0004ac1c01007387 */ /* 0x0041e80000100800 */
[----:B0-----:R-:W2:Y:S04]  /*6a60*/  LDL.LU R28, [R1+0x1b44] ;  /* 0x001b4400011c7983 */ /* 0x001ea80000300800 */
[----:B------:R-:W3:Y:S04]  /*6a70*/  LDL R4, [R1+0xb48] ;  /* 0x000b480001047983 */ /* 0x000ee80000100800 */
[----:B------:R-:W3:Y:S01]  /*6a80*/  LDL R5, [R1+0xb4c] ;  /* 0x000b4c0001057983 */ /* 0x000ee20000100800 */
[----:B------:R-:W-:-:S02]  /*6a90*/  ISETP.GT.AND P0, PT, R2, 0x3, PT ;  /* 0x000000030200780c */ /* 0x000fc40003f04270 */
[----:B--2---:R-:W-:Y:S02]  /*6aa0*/  PRMT R28, RZ, 0x7610, R28 ;  /* 0x00007610ff1c7816 */ /* 0x004fe4000000001c */
        /* <DEDUP_REMOVED lines=1459> */
[----:B0-----:R-:W2:Y:S01]  /*c5e0*/  LDL.LU R28, [R1+0x18dc] ;  /* 0x0018dc00011c7983 */ /* 0x001ea20000300800 */
[----:B------:R-:W3:Y:S02]  /*c5f0*/  LDL R4, [R1+0x678] ;  /* 0x0006780001047983 */ /* 0x000ee40000100800 */
[----:B------:R-:W3:Y:S01]  /*c600*/  LDL R5, [R1+0x67c] ;  /* 0x00067c0001057983 */ /* 0x000ee20000100800 */
[----:B--2---:R-:W-:-:S02]  /*c610*/  PRMT R28, RZ, 0x7610, R28 ;  /* 0x00007610ff1c7816 */ /* 0x004fc4000000001c */
        /* <DEDUP_REMOVED lines=378> */
[----:B------:R-:W3:Y:S02]  /*ddc0*/  LDL R5, [R1+0x53c] ;  /* 0x00053c0001057983 */ /* 0x000ee40000100800 */
[----:B---3--:R-:W-:-:S04]  /*ddd0*/  @P2 LOP3.LUT R5, R5, R4, RZ, 0x3c, !PT ;  /* 0x0000000405052212 */ /* 0x008fc800078e3cff */
[----:B------:R-:W-:-:S04]  /*dde0*/  @P2 LOP3.LUT R4, R5, R4, RZ, 0x3c, !PT ;  /* 0x0000000405042212 */ /* 0x000fc800078e3cff */
[----:B------:R-:W-:-:S05]  /*ddf0*/  @P2 LOP3.LUT R5, R5, R4, RZ, 0x3c, !PT ;  /* 0x0000000405052212 */ /* 0x000fca00078e3cff */
[----:B------:R-:W3:Y:S04]  /*de00*/  @P2 LDG.E.U16 R14, [R4.64] ;  /* 0x00000006040e2981 */ /* 0x000ee8000c1e1500 */
[----:B---3--:R0:W-:Y:S04]  /*de10*/  STL [R1+0x88], R14 ;  /* 0x0000880e01007387 */ /* 0x0081e80000100800 */
[----:B0-----:R-:W3:Y:S01]  /*de20*/  LDL.LU R14, [R1+0x1838] ;  /* 0x00183800010e7983 */ /* 0x001ee20000300800 */
[----:B------:R-:W4:Y:S02]  /*de30*/  LDL R4, [R1+0x530] ;  /* 0x0005300001047983 */ /* 0x000f240000100800 */
[----:B------:R-:W4:Y:S01]  /*de40*/  LDL R5, [R1+0x534] ;  /* 0x0005340001057983 */ /* 0x000f220000100800 */
[----:B--2---:R-:W-:-:S02]  /*de50*/  PRMT R28, RZ, 0x7610, R28 ;  /* 0x00007610ff1c7816 */ /* 0x004fc4000000001c */
[----:B------:R-:W-:Y:S02]  /*de60*/  PRMT R15, RZ, 0x7610, R15 ;  /* 0x00007610ff0f7816 */ /* 0x000fe4000000000f */
[----:B------:R-:W-:Y:S02]  /*de70*/  PRMT R27, RZ, 0x7610, R27 ;  /* 0x00007610ff1b7816 */ /* 0x000fe4000000001b */
[----:B------:R-:W-:Y:S02]  /*de80*/  ISETP.GT.AND P2, PT, R2, 0x65, PT ;  /* 0x000000650200780c */ /* 0x000fe40003f44270 */
[----:B---3--:R-:W-:Y:S02]  /*de90*/  PRMT R14, RZ, 0x7610, R14 ;  /* 0x00007610ff0e7816 */ /* 0x008fe4000000000e */
[----:B----4-:R-:W-:-:S04]  /*dea0*/  @P0 LOP3.LUT R5, R5, R4, RZ, 0x3c, !PT ;  /* 0x0000000405050212 */ /* 0x010fc800078e3cff */
        /* <DEDUP_REMOVED lines=14> */
[----:B------:R-:W4:Y:S02]  /*df90*/  LDL R5, [R1+0x524] ;  /* 0x0005240001057983 */ /* 0x000f240000100800 */
[----:B----4-:R-:W-:-:S04]  /*dfa0*/  @P1 LOP3.LUT R5, R5, R4, RZ, 0x3c, !PT ;  /* 0x0000000405051212 */ /* 0x010fc800078e3cff */
[----:B------:R-:W-:-:S04]  /*dfb0*/  @P1 LOP3.LUT R4, R5, R4, RZ, 0x3c, !PT ;  /* 0x0000000405041212 */ /* 0x000fc800078e3cff */
[----:B------:R-:W-:-:S05]  /*dfc0*/  @P1 LOP3.LUT R5, R5, R4, RZ, 0x3c, !PT ;  /* 0x0000000405051212 */ /* 0x000fca00078e3cff */
[----:B------:R-:W4:Y:S04]  /*dfd0*/  @P1 LDG.E.U16 R15, [R4.64] ;  /* 0x00000006040f1981 */ /* 0x000f28000c1e1500 */
[----:B----4-:R0:W-:Y:S04]  /*dfe0*/  STL [R1+0x7c], R15 ;  /* 0x00007c0f01007387 */ /* 0x0101e80000100800 */
[----:B0-----:R-:W4:Y:S01]  /*dff0*/  LDL.LU R15, [R1+0x182c] ;  /* 0x00182c00010f7983 */ /* 0x001f220000300800 */
[----:B------:R-:W2:Y:S02]  /*e000*/  LDL R4, [R1+0x518] ;  /* 0x0005180001047983 */ /* 0x000ea40000100800 */
[----:B------:R-:W2:Y:S01]  /*e010*/  LDL R5, [R1+0x51c] ;  /* 0x00051c0001057983 */ /* 0x000ea20000100800 */
[----:B------:R-:W-:-:S02]  /*e020*/  PRMT R17, RZ, 0x7610, R17 ;  /* 0x00007610ff117816 */ /* 0x000fc40000000011 */
[----:B------:R-:W-:Y:S02]  /*e030*/  PRMT R12, RZ, 0x7610, R12 ;  /* 0x00007610ff0c7816 */ /* 0x000fe4000000000c */
[C---:B------:R-:W-:Y:S02]  /*e040*/  ISETP.GT.AND P0, PT, R2.reuse, 0x66, PT ;  /* 0x000000660200780c */ /* 0x040fe40003f04270 */
[----:B------:R-:W-:Y:S02]  /*e050*/  ISETP.GT.AND P3, PT, R2, 0x68, PT ;  /* 0x000000680200780c */ /* 0x000fe40003f64270 */
[----:B--2---:R-:W-:-:S04]  /*e060*/  @P1 LOP3.LUT R5, R5, R4, RZ, 0x3c, !PT ;  /* 0x0000000405051212 */ /* 0x004fc800078e3cff */
[----:B------:R-:W-:-:S04]  /*e070*/  @P1 LOP3.LUT R4, R5, R4, RZ, 0x3c, !PT ;  /* 0x0000000405041212 */ /* 0x000fc800078e3cff */
[----:B------:R-:W-:-:S05]  /*e080*/  @P1 LOP3.LUT R5, R5, R4, RZ, 0x3c, !PT ;  /* 0x0000000405051212 */ /* 0x000fca00078e3cff */
[----:B------:R-:W2:Y:S04]  /*e090*/  @P1 LDG.E.U16 R27, [R4.64] ;  /* 0x00000006041b1981 */ /* 0x000ea8000c1e1500 */
[----:B--2---:R0:W-:Y:S04]  /*e0a0*/  STL [R1+0x78], R27 ;  /* 0x0000781b01007387 */ /* 0x0041e80000100800 */
[----:B0-----:R-:W2:Y:S01]  /*e0b0*/  LDL.LU R27, [R1+0x1828] ;  /* 0x00182800011b7983 */ /* 0x001ea20000300800 */
[----:B------:R-:W2:Y:S02]  /*e0c0*/  LDL R4, [R1+0x510] ;  /* 0x0005100001047983 */ /* 0x000ea40000100800 */
[----:B------:R-:W2:Y:S02]  /*e0d0*/  LDL R5, [R1+0x514] ;  /* 0x0005140001057983 */ /* 0x000ea40000100800 */
[----:B--2---:R-:W-:-:S04]  /*e0e0*/  @P2 LOP3.LUT R5, R5, R4, RZ, 0x3c, !PT ;  /* 0x0000000405052212 */ /* 0x004fc800078e3cff */
[----:B------:R-:W-:-:S04]  /*e0f0*/  @P2 LOP3.LUT R4, R5, R4, RZ, 0x3c, !PT ;  /* 0x0000000405042212 */ /* 0x000fc800078e3cff */
[----:B------:R-:W-:-:S05]  /*e100*/  @P2 LOP3.LUT R5, R5, R4, RZ, 0x3c, !PT ;  /* 0x0000000405052212 */ /* 0x000fca00078e3cff */
[----:B------:R-:W2:Y:S04]  /*e110*/  @P2 LDG.E.U16 R17, [R4.64] ;  /* 0x0000000604112981 */ /* 0x000ea8000c1e1500 */
[----:B--2---:R0:W-:Y:S04]  /*e120*/  STL [R1+0x74], R17 ;  /* 0x0000741101007387 */ /* 0x0041e80000100800 */
[----:B0-----:R-:W2:Y:S01]  /*e130*/  LDL.LU R17, [R1+0x1824] ;  /* 0x0018240001117983 */ /* 0x001ea20000300800 */
[----:B------:R-:W2:Y:S02]  /*e140*/  LDL R4, [R1+0x508] ;  /* 0x0005080001047983 */ /* 0x000ea40000100800 */
[----:B------:R-:W2:Y:S01]  /*e150*/  LDL R5, [R1+0x50c] ;  /* 0x00050c0001057983 */ /* 0x000ea20000100800 */
[----:B------:R-:W-:-:S02]  /*e160*/  PRMT R19, RZ, 0x7610, R19 ;  /* 0x00007610ff137816 */ /* 0x000fc40000000013 */
[----:B------:R-:W-:Y:S02]  /*e170*/  PRMT R18, RZ, 0x7610, R18 ;  /* 0x00007610ff127816 */ /* 0x000fe40000000012 */
[----:B------:R-:W-:Y:S02]  /*e180*/  PRMT R11, RZ, 0x7610, R11 ;  /* 0x00007610ff0b7816 */ /* 0x000fe4000000000b */
        /* <DEDUP_REMOVED lines=132> */
[----:B------:R0:W2:Y:S04]  /*e9d0*/  @P2 LDG.E.U16 R14, [R4.64] ;  /* 0x00000006040e2981 */ /* 0x0000a8000c1e1500 */
[----:B0-----:R-:W3:Y:S04]  /*e9e0*/  LDL R4, [R1+0xc54] ;  /* 0x000c540001047983 */ /* 0x001ee80000100800 */
[----:B------:R-:W3:Y:S01]  /*e9f0*/  LDL R5, [R1+0xc60] ;  /* 0x000c600001057983 */ /* 0x000ee20000100800 */
[----:B------:R-:W-:-:S03]  /*ea00*/  PRMT R24, RZ, 0x7610, R24 ;  /* 0x00007610ff187816 */ /* 0x000fc60000000018 */
[----:B--2---:R0:W-:Y:S04]  /*ea10*/  STL [R1+0x38], R14 ;  /* 0x0000380e01007387 */ /* 0x0041e80000100800 */
[----:B0-----:R-:W2:Y:S01]  /*ea20*/  LDL R14, [R1+0xc68] ;  /* 0x000c6800010e7983 */ /* 0x001ea20000100800 */
[-C--:B---3--:R-:W-:Y:S02]  /*ea30*/  @P2 LOP3.LUT R5, R5, R4.reuse, RZ, 0x3c, !PT ;  /* 0x0000000405052212 */ /* 0x088fe400078e3cff */
[----:B------:R-:W-:Y:S02]  /*ea40*/  ISETP.GT.AND P1, PT, R2, 0x6d, PT ;  /* 0x0000006d0200780c */ /* 0x000fe40003f24270 */
[----:B------:R-:W-:-:S04]  /*ea50*/  @P2 LOP3.LUT R4, R5, R4, RZ, 0x3c, !PT ;  /* 0x0000000405042212 */ /* 0x000fc800078e3cff */
[----:B------:R-:W-:-:S05]  /*ea60*/  @P2 LOP3.LUT R5, R5, R4, RZ, 0x3c, !PT ;  /* 0x0000000405052212 */ /* 0x000fca00078e3cff */
[----:B------:R-:W3:Y:S04]  /*ea70*/  @P2 LDG.E.U16 R24, [R4.64] ;  /* 0x0000000604182981 */ /* 0x000ee8000c1e1500 */
[----:B---3--:R0:W-:Y:S04]  /*ea80*/  STL [R1+0x30], R24 ;  /* 0x0000301801007387 */ /* 0x0081e80000100800 */
[----:B0-----:R-:W3:Y:S01]  /*ea90*/  LDL.LU R24, [R1+0x17e8] ;  /* 0x0017e80001187983 */ /* 0x001ee20000300800 */
        /* <DEDUP_REMOVED lines=26> */
[----:B------:R-:W2:Y:S01]  /*ec40*/  @P2 LDG.E.U16 R21, [R4.64] ;  /* 0x0000000604152981 */ /* 0x000ea2000c1e1500 */
[----:B------:R-:W-:-:S03]  /*ec50*/  PRMT R20, RZ, 0x7610, R20 ;  /* 0x00007610ff147816 */ /* 0x000fc60000000014 */
[----:B--2---:R0:W-:Y:S04]  /*ec60*/  STL [R1+0x18], R21 ;  /* 0x0000181501007387 */ /* 0x0041e80000100800 */
[----:B0-----:R-:W2:Y:S01]  /*ec70*/  LDL.LU R21, [R1+0x17dc] ;  /* 0x0017dc0001157983 */ /* 0x001ea20000300800 */
[----:B------:R-:W2:Y:S02]  /*ec80*/  LDL R5, [R1+0xc5c] ;  /* 0x000c5c0001057983 */ /* 0x000ea40000100800 */
[----:B------:R-:W-:Y:S02]  /*ec90*/  @P3 IMAD.MOV.U32 R4, RZ, RZ, R14 ;  /* 0x000000ffff043224 */ /* 0x000fe400078e000e */
[----:B------:R-:W3:Y:S04]  /*eca0*/  LDL R14, [R1+0xc78] ;  /* 0x000c7800010e7983 */ /* 0x000ee80000100800 */
[----:B--2---:R-:W2:Y:S04]  /*ecb0*/  @P3 LDG.E.U16 R20, [R4.64] ;  /* 0x0000000604143981 */ /* 0x004ea8000c1e1500 */
        /* <DEDUP_REMOVED lines=10> */
[----:B--2---:R0:W-:Y:S01]  /*ed60*/  STL [R1+0x8], R28 ;  /* 0x0000081c01007387 */ /* 0x0041e20000100800 */
[----:B------:R-:W2:Y:S02]  /*ed70*/  LDL R4, [R1+0xbd0] ;  /* 0x000bd00001047983 */ /* 0x000ea40000100800 */
[----:B------:R-:W2:Y:S01]  /*ed80*/  LDL R5, [R1+0xbf8] ;  /* 0x000bf80001057983 */ /* 0x000ea20000100800 */
[----:B----4-:R-:W-:Y:S02]  /*ed90*/  PRMT R15, RZ, 0x7610, R15 ;  /* 0x00007610ff0f7816 */ /* 0x010fe4000000000f */
[----:B------:R-:W-:-:S02]  /*eda0*/  PRMT R27, RZ, 0x7610, R27 ;  /* 0x00007610ff1b7816 */ /* 0x000fc4000000001b */
[----:B------:R-:W-:Y:S02]  /*edb0*/  ISETP.GT.AND P3, PT, R2, 0x7a, PT ;  /* 0x0000007a0200780c */ /* 0x000fe40003f64270 */
[----:B------:R-:W-:Y:S02]  /*edc0*/  PRMT R17, RZ, 0x7610, R17 ;  /* 0x00007610ff117816 */ /* 0x000fe40000000011 */
[----:B------:R-:W-:Y:S02]  /*edd0*/  PRMT R12, RZ, 0x7610, R12 ;  /* 0x00007610ff0c7816 */ /* 0x000fe4000000000c */
[----:B------:R-:W-:Y:S02]  /*ede0*/  PRMT R19, RZ, 0x7610, R19 ;  /* 0x00007610ff137816 */ /* 0x000fe40000000013 */
[----:B------:R-:W-:Y:S02]  /*edf0*/  PRMT R18, RZ, 0x7610, R18 ;  /* 0x00007610ff127816 */ /* 0x000fe40000000012 */
[----:B------:R-:W-:-:S02]  /*ee00*/  PRMT R11, RZ, 0x7610, R11 ;  /* 0x00007610ff0b7816 */ /* 0x000fc4000000000b */
[----:B------:R-:W-:Y:S02]  /*ee10*/  PRMT R10, RZ, 0x7610, R10 ;  /* 0x00007610ff0a7816 */ /* 0x000fe4000000000a */
        /* <DEDUP_REMOVED lines=11> */
[----:B---3--:R-:W-:Y:S02]  /*eed0*/  PRMT R24, RZ, 0x7610, R24 ;  /* 0x00007610ff187816 */ /* 0x008fe40000000018 */
[----:B------:R-:W-:Y:S02]  /*eee0*/  PRMT R23, RZ, 0x7610, R23 ;  /* 0x00007610ff177816 */ /* 0x000fe40000000017 */
[----:B------:R-:W-:Y:S02]  /*eef0*/  PRMT R22, RZ, 0x7610, R22 ;  /* 0x00007610ff167816 */ /* 0x000fe40000000016 */
[----:B------:R-:W-:Y:S02]  /*ef00*/  PRMT R21, RZ, 0x7610, R21 ;  /* 0x00007610ff157816 */ /* 0x000fe40000000015 */
[----:B------:R-:W-:Y:S01]  /*ef10*/  PRMT R20, RZ, 0x7610, R20 ;  /* 0x00007610ff147816 */ /* 0x000fe20000000014 */
[----:B0-----:R-:W0:Y:S02]  /*ef20*/  S2R R28, SR_TID.X ;  /* 0x00000000001c7919 */ /* 0x001e240000002100 */
[----:B0-----:R-:W-:-:S05]  /*ef30*/  LOP3.LUT R28, R28, 0xff, RZ, 0xc0, !PT ;  /* 0x000000ff1c1c7812 */ /* 0x001fca00078ec0ff */
[----:B------:R-:W-:Y:S01]  /*ef40*/  IMAD.SHL.U32 R28, R28, 0x2, RZ ;  /* 0x000000021c1c7824 */ /* 0x000fe200078e00ff */
[----:B--2---:R-:W-:-:S04]  /*ef50*/  @P2 LOP3.LUT R5, R5, R4, RZ, 0x3c, !PT ;  /* 0x0000000405052212 */ /* 0x004fc800078e3cff */
[----:B------:R-:W-:-:S04]  /*ef60*/  @P2 LOP3.LUT R4, R5, R4, RZ, 0x3c, !PT ;  /* 0x0000000405042212 */ /* 0x000fc800078e3cff */
[----:B------:R-:W-:-:S05]  /*ef70*/  @P2 LOP3.LUT R5, R5, R4, RZ, 0x3c, !PT ;  /* 0x0000000405052212 */ /* 0x000fca00078e3cff */
[----:B------:R0:W2:Y:S04]  /*ef80*/  @P2 LDG.E.U16 R15, [R4.64] ;  /* 0x00000006040f2981 */ /* 0x0000a8000c1e1500 */
[----:B0-----:R-:W3:Y:S04]  /*ef90*/  LDL R4, [R1+0xbf4] ;  /* 0x000bf40001047983 */ /* 0x001ee80000100800 */
[----:B------:R-:W3:Y:S02]  /*efa0*/  LDL R5, [R1+0xc00] ;  /* 0x000c000001057983 */ /* 0x000ee40000100800 */
[----:B---3--:R-:W-:-:S04]  /*efb0*/  @P2 LOP3.LUT R5, R5, R4, RZ, 0x3c, !PT ;  /* 0x0000000405052212 */ /* 0x008fc800078e3cff */
[----:B------:R-:W-:-:S04]  /*efc0*/  @P2 LOP3.LUT R4, R5, R4, RZ, 0x3c, !PT ;  /* 0x0000000405042212 */ /* 0x000fc800078e3cff */
[----:B------:R-:W-:Y:S01]  /*efd0*/  @P2 LOP3.LUT R5, R5, R4, RZ, 0x3c, !PT ;  /* 0x0000000405052212 */ /* 0x000fe200078e3cff */
[----:B--2---:R0:W-:Y:S04]  /*efe0*/  STL [R1+0x4], R15 ;  /* 0x0000040f01007387 */ /* 0x0041e80000100800 */
[----:B------:R1:W2:Y:S04]  /*eff0*/  @P2 LDG.E.U16 R27, [R4.64] ;  /* 0x00000006041b2981 */ /* 0x0002a8000c1e1500 */
[----:B0-----:R-:W3:Y:S04]  /*f000*/  LDL R15, [R1+0xc08] ;  /* 0x000c0800010f7983 */ /* 0x001ee80000100800 */
[----:B-1----:R-:W4:Y:S01]  /*f010*/  LDL R5, [R1+0xc50] ;  /* 0x000c500001057983 */ /* 0x002f220000100800 */
[----:B------:R-:W-:-:S03]  /*f020*/  @P3 IMAD.MOV.U32 R4, RZ, RZ, R14 ;  /* 0x000000ffff043224 */ /* 0x000fc600078e000e */
[----:B--2---:R0:W-:Y:S01]  /*f030*/  STL [R1+0x17c4], R27 ;  /* 0x0017c41b01007387 */ /* 0x0041e20000100800 */
[----:B------:R-:W2:Y:S03]  /*f040*/  LDL R14, [R1+0xc0c] ;  /* 0x000c0c00010e7983 */ /* 0x000ea60000100800 */
[----:B0-----:R-:W2:Y:S04]  /*f050*/  LDL R27, [R1+0xc80] ;  /* 0x000c8000011b7983 */ /* 0x001ea80000100800 */
[----:B----4-:R0:W4:Y:S04]  /*f060*/  @P3 LDG.E.U16 R17, [R4.64] ;  /* 0x0000000604113981 */ /* 0x010128000c1e1500 */
[----:B0-----:R-:W3:Y:S01]  /*f070*/  LDL R5, [R1+0xc74] ;  /* 0x000c740001057983 */ /* 0x001ee20000100800 */
[----:B------:R-:W-:Y:S01]  /*f080*/  ISETP.GT.AND P2, PT, R2, 0x73, PT ;  /* 0x000000730200780c */ /* 0x000fe20003f44270 */
[----:B--2---:R-:W-:-:S02]  /*f090*/  @P3 IMAD.MOV.U32 R4, RZ, RZ, R27 ;  /* 0x000000ffff043224 */ /* 0x004fc400078e001b */
[----:B----4-:R0:W-:Y:S01]  /*f0a0*/  STL [R1+0x17c8], R17 ;  /* 0x0017c81101007387 */ /* 0x0101e20000100800 */
[----:B------:R-:W2:Y:S03]  /*f0b0*/  LDL R27, [R1+0xc7c] ;  /* 0x000c7c00011b7983 */ /* 0x000ea60000100800 */
[----:B---3--:R1:W3:Y:S04]  /*f0c0*/  @P3 LDG.E.U16 R12, [R4.64] ;  /* 0x00000006040c3981 */ /* 0x0082e8000c1e1500 */
[----:B0-----:R-:W4:Y:S04]  /*f0d0*/  LDL R17, [R1+0xc88] ;  /* 0x000c880001117983 */ /* 0x001f280000100800 */
[----:B-1----:R-:W2:Y:S01]  /*f0e0*/  LDL R5, [R1+0xbfc] ;  /* 0x000bfc0001057983 */ /* 0x002ea20000100800 */
[----:B------:R-:W-:-:S03]  /*f0f0*/  @P2 IMAD.MOV.U32 R4, RZ, RZ, R15 ;  /* 0x000000ffff042224 */ /* 0x000fc600078e000f */
[----:B---3--:R0:W-:Y:S01]  /*f100*/  STL [R1+0x17cc], R12 ;  /* 0x0017cc0c01007387 */ /* 0x0081e20000100800 */
[----:B------:R-:W3:Y:S03]  /*f110*/  LDL R15, [R1+0xc84] ;  /* 0x000c8400010f7983 */ /* 0x000ee60000100800 */
[----:B--2---:R1:W2:Y:S04]  /*f120*/  @P2 LDG.E.U16 R19, [R4.64] ;  /* 0x0000000604132981 */ /* 0x0042a8000c1e1500 */
[----:B0-----:R-:W2:Y:S04]  /*f130*/  LDL R12, [R1+0xc8c] ;  /* 0x000c8c00010c7983 */ /* 0x001ea80000100800 */
[----:B-1----:R-:W2:Y:S01]  /*f140*/  LDL R5, [R1+0xc04] ;  /* 0x000c040001057983 */ /* 0x002ea20000100800 */
[----:B------:R-:W-:Y:S01]  /*f150*/  @P2 IMAD.MOV.U32 R4, RZ, RZ, R14 ;  /* 0x000000ffff042224 */ /* 0x000fe200078e000e */
[----:B------:R-:W-:-:S04]  /*f160*/  ISETP.GT.AND P3, PT, R2, 0x7b, PT ;  /* 0x0000007b0200780c */ /* 0x000fc80003f64270 */
[----:B--2---:R4:W2:Y:S04]  /*f170*/  @P2 LDG.E.U16 R18, [R4.64] ;  /* 0x0000000604122981 */ /* 0x0048a8000c1e1500 */
[----:B------:R0:W-:Y:S01]  /*f180*/  STL [R1+0x17ac], R19 ;  /* 0x0017ac1301007387 */ /* 0x0001e20000100800 */
[----:B------:R-:W2:Y:S03]  /*f190*/  LDL R14, [R1+0xbac] ;  /* 0x000bac00010e7983 */ /* 0x000ea60000100800 */
[----:B0-----:R-:W2:Y:S01]  /*f1a0*/  LDL R19, [R1+0xba4] ;  /* 0x000ba40001137983 */ /* 0x001ea20000100800 */
[----:B----4-:R-:W-:Y:S02]  /*f1b0*/  @P3 IMAD.MOV.U32 R4, RZ, RZ, R17 ;  /* 0x000000ffff043224 */ /* 0x010fe400078e0011 */
[----:B------:R-:W-:-:S05]  /*f1c0*/  @P3 IMAD.MOV.U32 R5, RZ, RZ, R27 ;  /* 0x000000ffff053224 */ /* 0x000fca00078e001b */
[----:B------:R0:W4:Y:S02]  /*f1d0*/  @P3 LDG.E.U16 R11, [R4.64] ;  /* 0x00000006040b3981 */ /* 0x000124000c1e1500 */
[----:B0-----:R-:W-:Y:S02]  /*f1e0*/  @P3 IMAD.MOV.U32 R4, RZ, RZ, R12 ;  /* 0x000000ffff043224 */ /* 0x001fe400078e000c */
[----:B---3--:R-:W-:-:S05]  /*f1f0*/  @P3 IMAD.MOV.U32 R5, RZ, RZ, R15 ;  /* 0x000000ffff053224 */ /* 0x008fca00078e000f */
[----:B------:R0:W3:Y:S04]  /*f200*/  @P3 LDG.E.U16 R10, [R4.64] ;  /* 0x00000006040a3981 */ /* 0x0000e8000c1e1500 */
[----:B--2---:R1:W-:Y:S01]  /*f210*/  STL [R1+0x17b0], R18 ;  /* 0x0017b01201007387 */ /* 0x0043e20000100800 */
[----:B------:R-:W2:Y:S03]  /*f220*/  LDL R17, [R1+0xc18] ;  /* 0x000c180001117983 */ /* 0x000ea60000100800 */
[----:B-1----:R-:W2:Y:S01]  /*f230*/  LDL R18, [R1+0xbf0] ;  /* 0x000bf00001127983 */ /* 0x002ea20000100800 */
[----:B0-----:R-:W-:Y:S02]  /*f240*/  @P1 IMAD.MOV.U32 R4, RZ, RZ, R14 ;  /* 0x000000ffff041224 */ /* 0x001fe400078e000e */
[----:B------:R-:W-:-:S05]  /*f250*/  @P1 IMAD.MOV.U32 R5, RZ, RZ, R19 ;  /* 0x000000ffff051224 */ /* 0x000fca00078e0013 */
[----:B------:R2:W2:Y:S04]  /*f260*/  @P1 LDG.E.U16 R16, [R4.64] ;  /* 0x0000000604101981 */ /* 0x0004a8000c1e1500 */
[----:B----4-:R0:W-:Y:S01]  /*f270*/  STL [R1+0x17b4], R11 ;  /* 0x0017b40b01007387 */ /* 0x0101e20000100800 */
[----:B------:R-:W4:Y:S02]  /*f280*/  LDL R15, [R1+0xc14] ;  /* 0x000c1400010f7983 */ /* 0x000f240000100800 */
[----:B------:R-:W4:Y:S01]  /*f290*/  LDL R12, [R1+0xc20] ;  /* 0x000c2000010c7983 */ /* 0x000f220000100800 */
[----:B------:R-:W-:Y:S01]  /*f2a0*/  ISETP.GT.AND P2, PT, R2, 0x74, PT ;  /* 0x000000740200780c */ /* 0x000fe20003f44270 */
[----:B---3--:R-:W-:Y:S01]  /*f2b0*/  STL [R1+0x17b8], R10 ;  /* 0x0017b80a01007387 */ /* 0x008fe20000100800 */
[----:B------:R-:W3:Y:S03]  /*f2c0*/  LDL R14, [R1+0xc70] ;  /* 0x000c7000010e7983 */ /* 0x000ee60000100800 */
[----:B0-----:R-:W3:Y:S08]  /*f2d0*/  LDL R11, [R1+0xc98] ;  /* 0x000c9800010b7983 */ /* 0x001ef00000100800 */
[----:B--2---:R-:W-:-:S02]  /*f2e0*/  @P2 IMAD.MOV.U32 R4, RZ, RZ, R17 ;  /* 0x000000ffff042224 */ /* 0x004fc400078e0011 */
[----:B------:R-:W-:-:S05]  /*f2f0*/  @P2 IMAD.MOV.U32 R5, RZ, RZ, R18 ;  /* 0x000000ffff052224 */ /* 0x000fca00078e0012 */
[----:B------:R4:W2:Y:S01]  /*f300*/  @P2 LDG.E.U16 R13, [R4.64] ;  /* 0x00000006040d2981 */ /* 0x0008a2000c1e1500 */
[----:B------:R-:W-:-:S03]  /*f310*/  ISETP.GT.AND P3, PT, R2, 0x7c, PT ;  /* 0x0000007c0200780c */ /* 0x000fc60003f64270 */
[----:B------:R0:W-:Y:S01]  /*f320*/  STL [R1+0x1770], R16 ;  /* 0x0017701001007387 */ /* 0x0001e20000100800 */
[----:B------:R-:W2:Y:S02]  /*f330*/  LDL R17, [R1+0xc94] ;  /* 0x000c940001117983 */ /* 0x000ea40000100800 */
[----:B----4-:R-:W-:Y:S01]  /*f340*/  @P2 IMAD.MOV.U32 R4, RZ, RZ, R12 ;  /* 0x000000ffff042224 */ /* 0x010fe200078e000c */
[----:B0-----:R-:W4:Y:S01]  /*f350*/  LDL R16, [R1+0xca0] ;  /* 0x000ca00001107983 */ /* 0x001f220000100800 */
[----:B------:R-:W-:-:S05]  /*f360*/  @P2 IMAD.MOV.U32 R5, RZ, RZ, R15 ;  /* 0x000000ffff052224 */ /* 0x000fca00078e000f */
[----:B------:R3:W4:Y:S02]  /*f370*/  @P2 LDG.E.U16 R9, [R4.64] ;  /* 0x0000000604092981 */ /* 0x000724000c1e1500 */
[----:B---3--:R-:W-:Y:S02]  /*f380*/  @P3 IMAD.MOV.U32 R4, RZ, RZ, R11 ;  /* 0x000000ffff043224 */ /* 0x008fe400078e000b */
[----:B------:R-:W-:-:S05]  /*f390*/  @P3 IMAD.MOV.U32 R5, RZ, RZ, R14 ;  /* 0x000000ffff053224 */ /* 0x000fca00078e000e */
[----:B------:R0:W3:Y:S04]  /*f3a0*/  @P3 LDG.E.U16 R8, [R4.64] ;  /* 0x0000000604083981 */ /* 0x0000e8000c1e1500 */
[----:B--2---:R-:W-:Y:S01]  /*f3b0*/  STL [R1+0x1794], R13 ;  /* 0x0017940d01007387 */ /* 0x004fe20000100800 */
[----:B------:R-:W2:Y:S02]  /*f3c0*/  LDL R15, [R1+0xc1c] ;  /* 0x000c1c00010f7983 */ /* 0x000ea40000100800 */
[----:B------:R-:W2:Y:S02]  /*f3d0*/  LDL R12, [R1+0xc28] ;  /* 0x000c2800010c7983 */ /* 0x000ea40000100800 */
[----:B0-----:R-:W-:Y:S02]  /*f3e0*/  @P3 IMAD.MOV.U32 R5, RZ, RZ, R17 ;  /* 0x000000ffff053224 */ /* 0x001fe400078e0011 */
[----:B----4-:R-:W-:-:S05]  /*f3f0*/  @P3 IMAD.MOV.U32 R4, RZ, RZ, R16 ;  /* 0x000000ffff043224 */ /* 0x010fca00078e0010 */
[----:B------:R2:W4:Y:S04]  /*f400*/  @P3 LDG.E.U16 R7, [R4.64] ;  /* 0x0000000604073981 */ /* 0x000528000c1e1500 */
[----:B------:R-:W-:Y:S01]  /*f410*/  STL [R1+0x1798], R9 ;  /* 0x0017980901007387 */ /* 0x000fe20000100800 */
[----:B------:R-:W4:Y:S02]  /*f420*/  LDL R14, [R1+0xc24] ;  /* 0x000c2400010e7983 */ /* 0x000f240000100800 */
[----:B------:R-:W4:Y:S01]  /*f430*/  LDL R11, [R1+0xc2c] ;  /* 0x000c2c00010b7983 */ /* 0x000f220000100800 */
[----:B------:R-:W-:Y:S01]  /*f440*/  ISETP.GT.AND P1, PT, R2, 0x75, PT ;  /* 0x000000750200780c */ /* 0x000fe20003f24270 */
[----:B---3--:R0:W-:Y:S01]  /*f450*/  STL [R1+0x179c], R8 ;  /* 0x00179c0801007387 */ /* 0x0081e20000100800 */
[----:B------:R-:W3:Y:S02]  /*f460*/  LDL R18, [R1+0xc9c] ;  /* 0x000c9c0001127983 */ /* 0x000ee40000100800 */
[----:B------:R-:W3:Y:S09]  /*f470*/  LDL R17, [R1+0xca8] ;  /* 0x000ca80001117983 */ /* 0x000ef20000100800 */
[----:B--2---:R-:W-:-:S02]  /*f480*/  @P1 IMAD.MOV.U32 R5, RZ, RZ, R15 ;  /* 0x000000ffff051224 */ /* 0x004fc400078e000f */
[----:B------:R-:W-:-:S05]  /*f490*/  @P1 IMAD.MOV.U32 R4, RZ, RZ, R12 ;  /* 0x000000ffff041224 */ /* 0x000fca00078e000c */
[----:B------:R1:W2:Y:S01]  /*f4a0*/  @P1 LDG.E.U16 R6, [R4.64] ;  /* 0x0000000604061981 */ /* 0x0002a2000c1e1500 */
[----:B------:R-:W-:-:S03]  /*f4b0*/  ISETP.GT.AND P2, PT, R2, 0x7d, PT ;  /* 0x0000007d0200780c */ /* 0x000fc60003f44270 */
[----:B----4-:R4:W-:Y:S01]  /*f4c0*/  STL [R1+0x17a0], R7 ;  /* 0x0017a00701007387 */ /* 0x0109e20000100800 */
[----:B------:R-:W4:Y:S02]  /*f4d0*/  LDL R16, [R1+0xca4] ;  /* 0x000ca40001107983 */ /* 0x000f240000100800 */
[----:B------:R-:W4:Y:S01]  /*f4e0*/  LDL R12, [R1+0xcac] ;  /* 0x000cac00010c7983 */ /* 0x000f220000100800 */
[----:B-1----:R-:W-:Y:S01]  /*f4f0*/  PRMT R5, RZ, 0x7610, R5 ;  /* 0x00007610ff057816 */ /* 0x002fe20000000005 */
[----:B------:R-:W-:Y:S02]  /*f500*/  @P1 IMAD.MOV.U32 R15, RZ, RZ, R14 ;  /* 0x000000ffff0f1224 */ /* 0x000fe400078e000e */
[----:B------:R-:W-:Y:S01]  /*f510*/  @P1 IMAD.MOV.U32 R14, RZ, RZ, R11 ;  /* 0x000000ffff0e1224 */ /* 0x000fe200078e000b */
[----:B------:R-:W-:-:S04]  /*f520*/  PRMT R4, RZ, 0x7610, R4 ;  /* 0x00007610ff047816 */ /* 0x000fc80000000004 */
[----:B------:R3:W4:Y:S02]  /*f530*/  @P1 LDG.E.U16 R5, [R14.64] ;  /* 0x000000060e051981 */ /* 0x000724000c1e1500 */
[----:B---3--:R-:W-:Y:S02]  /*f540*/  @P2 IMAD.MOV.U32 R14, RZ, RZ, R17 ;  /* 0x000000ffff0e2224 */ /* 0x008fe400078e0011 */
[----:B------:R-:W-:-:S05]  /*f550*/  @P2 IMAD.MOV.U32 R15, RZ, RZ, R18 ;  /* 0x000000ffff0f2224 */ /* 0x000fca00078e0012 */
[----:B------:R1:W4:Y:S04]  /*f560*/  @P2 LDG.E.U16 R4, [R14.64] ;  /* 0x000000060e042981 */ /* 0x000328000c1e1500 */
[----:B--2---:R2:W-:Y:S01]  /*f570*/  STL [R1+0x1774], R6 ;  /* 0x0017740601007387 */ /* 0x0045e20000100800 */
[----:B0-----:R-:W3:Y:S02]  /*f580*/  LDL R8, [R1+0x4f8] ;  /* 0x0004f80001087983 */ /* 0x001ee40000100800 */
[----:B----4-:R-:W4:Y:S01]  /*f590*/  LDL R7, [R1+0x4fc] ;  /* 0x0004fc0001077983 */ /* 0x010f220000100800 */
[----:B------:R-:W4:Y:S04]  /*f5a0*/  LDL R11, [R1+0x4f0] ;  /* 0x0004f000010b7983 */ /* 0x000f280000100800 */
[----:B--2---:R-:W2:Y:S01]  /*f5b0*/  LDL R6, [R1+0x4f4] ;  /* 0x0004f40001067983 */ /* 0x004ea20000100800 */
[----:B-1----:R-:W-:-:S02]  /*f5c0*/  @P2 IMAD.MOV.U32 R15, RZ, RZ, R16 ;  /* 0x000000ffff0f2224 */ /* 0x002fc400078e0010 */
[----:B------:R-:W-:-:S05]  /*f5d0*/  @P2 IMAD.MOV.U32 R14, RZ, RZ, R12 ;  /* 0x000000ffff0e2224 */ /* 0x000fca00078e000c */
[----:B------:R3:W2:Y:S04]  /*f5e0*/  @P2 LDG.E.U16 R3, [R14.64] ;  /* 0x000000060e032981 */ /* 0x0006a8000c1e1500 */
[----:B------:R0:W-:Y:S04]  /*f5f0*/  STL [R1+0x1778], R5 ;  /* 0x0017780501007387 */ /* 0x0001e80000100800 */
[----:B------:R1:W-:Y:S01]  /*f600*/  STL [R1+0x177c], R4 ;  /* 0x00177c0401007387 */ /* 0x0003e20000100800 */
[----:B------:R-:W2:Y:S03]  /*f610*/  LDL R16, [R1+0x4e8] ;  /* 0x0004e80001107983 */ /* 0x000ea60000100800 */
[----:B0-----:R-:W2:Y:S01]  /*f620*/  LDL R5, [R1+0x4ec] ;  /* 0x0004ec0001057983 */ /* 0x001ea20000100800 */
[----:B-1----:R-:W-:Y:S01]  /*f630*/  PRMT R4, RZ, 0x7610, R4 ;  /* 0x00007610ff047816 */ /* 0x002fe20000000004 */
[----:B---3--:R-:W-:-:S02]  /*f640*/  @P0 IMAD.MOV.U32 R15, RZ, RZ, R8 ;  /* 0x000000ffff0f0224 */ /* 0x008fc400078e0008 */
[----:B----4-:R-:W-:-:S05]  /*f650*/  @P0 IMAD.MOV.U32 R14, RZ, RZ, R7 ;  /* 0x000000ffff0e0224 */ /* 0x010fca00078e0007 */
[----:B------:R0:W3:Y:S01]  /*f660*/  @P0 LDG.E.U16 R4, [R14.64] ;  /* 0x000000060e040981 */ /* 0x0000e2000c1e1500 */
[----:B------:R-:W-:-:S03]  /*f670*/  ISETP.GT.AND P1, PT, R2, 0x67, PT ;  /* 0x000000670200780c */ /* 0x000fc60003f24270 */
[----:B--2---:R1:W-:Y:S01]  /*f680*/  STL [R1+0x1780], R3 ;  /* 0x0017800301007387 */ /* 0x0043e20000100800 */
[----:B------:R-:W2:Y:S02]  /*f690*/  LDL R8, [R1+0xb90] ;  /* 0x000b900001087983 */ /* 0x000ea40000100800 */
[----:B------:R-:W4:Y:S02]  /*f6a0*/  LDL R7, [R1+0xbb8] ;  /* 0x000bb80001077983 */ /* 0x000f240000100800 */
[----:B------:R-:W2:Y:S05]  /*f6b0*/  LDL R12, [R1+0xbb4] ;  /* 0x000bb400010c7983 */ /* 0x000eaa0000100800 */
[----:B0-----:R-:W-:-:S02]  /*f6c0*/  @P1 IMAD.MOV.U32 R14, RZ, RZ, R6 ;  /* 0x000000ffff0e1224 */ /* 0x001fc400078e0006 */
[----:B------:R-:W-:Y:S01]  /*f6d0*/  @P1 IMAD.MOV.U32 R15, RZ, RZ, R11 ;  /* 0x000000ffff0f1224 */ /* 0x000fe200078e000b */
[----:B------:R-:W2:Y:S04]  /*f6e0*/  LDL R6, [R1+0xbbc] ;  /* 0x000bbc0001067983 */ /* 0x000ea80000100800 */
[----:B------:R-:W2:Y:S01]  /*f6f0*/  LDL R11, [R1+0xbc0] ;  /* 0x000bc000010b7983 */ /* 0x000ea20000100800 */
[----:B-1----:R-:W-:-:S06]  /*f700*/  PRMT R3, RZ, 0x7610, R3 ;  /* 0x00007610ff037816 */ /* 0x002fcc0000000003 */
[----:B------:R0:W2:Y:S02]  /*f710*/  @P1 LDG.E.U16 R3, [R14.64] ;  /* 0x000000060e031981 */ /* 0x0000a4000c1e1500 */
[----:B0-----:R-:W-:Y:S02]  /*f720*/  @P1 IMAD.MOV.U32 R14, RZ, RZ, R5 ;  /* 0x000000ffff0e1224 */ /* 0x001fe400078e0005 */
[----:B------:R-:W-:-:S05]  /*f730*/  @P1 IMAD.MOV.U32 R15, RZ, RZ, R16 ;  /* 0x000000ffff0f1224 */ /* 0x000fca00078e0010 */
[----:B------:R4:W2:Y:S04]  /*f740*/  @P1 LDG.E.U16 R0, [R14.64] ;  /* 0x000000060e001981 */ /* 0x0008a8000c1e1500 */
[----:B---3--:R0:W-:Y:S01]  /*f750*/  STL [R1+0x3c], R4 ;  /* 0x00003c0401007387 */ /* 0x0081e20000100800 */
[C---:B------:R-:W-:Y:S01]  /*f760*/  ISETP.GT.AND P0, PT, R2.reuse, 0x6e, PT ;  /* 0x0000006e0200780c */ /* 0x040fe20003f04270 */
[----:B------:R-:W3:Y:S02]  /*f770*/  LDL R5, [R1+0xbc4] ;  /* 0x000bc40001057983 */ /* 0x000ee40000100800 */
[----:B0-----:R-:W3:Y:S01]  /*f780*/  LDL R4, [R1+0xbc8] ;  /* 0x000bc80001047983 */ /* 0x001ee20000100800 */
[----:B------:R-:W-:Y:S02]  /*f790*/  PRMT R13, RZ, 0x7610, R13 ;  /* 0x00007610ff0d7816 */ /* 0x000fe4000000000d */
[----:B------:R-:W-:-:S07]  /*f7a0*/  ISETP.GT.AND P1, PT, R2, 0x6f, PT ;  /* 0x0000006f0200780c */ /* 0x000fce0003f24270 */
[----:B----4-:R-:W-:Y:S02]  /*f7b0*/  @P0 IMAD.MOV.U32 R14, RZ, RZ, R7 ;  /* 0x000000ffff0e0224 */ /* 0x010fe400078e0007 */
[----:B--2---:R-:W-:Y:S01]  /*f7c0*/  @P0 IMAD.MOV.U32 R15, RZ, RZ, R8 ;  /* 0x000000ffff0f0224 */ /* 0x004fe200078e0008 */
[----:B------:R-:W-:-:S04]  /*f7d0*/  PRMT R10, RZ, 0x7610, R10 ;  /* 0x00007610ff0a7816 */ /* 0x000fc8000000000a */
[----:B------:R0:W2:Y:S04]  /*f7e0*/  @P0 LDG.E.U16 R13, [R14.64] ;  /* 0x000000060e0d0981 */ /* 0x0000a8000c1e1500 */
[----:B------:R1:W-:Y:S04]  /*f7f0*/  STL [R1+0x34], R3 ;  /* 0x0000340301007387 */ /* 0x0003e80000100800 */
[----:B-1----:R-:W4:Y:S04]  /*f800*/  LDL R3, [R1+0xbcc] ;  /* 0x000bcc0001037983 */ /* 0x002f280000100800 */
[----:B------:R1:W-:Y:S01]  /*f810*/  STL [R1+0x171c], R0 ;  /* 0x00171c0001007387 */ /* 0x0003e20000100800 */
[----:B------:R-:W2:Y:S02]  /*f820*/  LDL R8, [R1+0xc10] ;  /* 0x000c100001087983 */ /* 0x000ea40000100800 */
[----:B------:R-:W2:Y:S02]  /*f830*/  LDL R7, [R1+0xc38] ;  /* 0x000c380001077983 */ /* 0x000ea40000100800 */
[----:B0-----:R-:W-:-:S02]  /*f840*/  @P0 IMAD.MOV.U32 R14, RZ, RZ, R11 ;  /* 0x000000ffff0e0224 */ /* 0x001fc400078e000b */
[----:B------:R-:W-:-:S05]  /*f850*/  @P0 IMAD.MOV.U32 R15, RZ, RZ, R12 ;  /* 0x000000ffff0f0224 */ /* 0x000fca00078e000c */
[----:B------:R0:W2:Y:S02]  /*f860*/  @P0 LDG.E.U16 R10, [R14.64] ;  /* 0x000000060e0a0981 */ /* 0x0000a4000c1e1500 */
[----:B0-----:R-:W-:Y:S02]  /*f870*/  @P1 IMAD.MOV.U32 R15, RZ, RZ, R6 ;  /* 0x000000ffff0f1224 */ /* 0x001fe400078e0006 */
[----:B------:R-:W2:Y:S01]  /*f880*/  LDL R6, [R1+0xc34] ;  /* 0x000c340001067983 */ /* 0x000ea20000100800 */
[----:B---3--:R-:W-:-:S03]  /*f890*/  @P1 IMAD.MOV.U32 R14, RZ, RZ, R4 ;  /* 0x000000ffff0e1224 */ /* 0x008fc600078e0004 */
[----:B------:R-:W3:Y:S01]  /*f8a0*/  LDL R4, [R1+0xc40] ;  /* 0x000c400001047983 */ /* 0x000ee20000100800 */
[----:B------:R-:W-:Y:S02]  /*f8b0*/  PRMT R9, RZ, 0x7610, R9 ;  /* 0x00007610ff097816 */ /* 0x000fe40000000009 */
[----:B------:R-:W-:-:S04]  /*f8c0*/  ISETP.GT.AND P0, PT, R2, 0x76, PT ;  /* 0x000000760200780c */ /* 0x000fc80003f04270 */
[----:B------:R0:W3:Y:S01]  /*f8d0*/  @P1 LDG.E.U16 R9, [R14.64] ;  /* 0x000000060e091981 */ /* 0x0000e2000c1e1500 */
[----:B-1----:R-:W-:Y:S01]  /*f8e0*/  PRMT R0, RZ, 0x7610, R0 ;  /* 0x00007610ff007816 */ /* 0x002fe20000000000 */
[----:B0-----:R-:W-:Y:S02]  /*f8f0*/  @P1 IMAD.MOV.U32 R15, RZ, RZ, R5 ;  /* 0x000000ffff0f1224 */ /* 0x001fe400078e0005 */
[----:B------:R-:W3:Y:S01]  /*f900*/  LDL R5, [R1+0xc3c] ;  /* 0x000c3c0001057983 */ /* 0x000ee20000100800 */
[----:B----4-:R-:W-:-:S03]  /*f910*/  @P1 IMAD.MOV.U32 R14, RZ, RZ, R3 ;  /* 0x000000ffff0e1224 */ /* 0x010fc600078e0003 */
[----:B------:R-:W4:Y:S04]  /*f920*/  LDL R3, [R1+0xc48] ;  /* 0x000c480001037983 */ /* 0x000f280000100800 */
[----:B------:R2:W4:Y:S02]  /*f930*/  @P1 LDG.E.U16 R29, [R14.64] ;  /* 0x000000060e1d1981 */ /* 0x000524000c1e1500 */
[----:B--2---:R-:W-:Y:S02]  /*f940*/  @P0 IMAD.MOV.U32 R14, RZ, RZ, R7 ;  /* 0x000000ffff0e0224 */ /* 0x004fe400078e0007 */
[----:B------:R-:W-:-:S05]  /*f950*/  @P0 IMAD.MOV.U32 R15, RZ, RZ, R8 ;  /* 0x000000ffff0f0224 */ /* 0x000fca00078e0008 */
[----:B------:R0:W2:Y:S02]  /*f960*/  @P0 LDG.E.U16 R0, [R14.64] ;  /* 0x000000060e000981 */ /* 0x0000a4000c1e1500 */
[----:B0-----:R-:W-:Y:S02]  /*f970*/  @P0 IMAD.MOV.U32 R15, RZ, RZ, R6 ;  /* 0x000000ffff0f0224 */ /* 0x001fe400078e0006 */
[----:B---3--:R-:W-:-:S05]  /*f980*/  @P0 IMAD.MOV.U32 R14, RZ, RZ, R4 ;  /* 0x000000ffff0e0224 */ /* 0x008fca00078e0004 */
[----:B------:R0:W3:Y:S01]  /*f990*/  @P0 LDG.E.U16 R26, [R14.64] ;  /* 0x000000060e1a0981 */ /* 0x0000e2000c1e1500 */
[----:B------:R-:W-:-:S03]  /*f9a0*/  ISETP.GT.AND P1, PT, R2, 0x77, PT ;  /* 0x000000770200780c */ /* 0x000fc60003f24270 */
[----:B----4-:R-:W-:Y:S01]  /*f9b0*/  STL [R1+0x1720], R29 ;  /* 0x0017201d01007387 */ /* 0x010fe20000100800 */
[----:B------:R-:W4:Y:S02]  /*f9c0*/  LDL R11, [R1+0xc44] ;  /* 0x000c4400010b7983 */ /* 0x000f240000100800 */
[----:B------:R1:W-:Y:S02]  /*f9d0*/  STL [R1+0x1c], R10 ;  /* 0x00001c0a01007387 */ /* 0x0003e40000100800 */
[----:B-1----:R-:W4:Y:S04]  /*f9e0*/  LDL R10, [R1+0xc4c] ;  /* 0x000c4c00010a7983 */ /* 0x002f280000100800 */
[----:B--2---:R-:W-:Y:S01]  /*f9f0*/  STL [R1+0x1784], R0 ;  /* 0x0017840001007387 */ /* 0x004fe20000100800 */
[----:B------:R1:W-:Y:S02]  /*fa00*/  STL [R1+0x14], R9 ;  /* 0x0000140901007387 */ /* 0x0003e40000100800 */
[----:B------:R-:W2:Y:S02]  /*fa10*/  LDL R8, [R1+0xcb8] ;  /* 0x000cb80001087983 */ /* 0x000ea40000100800 */
[----:B------:R-:W2:Y:S01]  /*fa20*/  LDL R7, [R1+0xcb4] ;  /* 0x000cb40001077983 */ /* 0x000ea20000100800 */
[----:B------:R-:W2:Y:S04]  /*fa30*/  LDL R6, [R1+0xcc0] ;  /* 0x000cc00001067983 */ /* 0x000ea80000100800 */
[----:B-1----:R-:W2:Y:S01]  /*fa40*/  LDL R9, [R1+0xc90] ;  /* 0x000c900001097983 */ /* 0x002ea20000100800 */
[----:B------:R-:W-:Y:S02]  /*fa50*/  STL [R1+0x24], R13 ;  /* 0x0000240d01007387 */ /* 0x000fe40000100800 */
[----:B------:R-:W2:Y:S02]  /*fa60*/  LDL R4, [R1+0xcc8] ;  /* 0x000cc80001047983 */ /* 0x000ea40000100800 */
[----:B0-----:R-:W-:-:S02]  /*fa70*/  @P1 IMAD.MOV.U32 R15, RZ, RZ, R5 ;  /* 0x000000ffff0f1224 */ /* 0x001fc400078e0005 */
[----:B------:R-:W-:Y:S01]  /*fa80*/  @P1 IMAD.MOV.U32 R14, RZ, RZ, R3 ;  /* 0x000000ffff0e1224 */ /* 0x000fe200078e0003 */
[----:B------:R-:W-:-:S04]  /*fa90*/  ISETP.GT.AND P0, PT, R2, 0x7e, PT ;  /* 0x0000007e0200780c */ /* 0x000fc80003f04270 */
[----:B------:R4:W2:Y:S04]  /*faa0*/  @P1 LDG.E.U16 R25, [R14.64] ;  /* 0x000000060e191981 */ /* 0x0008a8000c1e1500 */
[----:B---3--:R-:W-:Y:S01]  /*fab0*/  STL [R1+0x1788], R26 ;  /* 0x0017881a01007387 */ /* 0x008fe20000100800 */
[----:B------:R-:W3:Y:S02]  /*fac0*/  LDL R5, [R1+0xcbc] ;  /* 0x000cbc0001057983 */ /* 0x000ee40000100800 */
[----:B------:R-:W3:Y:S02]  /*fad0*/  LDL R3, [R1+0xcc4] ;  /* 0x000cc40001037983 */ /* 0x000ee40000100800 */
[----:B------:R-:W3:Y:S02]  /*fae0*/  LDL R0, [R1+0xcdc] ;  /* 0x000cdc0001007983 */ /* 0x000ee40000100800 */
[----:B----4-:R-:W-:-:S02]  /*faf0*/  @P1 IMAD.MOV.U32 R15, RZ, RZ, R11 ;  /* 0x000000ffff0f1224 */ /* 0x010fc400078e000b */
[----:B------:R-:W-:-:S05]  /*fb00*/  @P1 IMAD.MOV.U32 R14, RZ, RZ, R10 ;  /* 0x000000ffff0e1224 */ /* 0x000fca00078e000a */
[----:B------:R2:W4:Y:S01]  /*fb10*/  @P1 LDG.E.U16 R24, [R14.64] ;  /* 0x000000060e181981 */ /* 0x000522000c1e1500 */
[----:B------:R-:W-:Y:S01]  /*fb20*/  ISETP.GT.AND P1, PT, R2, 0x7f, PT ;  /* 0x0000007f0200780c */ /* 0x000fe20003f24270 */
[----:B--2---:R-:W-:Y:S02]  /*fb30*/  @P0 IMAD.MOV.U32 R14, RZ, RZ, R8 ;  /* 0x000000ffff0e0224 */ /* 0x004fe400078e0008 */
[----:B------:R-:W-:-:S05]  /*fb40*/  @P0 IMAD.MOV.U32 R15, RZ, RZ, R9 ;  /* 0x000000ffff0f0224 */ /* 0x000fca00078e0009 */
[----:B------:R0:W2:Y:S02]  /*fb50*/  @P0 LDG.E.U16 R23, [R14.64] ;  /* 0x000000060e170981 */ /* 0x0000a4000c1e1500 */
[----:B0-----:R-:W-:Y:S02]  /*fb60*/  @P0 IMAD.MOV.U32 R14, RZ, RZ, R6 ;  /* 0x000000ffff0e0224 */ /* 0x001fe400078e0006 */
[----:B------:R-:W-:-:S05]  /*fb70*/  @P0 IMAD.MOV.U32 R15, RZ, RZ, R7 ;  /* 0x000000ffff0f0224 */ /* 0x000fca00078e0007 */
[----:B------:R0:W2:Y:S02]  /*fb80*/  @P0 LDG.E.U16 R22, [R14.64] ;  /* 0x000000060e160981 */ /* 0x0000a4000c1e1500 */
[----:B0-----:R-:W-:Y:S02]  /*fb90*/  @P1 IMAD.MOV.U32 R14, RZ, RZ, R4 ;  /* 0x000000ffff0e1224 */ /* 0x001fe400078e0004 */
[----:B---3--:R-:W-:-:S05]  /*fba0*/  @P1 IMAD.MOV.U32 R15, RZ, RZ, R5 ;  /* 0x000000ffff0f1224 */ /* 0x008fca00078e0005 */
[----:B------:R0:W3:Y:S02]  /*fbb0*/  @P1 LDG.E.U16 R21, [R14.64] ;  /* 0x000000060e151981 */ /* 0x0000e4000c1e1500 */
[----:B0-----:R-:W-:Y:S02]  /*fbc0*/  @P1 IMAD.MOV.U32 R14, RZ, RZ, R0 ;  /* 0x000000ffff0e1224 */ /* 0x001fe400078e0000 */
[----:B------:R-:W-:-:S05]  /*fbd0*/  @P1 IMAD.MOV.U32 R15, RZ, RZ, R3 ;  /* 0x000000ffff0f1224 */ /* 0x000fca00078e0003 */
[----:B------:R-:W3:Y:S04]  /*fbe0*/  @P1 LDG.E.U16 R20, [R14.64] ;  /* 0x000000060e141981 */ /* 0x000ee8000c1e1500 */
[----:B------:R-:W-:Y:S04]  /*fbf0*/  STL [R1+0x1724], R25 ;  /* 0x0017241901007387 */ /* 0x000fe80000100800 */
[----:B------:R-:W0:Y:S01]  /*fc00*/  S2R R27, SR_TID.X ;  /* 0x00000000001b7919 */ /* 0x000e220000002100 */
[----:B------:R-:W-:Y:S06]  /*fc10*/  BAR.SYNC.DEFER_BLOCKING 0x0 ;  /* 0x0000000000007b1d */ /* 0x000fec0000010000 */
[----:B----4-:R-:W-:Y:S04]  /*fc20*/  STL [R1+0x1728], R24 ;  /* 0x0017281801007387 */ /* 0x010fe80000100800 */
[----:B--2---:R-:W-:Y:S04]  /*fc30*/  STL [R1+0x178c], R23 ;  /* 0x00178c1701007387 */ /* 0x004fe80000100800 */
[----:B------:R-:W-:Y:S04]  /*fc40*/  STL [R1+0x1790], R22 ;  /* 0x0017901601007387 */ /* 0x000fe80000100800 */
[----:B---3--:R-:W-:Y:S01]  /*fc50*/  STL [R1+0x172c], R21 ;  /* 0x00172c1501007387 */ /* 0x008fe20000100800 */
[----:B------:R-:W2:Y:S03]  /*fc60*/  LDL.LU R19, [R1+0x4b4] ;  /* 0x0004b40001137983 */ /* 0x000ea60000300800 */
[----:B------:R1:W-:Y:S01]  /*fc70*/  STL [R1+0x1730], R20 ;  /* 0x0017301401007387 */ /* 0x0003e20000100800 */
[----:B------:R-:W3:Y:S01]  /*fc80*/  LDL.LU R17, [R1+0x4b0] ;  /* 0x0004b00001117983 */ /* 0x000ee20000300800 */
[----:B0-----:R-:W-:-:S02]  /*fc90*/  LOP3.LUT R0, R27, 0x7f, RZ, 0xc0, !PT ;  /* 0x0000007f1b007812 */ /* 0x001fc400078ec0ff */
[----:B------:R-:W4:Y:S04]  /*fca0*/  LDL.LU R27, [R1+0x474] ;  /* 0x00047400011b7983 */ /* 0x000f280000300800 */
[----:B-1----:R-:W4:Y:S01]  /*fcb0*/  LDL.LU R20, [R1+0x434] ;  /* 0x0004340001147983 */ /* 0x002f220000300800 */
[----:B------:R-:W4:Y:S02]  /*fcc0*/  LDL.LU R14, [R1+0x430] ;  /* 0x00043000010e7983 */ /* 0x000f240000300800 */
[----:B------:R-:W4:Y:S02]  /*fcd0*/  LDL.LU R15, [R1+0x3f4] ;  /* 0x0003f400010f7983 */ /* 0x000f240000300800 */
[----:B------:R-:W4:Y:S01]  /*fce0*/  LDL.LU R21, [R1+0x3f0] ;  /* 0x0003f00001157983 */ /* 0x000f220000300800 */
[----:B------:R-:W4:Y:S01]  /*fcf0*/  LDL.LU R22, [R1+0x3ac] ;  /* 0x0003ac0001167983 */ /* 0x000f220000300800 */
[----:B------:R-:W4:Y:S02]  /*fd00*/  LDL.LU R23, [R1+0x3a8] ;  /* 0x0003a80001177983 */ /* 0x000f240000300800 */
[----:B------:R-:W4:Y:S02]  /*fd10*/  LDL.LU R24, [R1+0x36c] ;  /* 0x00036c0001187983 */ /* 0x000f240000300800 */
[----:B------:R-:W4:Y:S01]  /*fd20*/  LDL.LU R25, [R1+0x368] ;  /* 0x0003680001197983 */ /* 0x000f220000300800 */
[----:B------:R-:W-:Y:S01]  /*fd30*/  ISETP.GE.AND P0, PT, R0, R2, PT ;  /* 0x000000020000720c */ /* 0x000fe20003f06270 */
[----:B------:R-:W4:Y:S01]  /*fd40*/  LDL.LU R26, [R1+0x328] ;  /* 0x00032800011a7983 */ /* 0x000f220000300800 */
[----:B------:R-:W4:Y:S02]  /*fd50*/  LDL.LU R0, [R1+0x324] ;  /* 0x0003240001007983 */ /* 0x000f240000300800 */
[----:B------:R-:W4:Y:S02]  /*fd60*/  LDL.LU R29, [R1+0x2e8] ;  /* 0x0002e800011d7983 */ /* 0x000f240000300800 */
[----:B------:R-:W4:Y:S01]  /*fd70*/  LDL.LU R3, [R1+0x2e4] ;  /* 0x0002e40001037983 */ /* 0x000f220000300800 */
        /* <DEDUP_REMOVED lines=11> */
[----:B------:R0:W-:Y:S02]  /*fe30*/  STL [R1+0x17a4], R2 ;  /* 0x0017a40201007387 */ /* 0x0001e40000100800 */
[----:B0-----:R-:W4:Y:S01]  /*fe40*/  LDL.LU R2, [R1+0x470] ;  /* 0x0004700001027983 */ /* 0x001f220000300800 */
[----:B------:R-:W4:Y:S03]  /*fe50*/  LDL.LU R18, [R1+0x68] ;  /* 0x0000680001127983 */ /* 0x000f260000300800 */
[----:B--2---:R0:W-:Y:S04]  /*fe60*/  STS.U16 [R28], R19 ;  /* 0x000000131c007388 */ /* 0x0041e80000000400 */
[----:B0-----:R-:W2:Y:S04]  /*fe70*/  LDL.LU R19, [R1+0x44] ;  /* 0x0000440001137983 */ /* 0x001ea80000300800 */
[----:B---3--:R0:W-:Y:S04]  /*fe80*/  STS.U16 [R28+0x200], R17 ;  /* 0x000200111c007388 */ /* 0x0081e80000000400 */
[----:B0-----:R-:W3:Y:S04]  /*fe90*/  LDL.LU R17, [R1+0x40] ;  /* 0x0000400001117983 */ /* 0x001ee80000300800 */
[----:B----4-:R0:W-:Y:S04]  /*fea0*/  STS.U16 [R28+0x2000], R27 ;  /* 0x0020001b1c007388 */ /* 0x0101e80000000400 */
[----:B0-----:R-:W4:Y:S04]  /*feb0*/  LDL.LU R27, [R1+0x38] ;  /* 0x00003800011b7983 */ /* 0x001f280000300800 */
[----:B------:R0:W-:Y:S04]  /*fec0*/  STS.U16 [R28+0x1a000], R12 ;  /* 0x01a0000c1c007388 */ /* 0x0001e80000000400 */
[----:B0-----:R-:W2:Y:S04]  /*fed0*/  LDL.LU R12, [R1+0x30] ;  /* 0x00003000010c7983 */ /* 0x001ea80000300800 */
[----:B------:R-:W-:Y:S04]  /*fee0*/  STS.U16 [R28+0x2200], R2 ;  /* 0x002200021c007388 */ /* 0x000fe80000000400 */
[----:B---3--:R0:W-:Y:S04]  /*fef0*/  STS.U16 [R28+0x1c200], R17 ;  /* 0x01c200111c007388 */ /* 0x0081e80000000400 */
[----:B0-----:R-:W3:Y:S01]  /*ff00*/  LDL.LU R17, [R1+0x4ac] ;  /* 0x0004ac0001117983 */ /* 0x001ee20000300800 */
[----:B------:R-:W2:Y:S03]  /*ff10*/  LDL.LU R2, [R1+0x468] ;  /* 0x0004680001027983 */ /* 0x000ea60000300800 */
[----:B------:R-:W-:Y:S04]  /*ff20*/  STS.U16 [R28+0x4000], R20 ;  /* 0x004000141c007388 */ /* 0x000fe80000000400 */
        /* <DEDUP_REMOVED lines=12> */
[----:B--2---:R0:W-:Y:S04]  /*fff0*/  STL [R1+0x17d4], R2 ;  /* 0x0017d40201007387 */ /* 0x0041e80000100800 */
[----:B0-----:R-:W2:Y:S01]  /*10000*/  LDL.LU R2, [R1+0x4a8] ;  /* 0x0004a80001027983 */ /* 0x001ea20000300800 */
[----:B------:R-:W2:Y:S02]  /*10010*/  LDL.LU R20, [R1+0x42c] ;  /* 0x00042c0001147983 */ /* 0x000ea40000300800 */
[----:B------:R-:W2:Y:S02]  /*10020*/  LDL.LU R14, [R1+0x428] ;  /* 0x00042800010e7983 */ /* 0x000ea40000300800 */
[----:B------:R-:W2:Y:S01]  /*10030*/  LDL.LU R15, [R1+0x3ec] ;  /* 0x0003ec00010f7983 */ /* 0x000ea20000300800 */
[----:B------:R-:W2:Y:S01]  /*10040*/  LDL.LU R21, [R1+0x3e8] ;  /* 0x0003e80001157983 */ /* 0x000ea20000300800 */
[----:B------:R-:W2:Y:S02]  /*10050*/  LDL.LU R22, [R1+0x3a4] ;  /* 0x0003a40001167983 */ /* 0x000ea40000300800 */
[----:B------:R-:W2:Y:S02]  /*10060*/  LDL.LU R23, [R1+0x3a0] ;  /* 0x0003a00001177983 */ /* 0x000ea40000300800 */
[----:B------:R-:W2:Y:S01]  /*10070*/  LDL.LU R24, [R1+0x364] ;  /* 0x0003640001187983 */ /* 0x000ea20000300800 */
[----:B------:R-:W2:Y:S01]  /*10080*/  LDL.LU R25, [R1+0x360] ;  /* 0x0003600001197983 */ /* 0x000ea20000300800 */
[----:B------:R-:W2:Y:S02]  /*10090*/  LDL.LU R26, [R1+0x320] ;  /* 0x00032000011a7983 */ /* 0x000ea40000300800 */
[----:B------:R-:W2:Y:S02]  /*100a0*/  LDL.LU R0, [R1+0x31c] ;  /* 0x00031c0001007983 */ /* 0x000ea40000300800 */
[----:B------:R-:W2:Y:S01]  /*100b0*/  LDL.LU R29, [R1+0x2e0] ;  /* 0x0002e000011d7983 */ /* 0x000ea20000300800 */
[----:B------:R-:W2:Y:S04]  /*100c0*/  LDL.LU R3, [R1+0x2dc] ;  /* 0x0002dc0001037983 */ /* 0x000ea80000300800 */
[----:B------:R0:W-:Y:S01]  /*100d0*/  STS.U16 [R28+0x10200], R5 ;  /* 0x010200051c007388 */ /* 0x0001e20000000400 */
[----:B------:R-:W2:Y:S03]  /*100e0*/  LDL.LU R4, [R1+0x2a0] ;  /* 0x0002a00001047983 */ /* 0x000ea60000300800 */
[----:B------:R1:W-:Y:S04]  /*100f0*/  STS.U16 [R28+0x12000], R6 ;  /* 0x012000061c007388 */ /* 0x0003e80000000400 */
[----:B------:R1:W-:Y:S04]  /*10100*/  STS.U16 [R28+0x12200], R7 ;  /* 0x012200071c007388 */ /* 0x0003e80000000400 */
[----:B------:R3:W-:Y:S04]  /*10110*/  STS.U16 [R28+0x14000], R8 ;  /* 0x014000081c007388 */ /* 0x0007e80000000400 */
[----:B------:R4:W-:Y:S04]  /*10120*/  STS.U16 [R28+0x14200], R9 ;  /* 0x014200091c007388 */ /* 0x0009e80000000400 */
[----:B------:R4:W-:Y:S04]  /*10130*/  STS.U16 [R28+0x16000], R13 ;  /* 0x0160000d1c007388 */ /* 0x0009e80000000400 */
[----:B0-----:R-:W2:Y:S01]  /*10140*/  LDL.LU R5, [R1+0x29c] ;  /* 0x00029c0001057983 */ /* 0x001ea20000300800 */
[----:B-1----:R-:W2:Y:S02]  /*10150*/  LDL.LU R6, [R1+0x25c] ;  /* 0x00025c0001067983 */ /* 0x002ea40000300800 */
[----:B------:R-:W2:Y:S01]  /*10160*/  LDL.LU R7, [R1+0x258] ;  /* 0x0002580001077983 */ /* 0x000ea20000300800 */
[----:B---3--:R-:W3:Y:S01]  /*10170*/  LDL.LU R8, [R1+0x21c] ;  /* 0x00021c0001087983 */ /* 0x008ee20000300800 */
[----:B----4-:R-:W4:Y:S03]  /*10180*/  LDL.LU R9, [R1+0x218] ;  /* 0x0002180001097983 */ /* 0x010f260000300800 */
[----:B------:R0:W-:Y:S01]  /*10190*/  STS.U16 [R28+0x16200], R16 ;  /* 0x016200101c007388 */ /* 0x0001e20000000400 */
[----:B------:R-:W3:Y:S03]  /*101a0*/  LDL.LU R13, [R1+0xc8] ;  /* 0x0000c800010d7983 */ /* 0x000ee60000300800 */
[----:B------:R1:W-:Y:S04]  /*101b0*/  STS.U16 [R28+0x1a200], R18 ;  /* 0x01a200121c007388 */ /* 0x0003e80000000400 */
[----:B------:R1:W-:Y:S04]  /*101c0*/  STS.U16 [R28+0x1e000], R27 ;  /* 0x01e0001b1c007388 */ /* 0x0003e80000000400 */
[----:B------:R-:W-:Y:S04]  /*101d0*/  STS.U16 [R28+0x18000], R10 ;  /* 0x0180000a1c007388 */ /* 0x000fe80000000400 */
[----:B------:R-:W-:Y:S04]  /*101e0*/  STS.U16 [R28+0x18200], R11 ;  /* 0x0182000b1c007388 */ /* 0x000fe80000000400 */
[----:B------:R-:W-:Y:S04]  /*101f0*/  STS.U16 [R28+0x1c000], R19 ;  /* 0x01c000131c007388 */ /* 0x000fe80000000400 */
[----:B------:R1:W-:Y:S04]  /*10200*/  STS.U16 [R28+0x1e200], R12 ;  /* 0x01e2000c1c007388 */ /* 0x0003e80000000400 */
[----:B0-----:R-:W3:Y:S01]  /*10210*/  LDL.LU R16, [R1+0xc4] ;  /* 0x0000c40001107983 */ /* 0x001ee20000300800 */
[----:B-1----:R-:W-:-:S03]  /*10220*/  LOP3.LUT R18, R28, 0x10, RZ, 0x3c, !PT ;  /* 0x000000101c127812 */ /* 0x002fc600078e3cff */
[----:B------:R-:W3:Y:S04]  /*10230*/  LDL.LU R27, [R1+0x94] ;  /* 0x00009400011b7983 */ /* 0x000ee80000300800 */
[----:B------:R-:W3:Y:S01]  /*10240*/  LDL.LU R28, [R1+0x46c] ;  /* 0x00046c00011c7983 */ /* 0x000ee20000300800 */
[----:B------:R-:W4:Y:S02]  /*10250*/  LDL.LU R10, [R1+0x90] ;  /* 0x00009000010a7983 */ /* 0x000f240000300800 */
[----:B------:R-:W4:Y:S02]  /*10260*/  LDL.LU R11, [R1+0x64] ;  /* 0x00006400010b7983 */ /* 0x000f240000300800 */
[----:B------:R-:W4:Y:S01]  /*10270*/  LDL.LU R19, [R1+0x60] ;  /* 0x0000600001137983 */ /* 0x000f220000300800 */
[----:B------:R0:W-:Y:S04]  /*10280*/  STS.U16 [R18+0x400], R17 ;  /* 0x0004001112007388 */ /* 0x0001e80000000400 */
[----:B------:R-:W4:Y:S04]  /*10290*/  LDL.LU R12, [R1+0x20] ;  /* 0x00002000010c7983 */ /* 0x000f280000300800 */
[----:B0-----:R-:W4:Y:S04]  /*102a0*/  LDL.LU R17, [R1+0x18] ;  /* 0x0000180001117983 */ /* 0x001f280000300800 */
[----:B--2---:R0:W-:Y:S04]  /*102b0*/  STS.U16 [R18+0x600], R2 ;  /* 0x0006000212007388 */ /* 0x0041e80000000400 */
[----:B0-----:R-:W2:Y:S04]  /*102c0*/  LDL.LU R2, [R1+0x17d4] ;  /* 0x0017d40001027983 */ /* 0x001ea80000300800 */
[----:B---3--:R-:W-:Y:S04]  /*102d0*/  STS.U16 [R18+0x2400], R28 ;  /* 0x0024001c12007388 */ /* 0x008fe80000000400 */
[----:B--2---:R-:W-:Y:S01]  /*102e0*/  STS.U16 [R18+0x2600], R2 ;  /* 0x0026000212007388 */ /* 0x004fe20000000400 */
[----:B------:R-:W-:Y:S02]  /*102f0*/  STS.U16 [R18+0x4400], R20 ;  /* 0x0044001412007388 */ /* 0x000fe40000000400 */
[----:B------:R-:W-:Y:S02]  /*10300*/  STS.U16 [R18+0x4600], R14 ;  /* 0x0046000e12007388 */ /* 0x000fe40000000400 */
[----:B------:R-:W-:Y:S01]  /*10310*/  STS.U16 [R18+0x6400], R15 ;  /* 0x0064000f12007388 */ /* 0x000fe20000000400 */
[----:B------:R-:W-:Y:S01]  /*10320*/  STS.U16 [R18+0x6600], R21 ;  /* 0x0066001512007388 */ /* 0x000fe20000000400 */
        /* <DEDUP_REMOVED lines=13> */
[----:B----4-:R-:W-:Y:S02]  /*10400*/  STS.U16 [R18+0x14600], R9 ;  /* 0x0146000912007388 */ /* 0x010fe40000000400 */
[----:B------:R-:W-:Y:S01]  /*10410*/  STS.U16 [R18+0x16400], R13 ;  /* 0x0164000d12007388 */ /* 0x000fe20000000400 */
[----:B------:R-:W-:Y:S01]  /*10420*/  STS.U16 [R18+0x16600], R16 ;  /* 0x0166001012007388 */ /* 0x000fe20000000400 */
[----:B------:R-:W-:Y:S02]  /*10430*/  STS.U16 [R18+0x18400], R27 ;  /* 0x0184001b12007388 */ /* 0x000fe40000000400 */
[----:B------:R-:W-:Y:S02]  /*10440*/  STS.U16 [R18+0x18600], R10 ;  /* 0x0186000a12007388 */ /* 0x000fe40000000400 */
[----:B------:R0:W-:Y:S01]  /*10450*/  STS.U16 [R18+0x1a400], R11 ;  /* 0x01a4000b12007388 */ /* 0x0001e20000000400 */
[----:B------:R1:W-:Y:S01]  /*10460*/  STS.U16 [R18+0x1a600], R19 ;  /* 0x01a6001312007388 */ /* 0x0003e20000000400 */
[----:B------:R2:W-:Y:S03]  /*10470*/  STS.U16 [R18+0x1c400], R12 ;  /* 0x01c4000c12007388 */ /* 0x0005e60000000400 */
[----:B0-----:R-:W3:Y:S01]  /*10480*/  LDL.LU R11, [R1+0x10] ;  /* 0x00001000010b7983 */ /* 0x001ee20000300800 */
[----:B-1----:R-:W4:Y:S02]  /*10490*/  LDL.LU R19, [R1+0x8] ;  /* 0x0000080001137983 */ /* 0x002f240000300800 */
[----:B--2---:R-:W2:Y:S01]  /*104a0*/  LDL.LU R12, [R1+0x4a0] ;  /* 0x0004a000010c7983 */ /* 0x004ea20000300800 */
[----:B------:R-:W0:Y:S01]  /*104b0*/  S2R R27, SR_TID.X ;  /* 0x00000000001b7919 */ /* 0x000e220000002100 */
[----:B------:R-:W-:Y:S01]  /*104c0*/  STS.U16 [R18+0x1c600], R17 ;  /* 0x01c6001112007388 */ /* 0x000fe20000000400 */
[----:B0-----:R-:W-:-:S02]  /*104d0*/  LOP3.LUT R27, R27, 0xff, RZ, 0xc0, !PT ;  /* 0x000000ff1b1b7812 */ /* 0x001fc400078ec0ff */
[----:B--2---:R0:W-:Y:S04]  /*104e0*/  STL [R1+0x17d0], R12 ;  /* 0x0017d00c01007387 */ /* 0x0041e80000100800 */
[----:B0-----:R-:W2:Y:S01]  /*104f0*/  LDL.LU R12, [R1+0x4a4] ;  /* 0x0004a400010c7983 */ /* 0x001ea20000300800 */
[----:B------:R-:W-:Y:S02]  /*10500*/  IMAD.SHL.U32 R0, R27, 0x2, RZ ;  /* 0x000000021b007824 */ /* 0x000fe400078e00ff */
        /* <DEDUP_REMOVED lines=22> */
[----:B------:R-:W-:Y:S01]  /*10670*/  LOP3.LUT R0, R0, 0x20, RZ, 0x3c, !PT ;  /* 0x0000002000007812 */ /* 0x000fe200078e3cff */
[----:B------:R-:W2:Y:S04]  /*10680*/  LDL.LU R16, [R1+0x8c] ;  /* 0x00008c0001107983 */ /* 0x000ea80000300800 */
[----:B---3--:R0:W-:Y:S01]  /*10690*/  STS.U16 [R18+0x1e400], R11 ;  /* 0x01e4000b12007388 */ /* 0x0081e20000000400 */
[----:B------:R-:W3:Y:S02]  /*106a0*/  LDL.LU R10, [R1+0x88] ;  /* 0x00008800010a7983 */ /* 0x000ee40000300800 */
[----:B----4-:R1:W-:Y:S01]  /*106b0*/  STS.U16 [R18+0x1e600], R19 ;  /* 0x01e6001312007388 */ /* 0x0103e20000000400 */
[----:B0-----:R-:W4:Y:S01]  /*106c0*/  LDL.LU R11, [R1+0x5c] ;  /* 0x00005c00010b7983 */ /* 0x001f220000300800 */
[----:B-1----:R-:W3:Y:S02]  /*106d0*/  LDL.LU R18, [R1+0x58] ;  /* 0x0000580001127983 */ /* 0x002ee40000300800 */
[----:B------:R-:W3:Y:S01]  /*106e0*/  LDL.LU R19, [R1+0x4] ;  /* 0x0000040001137983 */ /* 0x000ee20000300800 */
[----:B--2---:R0:W-:Y:S04]  /*106f0*/  STS.U16 [R0+0x800], R12 ;  /* 0x0008000c00007388 */ /* 0x0041e80000000400 */
[----:B0-----:R-:W2:Y:S04]  /*10700*/  LDL.LU R12, [R1+0x17d0] ;  /* 0x0017d000010c7983 */ /* 0x001ea80000300800 */
[----:B--2---:R0:W-:Y:S01]  /*10710*/  STS.U16 [R0+0xa00], R12 ;  /* 0x000a000c00007388 */ /* 0x0041e20000000400 */
[----:B------:R1:W-:Y:S02]  /*10720*/  STS.U16 [R0+0x2800], R17 ;  /* 0x0028001100007388 */ /* 0x0003e40000000400 */
[----:B------:R2:W-:Y:S02]  /*10730*/  STS.U16 [R0+0x2a00], R27 ;  /* 0x002a001b00007388 */ /* 0x0005e40000000400 */
        /* <DEDUP_REMOVED lines=18> */
[----:B------:R-:W-:Y:S03]  /*10860*/  STS.U16 [R0+0x16800], R9 ;  /* 0x0168000900007388 */ /* 0x000fe60000000400 */
[----:B0-----:R-:W4:Y:S01]  /*10870*/  LDL.LU R12, [R1+0x17cc] ;  /* 0x0017cc00010c7983 */ /* 0x001f220000300800 */
[----:B------:R-:W-:Y:S02]  /*10880*/  STS.U16 [R0+0x16a00], R13 ;  /* 0x016a000d00007388 */ /* 0x000fe40000000400 */
[----:B-1----:R-:W4:Y:S02]  /*10890*/  LDL.LU R17, [R1+0x17c8] ;  /* 0x0017c80001117983 */ /* 0x002f240000300800 */
[----:B------:R-:W-:Y:S01]  /*108a0*/  STS.U16 [R0+0x18800], R16 ;  /* 0x0188001000007388 */ /* 0x000fe20000000400 */
[----:B--2---:R-:W2:Y:S04]  /*108b0*/  LDL.LU R27, [R1+0x17c4] ;  /* 0x0017c400011b7983 */ /* 0x004ea80000300800 */
[----:B---3--:R0:W-:Y:S04]  /*108c0*/  STS.U16 [R0+0x18a00], R10 ;  /* 0x018a000a00007388 */ /* 0x0081e80000000400 */
[----:B0-----:R-:W3:Y:S04]  /*108d0*/  LDL.LU R10, [R1+0x494] ;  /* 0x00049400010a7983 */ /* 0x001ee80000300800 */
[----:B------:R-:W0:Y:S04]  /*108e0*/  S2R R13, SR_TID.X ;  /* 0x00000000000d7919 */ /* 0x000e280000002100 */
[----:B---3--:R1:W-:Y:S04]  /*108f0*/  STL [R1+0x17bc], R10 ;  /* 0x0017bc0a01007387 */ /* 0x0083e80000100800 */
[----:B-1----:R-:W3:Y:S01]  /*10900*/  LDL.LU R10, [R1+0x49c] ;  /* 0x00049c00010a7983 */ /* 0x002ee20000300800 */
[----:B----4-:R1:W-:Y:S02]  /*10910*/  STS.U16 [R0+0x1a800], R11 ;  /* 0x01a8000b00007388 */ /* 0x0103e40000000400 */
[----:B------:R4:W-:Y:S02]  /*10920*/  STS.U16 [R0+0x1aa00], R18 ;  /* 0x01aa001200007388 */ /* 0x0009e40000000400 */
[----:B------:R1:W-:Y:S01]  /*10930*/  STS.U16 [R0+0x1c800], R19 ;  /* 0x01c8001300007388 */ /* 0x0003e20000000400 */
[C---:B0-----:R-:W-:Y:S01]  /*10940*/  LOP3.LUT R16, R13.reuse, 0xff, RZ, 0xc0, !PT ;  /* 0x000000ff0d107812 */ /* 0x041fe200078ec0ff */
[----:B------:R-:W-:Y:S01]  /*10950*/  LOP3.LUT R13, R13, 0xff, RZ, 0xc0, !PT ;  /* 0x000000ff0d0d7812 */ /* 0x000fe200078ec0ff */
[----:B---3--:R0:W-:Y:S01]  /*10960*/  STL [R1+0x17c0], R10 ;  /* 0x0017c00a01007387 */ /* 0x0081e20000100800 */
[----:B-1----:R-:W3:Y:S02]  /*10970*/  LDL.LU R11, [R1+0x45c] ;  /* 0x00045c00010b7983 */ /* 0x002ee40000300800 */
[----:B----4-:R-:W4:Y:S02]  /*10980*/  LDL.LU R18, [R1+0x454] ;  /* 0x0004540001127983 */ /* 0x010f240000300800 */
[----:B------:R-:W3:Y:S01]  /*10990*/  LDL.LU R19, [R1+0x41c] ;  /* 0x00041c0001137983 */ /* 0x000ee20000300800 */
[----:B------:R-:W3:Y:S01]  /*109a0*/  LDL.LU R28, [R1+0x38c] ;  /* 0x00038c00011c7983 */ /* 0x000ee20000300800 */
[----:B------:R-:W3:Y:S02]  /*109b0*/  LDL.LU R2, [R1+0x384] ;  /* 0x0003840001027983 */ /* 0x000ee40000300800 */
[----:B------:R-:W3:Y:S02]  /*109c0*/  LDL.LU R20, [R1+0x348] ;  /* 0x0003480001147983 */ /* 0x000ee40000300800 */
[----:B------:R-:W3:Y:S01]  /*109d0*/  LDL.LU R15, [R1+0x340] ;  /* 0x00034000010f7983 */ /* 0x000ee20000300800 */
[----:B------:R-:W3:Y:S01]  /*109e0*/  LDL.LU R21, [R1+0x308] ;  /* 0x0003080001157983 */ /* 0x000ee20000300800 */
[----:B------:R-:W3:Y:S02]  /*109f0*/  LDL.LU R22, [R1+0x300] ;  /* 0x0003000001167983 */ /* 0x000ee40000300800 */
[----:B------:R-:W3:Y:S02]  /*10a00*/  LDL.LU R23, [R1+0x2c8] ;  /* 0x0002c80001177983 */ /* 0x000ee40000300800 */
[----:B------:R-:W3:Y:S01]  /*10a10*/  LDL.LU R24, [R1+0x2c0] ;  /* 0x0002c00001187983 */ /* 0x000ee20000300800 */
[----:B------:R-:W3:Y:S01]  /*10a20*/  LDL.LU R25, [R1+0x288] ;  /* 0x0002880001197983 */ /* 0x000ee20000300800 */
[----:B------:R-:W3:Y:S02]  /*10a30*/  LDL.LU R26, [R1+0x280] ;  /* 0x00028000011a7983 */ /* 0x000ee40000300800 */
[----:B0-----:R-:W-:-:S02]  /*10a40*/  IMAD.SHL.U32 R10, R13, 0x2, RZ ;  /* 0x000000020d0a7824 */ /* 0x001fc400078e00ff */
[----:B------:R-:W3:Y:S01]  /*10a50*/  LDL.LU R0, [R1+0x244] ;  /* 0x0002440001007983 */ /* 0x000ee20000300800 */
[----:B------:R-:W3:Y:S01]  /*10a60*/  LDL.LU R29, [R1+0x23c] ;  /* 0x00023c00011d7983 */ /* 0x000ee20000300800 */
[----:B------:R-:W3:Y:S02]  /*10a70*/  LDL.LU R3, [R1+0x1f4] ;  /* 0x0001f40001037983 */ /* 0x000ee40000300800 */
[----:B------:R-:W3:Y:S02]  /*10a80*/  LDL.LU R4, [R1+0x1e8] ;  /* 0x0001e80001047983 */ /* 0x000ee40000300800 */
[----:B------:R-:W3:Y:S01]  /*10a90*/  LDL.LU R5, [R1+0xb4] ;  /* 0x0000b40001057983 */ /* 0x000ee20000300800 */
[----:B------:R-:W-:Y:S01]  /*10aa0*/  LOP3.LUT R10, R10, 0x20, RZ, 0x3c, !PT ;  /* 0x000000200a0a7812 */ /* 0x000fe200078e3cff */
[----:B------:R-:W3:Y:S01]  /*10ab0*/  LDL.LU R6, [R1+0xb0] ;  /* 0x0000b00001067983 */ /* 0x000ee20000300800 */
[----:B------:R-:W3:Y:S02]  /*10ac0*/  LDL.LU R7, [R1+0x84] ;  /* 0x0000840001077983 */ /* 0x000ee40000300800 */
[----:B------:R-:W3:Y:S02]  /*10ad0*/  LDL.LU R8, [R1+0x80] ;  /* 0x0000800001087983 */ /* 0x000ee40000300800 */
[----:B------:R-:W3:Y:S01]  /*10ae0*/  LDL.LU R9, [R1+0x54] ;  /* 0x0000540001097983 */ /* 0x000ee20000300800 */
[----:B------:R-:W3:Y:S04]  /*10af0*/  LDL.LU R13, [R1+0x50] ;  /* 0x00005000010d7983 */ /* 0x000ee80000300800 */
[----:B--2---:R0:W-:Y:S01]  /*10b00*/  STS.U16 [R10+0x1ca00], R27 ;  /* 0x01ca001b0a007388 */ /* 0x0041e20000000400 */
[----:B------:R-:W-:Y:S02]  /*10b10*/  STS.U16 [R10+0x1e800], R17 ;  /* 0x01e800110a007388 */ /* 0x000fe40000000400 */
[----:B------:R-:W-:Y:S01]  /*10b20*/  STS.U16 [R10+0x1ea00], R12 ;  /* 0x01ea000c0a007388 */ /* 0x000fe20000000400 */
[----:B0-----:R-:W2:Y:S01]  /*10b30*/  LDL.LU R27, [R1+0x3cc] ;  /* 0x0003cc00011b7983 */ /* 0x001ea20000300800 */
[----:B------:R0:W-:Y:S03]  /*10b40*/  STL [R1+0x17a8], R17 ;  /* 0x0017a81101007387 */ /* 0x0001e60000100800 */
[----:B0-----:R-:W2:Y:S01]  /*10b50*/  LDL.LU R17, [R1+0x3d4] ;  /* 0x0003d40001117983 */ /* 0x001ea20000300800 */
[----:B------:R-:W2:Y:S02]  /*10b60*/  LDL.LU R10, [R1+0x17c0] ;  /* 0x0017c000010a7983 */ /* 0x000ea40000300800 */
[----:B------:R-:W-:-:S02]  /*10b70*/  IMAD.SHL.U32 R14, R16, 0x2, RZ ;  /* 0x00000002100e7824 */ /* 0x000fc400078e00ff */
[----:B------:R-:W3:Y:S03]  /*10b80*/  LDL.LU R12, [R1+0x414] ;  /* 0x00041400010c7983 */ /* 0x000ee60000300800 */
[----:B------:R-:W-:-:S05]  /*10b90*/  LOP3.LUT R14, R14, 0x30, RZ, 0x3c, !PT ;  /* 0x000000300e0e7812 */ /* 0x000fca00078e3cff */
[----:B--2---:R0:W-:Y:S04]  /*10ba0*/  STS.U16 [R14+0xc00], R10 ;  /* 0x000c000a0e007388 */ /* 0x0041e80000000400 */
[----:B0-----:R-:W2:Y:S04]  /*10bb0*/  LDL.LU R10, [R1+0x17bc] ;  /* 0x0017bc00010a7983 */ /* 0x001ea80000300800 */
[----:B--2---:R0:W-:Y:S01]  /*10bc0*/  STS.U16 [R14+0xe00], R10 ;  /* 0x000e000a0e007388 */ /* 0x0041e20000000400 */
[----:B---3--:R1:W-:Y:S02]  /*10bd0*/  STS.U16 [R14+0x2c00], R11 ;  /* 0x002c000b0e007388 */ /* 0x0083e40000000400 */
[----:B----4-:R2:W-:Y:S02]  /*10be0*/  STS.U16 [R14+0x2e00], R18 ;  /* 0x002e00120e007388 */ /* 0x0105e40000000400 */
[----:B------:R3:W-:Y:S01]  /*10bf0*/  STS.U16 [R14+0x4c00], R19 ;  /* 0x004c00130e007388 */ /* 0x0007e20000000400 */
[----:B0-----:R-:W4:Y:S01]  /*10c00*/  LDL.LU R10, [R1+0x17b8] ;  /* 0x0017b800010a7983 */ /* 0x001f220000300800 */
[----:B-1----:R-:W4:Y:S02]  /*10c10*/  LDL.LU R11, [R1+0x17b4] ;  /* 0x0017b400010b7983 */ /* 0x002f240000300800 */
[----:B--2---:R-:W2:Y:S02]  /*10c20*/  LDL.LU R18, [R1+0x17b0] ;  /* 0x0017b00001127983 */ /* 0x004ea40000300800 */
[----:B---3--:R-:W3:Y:S01]  /*10c30*/  LDL.LU R19, [R1+0x17ac] ;  /* 0x0017ac0001137983 */ /* 0x008ee20000300800 */
        /* <DEDUP_REMOVED lines=14> */
[----:B------:R0:W-:Y:S02]  /*10d20*/  STS.U16 [R14+0x12e00], R29 ;  /* 0x012e001d0e007388 */ /* 0x0001e40000000400 */
[----:B------:R1:W-:Y:S01]  /*10d30*/  STS.U16 [R14+0x14c00], R3 ;  /* 0x014c00030e007388 */ /* 0x0003e20000000400 */
[----:B------:R-:W-:Y:S01]  /*10d40*/  STS.U16 [R14+0x14e00], R4 ;  /* 0x014e00040e007388 */ /* 0x000fe20000000400 */
[----:B------:R-:W-:Y:S02]  /*10d50*/  STS.U16 [R14+0x16c00], R5 ;  /* 0x016c00050e007388 */ /* 0x000fe40000000400 */
[----:B------:R-:W-:Y:S02]  /*10d60*/  STS.U16 [R14+0x16e00], R6 ;  /* 0x016e00060e007388 */ /* 0x000fe40000000400 */
[----:B------:R1:W-:Y:S01]  /*10d70*/  STS.U16 [R14+0x18c00], R7 ;  /* 0x018c00070e007388 */ /* 0x0003e20000000400 */
[----:B------:R1:W-:Y:S04]  /*10d80*/  STS.U16 [R14+0x18e00], R8 ;  /* 0x018e00080e007388 */ /* 0x0003e80000000400 */
[----:B0-----:R-:W4:Y:S01]  /*10d90*/  LDL.LU R29, [R1+0x48c] ;  /* 0x00048c00011d7983 */ /* 0x001f220000300800 */
[----:B-1----:R-:W4:Y:S03]  /*10da0*/  LDL.LU R3, [R1+0x488] ;  /* 0x0004880001037983 */ /* 0x002f260000300800 */
[----:B------:R-:W4:Y:S01]  /*10db0*/  LDL.LU R17, [R1+0x44c] ;  /* 0x00044c0001117983 */ /* 0x000f220000300800 */
[----:B------:R-:W4:Y:S03]  /*10dc0*/  LDL.LU R2, [R1+0x448] ;  /* 0x0004480001027983 */ /* 0x000f260000300800 */
[----:B------:R0:W-:Y:S04]  /*10dd0*/  STS.U16 [R14+0x1ac00], R9 ;  /* 0x01ac00090e007388 */ /* 0x0001e80000000400 */
[----:B------:R-:W4:Y:S01]  /*10de0*/  LDL.LU R7, [R1+0x40c] ;  /* 0x00040c0001077983 */ /* 0x000f220000300800 */
[----:B------:R-:W4:Y:S02]  /*10df0*/  LDL.LU R8, [R1+0x408] ;  /* 0x0004080001087983 */ /* 0x000f240000300800 */
[----:B------:R1:W-:Y:S01]  /*10e00*/  STS.U16 [R14+0x1ae00], R13 ;  /* 0x01ae000d0e007388 */ /* 0x0003e20000000400 */
[----:B0-----:R-:W4:Y:S01]  /*10e10*/  LDL.LU R9, [R1+0x3c4] ;  /* 0x0003c40001097983 */ /* 0x001f220000300800 */
[----:B-1----:R-:W4:Y:S02]  /*10e20*/  LDL.LU R13, [R1+0x3c0] ;  /* 0x0003c000010d7983 */ /* 0x002f240000300800 */
[----:B------:R-:W4:Y:S02]  /*10e30*/  LDL.LU R12, [R1+0x338] ;  /* 0x00033800010c7983 */ /* 0x000f240000300800 */
[----:B------:R-:W4:Y:S01]  /*10e40*/  LDL.LU R27, [R1+0x334] ;  /* 0x00033400011b7983 */ /* 0x000f220000300800 */
[----:B------:R-:W4:Y:S01]  /*10e50*/  LDL.LU R28, [R1+0x2f8] ;  /* 0x0002f800011c7983 */ /* 0x000f220000300800 */
[----:B------:R-:W4:Y:S02]  /*10e60*/  LDL.LU R20, [R1+0x2f4] ;  /* 0x0002f40001147983 */ /* 0x000f240000300800 */
[----:B------:R-:W4:Y:S02]  /*10e70*/  LDL.LU R4, [R1+0x2b8] ;  /* 0x0002b80001047983 */ /* 0x000f240000300800 */
[----:B------:R-:W4:Y:S02]  /*10e80*/  LDL.LU R5, [R1+0x2b4] ;  /* 0x0002b40001057983 */ /* 0x000f240000300800 */
[----:B------:R-:W-:Y:S01]  /*10e90*/  IMAD.SHL.U32 R0, R16, 0x2, RZ ;  /* 0x0000000210007824 */ /* 0x000fe200078e00ff */
[----:B------:R-:W4:Y:S01]  /*10ea0*/  LDL.LU R6, [R1+0x278] ;  /* 0x0002780001067983 */ /* 0x000f220000300800 */
[----:B------:R-:W4:Y:S03]  /*10eb0*/  LDL.LU R16, [R1+0x274] ;  /* 0x0002740001107983 */ /* 0x000f260000300800 */
[----:B---3--:R-:W-:Y:S01]  /*10ec0*/  STS.U16 [R14+0x1cc00], R19 ;  /* 0x01cc00130e007388 */ /* 0x008fe20000000400 */
[----:B--2---:R-:W-:Y:S02]  /*10ed0*/  STS.U16 [R14+0x1ce00], R18 ;  /* 0x01ce00120e007388 */ /* 0x004fe40000000400 */
[----:B----4-:R0:W-:Y:S01]  /*10ee0*/  STS.U16 [R14+0x1ec00], R11 ;  /* 0x01ec000b0e007388 */ /* 0x0101e20000000400 */
[----:B------:R1:W-:Y:S04]  /*10ef0*/  STS.U16 [R14+0x1ee00], R10 ;  /* 0x01ee000a0e007388 */ /* 0x0003e80000000400 */
[----:B0-----:R-:W2:Y:S01]  /*10f00*/  LDL.LU R11, [R1+0x378] ;  /* 0x00037800010b7983 */ /* 0x001ea20000300800 */
[----:B-1----:R-:W3:Y:S02]  /*10f10*/  LDL.LU R10, [R1+0x37c] ;  /* 0x00037c00010a7983 */ /* 0x002ee40000300800 */
[----:B------:R-:W3:Y:S02]  /*10f20*/  LDL.LU R14, [R1+0x234] ;  /* 0x00023400010e7983 */ /* 0x000ee40000300800 */
[----:B------:R-:W3:Y:S01]  /*10f30*/  LDL.LU R15, [R1+0x230] ;  /* 0x00023000010f7983 */ /* 0x000ee20000300800 */
[----:B------:R-:W3:Y:S01]  /*10f40*/  LDL.LU R21, [R1+0x1e0] ;  /* 0x0001e00001157983 */ /* 0x000ee20000300800 */
[----:B------:R-:W3:Y:S02]  /*10f50*/  LDL.LU R22, [R1+0x1dc] ;  /* 0x0001dc0001167983 */ /* 0x000ee40000300800 */
[----:B------:R-:W3:Y:S01]  /*10f60*/  LDL.LU R26, [R1+0xac] ;  /* 0x0000ac00011a7983 */ /* 0x000ee20000300800 */
[----:B------:R-:W-:Y:S01]  /*10f70*/  LOP3.LUT R0, R0, 0x40, RZ, 0x3c, !PT ;  /* 0x0000004000007812 */ /* 0x000fe200078e3cff */
[----:B------:R-:W3:Y:S01]  /*10f80*/  LDL.LU R23, [R1+0xa8] ;  /* 0x0000a80001177983 */ /* 0x000ee20000300800 */
[----:B------:R-:W3:Y:S02]  /*10f90*/  LDL.LU R24, [R1+0x7c] ;  /* 0x00007c0001187983 */ /* 0x000ee40000300800 */
[----:B------:R-:W3:Y:S01]  /*10fa0*/  LDL.LU R25, [R1+0x78] ;  /* 0x0000780001197983 */ /* 0x000ee20000300800 */
[----:B------:R0:W-:Y:S01]  /*10fb0*/  STS.U16 [R0+0x1000], R29 ;  /* 0x0010001d00007388 */ /* 0x0001e20000000400 */
[----:B------:R1:W-:Y:S02]  /*10fc0*/  STS.U16 [R0+0x1200], R3 ;  /* 0x0012000300007388 */ /* 0x0003e40000000400 */
[----:B------:R1:W-:Y:S02]  /*10fd0*/  STS.U16 [R0+0x3000], R17 ;  /* 0x0030001100007388 */ /* 0x0003e40000000400 */
[----:B------:R1:W-:Y:S01]  /*10fe0*/  STS.U16 [R0+0x3200], R2 ;  /* 0x0032000200007388 */ /* 0x0003e20000000400 */
[----:B------:R1:W-:Y:S01]  /*10ff0*/  STS.U16 [R0+0x5000], R7 ;  /* 0x0050000700007388 */ /* 0x0003e20000000400 */
[----:B------:R1:W-:Y:S03]  /*11000*/  STS.U16 [R0+0x5200], R8 ;  /* 0x0052000800007388 */ /* 0x0003e60000000400 */
[----:B0-----:R-:W3:Y:S01]  /*11010*/  LDL.LU R29, [R1+0x4c] ;  /* 0x00004c00011d7983 */ /* 0x001ee20000300800 */
[----:B-1----:R-:W3:Y:S03]  /*11020*/  LDL.LU R3, [R1+0x48] ;  /* 0x0000480001037983 */ /* 0x002ee60000300800 */
[----:B------:R-:W3:Y:S01]  /*11030*/  LDL.LU R17, [R1+0x17a8] ;  /* 0x0017a80001117983 */ /* 0x000ee20000300800 */
[----:B------:R-:W3:Y:S03]  /*11040*/  LDL.LU R2, [R1+0x17a4] ;  /* 0x0017a40001027983 */ /* 0x000ee60000300800 */
[----:B------:R0:W-:Y:S04]  /*11050*/  STS.U16 [R0+0x7000], R9 ;  /* 0x0070000900007388 */ /* 0x0001e80000000400 */
[----:B------:R-:W3:Y:S01]  /*11060*/  LDL.LU R7, [R1+0x17a0] ;  /* 0x0017a00001077983 */ /* 0x000ee20000300800 */
[----:B------:R1:W-:Y:S02]  /*11070*/  STS.U16 [R0+0x7200], R13 ;  /* 0x0072000d00007388 */ /* 0x0003e40000000400 */
[----:B------:R-:W3:Y:S01]  /*11080*/  LDL.LU R8, [R1+0x179c] ;  /* 0x00179c0001087983 */ /* 0x000ee20000300800 */
[----:B0-----:R-:W3:Y:S01]  /*11090*/  LDL.LU R9, [R1+0x1798] ;  /* 0x0017980001097983 */ /* 0x001ee20000300800 */
[----:B-1----:R-:W3:Y:S03]  /*110a0*/  LDL.LU R13, [R1+0x1794] ;  /* 0x00179400010d7983 */ /* 0x002ee60000300800 */
[----:B---3--:R-:W-:Y:S01]  /*110b0*/  STS.U16 [R0+0x9000], R10 ;  /* 0x0090000a00007388 */ /* 0x008fe20000000400 */
[----:B--2---:R-:W-:Y:S02]  /*110c0*/  STS.U16 [R0+0x9200], R11 ;  /* 0x0092000b00007388 */ /* 0x004fe40000000400 */
[----:B------:R-:W-:Y:S02]  /*110d0*/  STS.U16 [R0+0xb000], R12 ;  /* 0x00b0000c00007388 */ /* 0x000fe40000000400 */
[----:B------:R-:W-:Y:S01]  /*110e0*/  STS.U16 [R0+0xb200], R27 ;  /* 0x00b2001b00007388 */ /* 0x000fe20000000400 */
[----:B------:R-:W-:Y:S01]  /*110f0*/  STS.U16 [R0+0xd000], R28 ;  /* 0x00d0001c00007388 */ /* 0x000fe20000000400 */
[----:B------:R-:W-:Y:S02]  /*11100*/  STS.U16 [R0+0xd200], R20 ;  /* 0x00d2001400007388 */ /* 0x000fe40000000400 */
[----:B------:R0:W-:Y:S02]  /*11110*/  STS.U16 [R0+0xf000], R4 ;  /* 0x00f0000400007388 */ /* 0x0001e40000000400 */
[----:B------:R1:W-:Y:S01]  /*11120*/  STS.U16 [R0+0xf200], R5 ;  /* 0x00f2000500007388 */ /* 0x0003e20000000400 */
[----:B------:R2:W-:Y:S01]  /*11130*/  STS.U16 [R0+0x11000], R6 ;  /* 0x0110000600007388 */ /* 0x0005e20000000400 */
[----:B------:R3:W-:Y:S03]  /*11140*/  STS.U16 [R0+0x11200], R16 ;  /* 0x0112001000007388 */ /* 0x0007e60000000400 */
[----:B0-----:R-:W4:Y:S01]  /*11150*/  LDL.LU R4, [R1+0x484] ;  /* 0x0004840001047983 */ /* 0x001f220000300800 */
[----:B-1----:R-:W4:Y:S02]  /*11160*/  LDL.LU R5, [R1+0x480] ;  /* 0x0004800001057983 */ /* 0x002f240000300800 */
[----:B--2---:R-:W2:Y:S02]  /*11170*/  LDL.LU R6, [R1+0x444] ;  /* 0x0004440001067983 */ /* 0x004ea40000300800 */
[----:B---3--:R-:W3:Y:S01]  /*11180*/  LDL.LU R16, [R1+0x440] ;  /* 0x0004400001107983 */ /* 0x008ee20000300800 */
[----:B------:R-:W-:Y:S01]  /*11190*/  STS.U16 [R0+0x13000], R14 ;  /* 0x0130000e00007388 */ /* 0x000fe20000000400 */
[----:B------:R-:W-:Y:S02]  /*111a0*/  STS.U16 [R0+0x13200], R15 ;  /* 0x0132000f00007388 */ /* 0x000fe40000000400 */
[----:B------:R-:W-:Y:S02]  /*111b0*/  STS.U16 [R0+0x15000], R21 ;  /* 0x0150001500007388 */ /* 0x000fe40000000400 */
[----:B------:R0:W-:Y:S01]  /*111c0*/  STS.U16 [R0+0x15200], R22 ;  /* 0x0152001600007388 */ /* 0x0001e20000000400 */
[----:B------:R1:W-:Y:S04]  /*111d0*/  STS.U16 [R0+0x17000], R26 ;  /* 0x0170001a00007388 */ /* 0x0003e80000000400 */
[----:B0-----:R-:W3:Y:S04]  /*111e0*/  LDL.LU R22, [R1+0x404] ;  /* 0x0004040001167983 */ /* 0x001ee80000300800 */
[----:B-1----:R-:W0:Y:S01]  /*111f0*/  S2R R26, SR_TID.X ;  /* 0x00000000001a7919 */ /* 0x002e220000002100 */
[----:B------:R1:W-:Y:S02]  /*11200*/  STS.U16 [R0+0x17200], R23 ;  /* 0x0172001700007388 */ /* 0x0003e40000000400 */
[----:B------:R1:W-:Y:S02]  /*11210*/  STS.U16 [R0+0x19000], R24 ;  /* 0x0190001800007388 */ /* 0x0003e40000000400 */
[----:B------:R0:W-:Y:S01]  /*11220*/  STS.U16 [R0+0x19200], R25 ;  /* 0x0192001900007388 */ /* 0x0001e20000000400 */
[----:B------:R0:W-:Y:S01]  /*11230*/  STS.U16 [R0+0x1b000], R29 ;  /* 0x01b0001d00007388 */ /* 0x0001e20000000400 */
[----:B------:R-:W-:Y:S03]  /*11240*/  STS.U16 [R0+0x1b200], R3 ;  /* 0x01b2000300007388 */ /* 0x000fe60000000400 */
[----:B-1----:R-:W3:Y:S01]  /*11250*/  LDL.LU R23, [R1+0x400] ;  /* 0x0004000001177983 */ /* 0x002ee20000300800 */
[----:B------:R-:W3:Y:S02]  /*11260*/  LDL.LU R28, [R1+0x3bc] ;  /* 0x0003bc00011c7983 */ /* 0x000ee40000300800 */
[----:B------:R-:W3:Y:S02]  /*11270*/  LDL.LU R20, [R1+0x3b8] ;  /* 0x0003b80001147983 */ /* 0x000ee40000300800 */
[----:B------:R-:W3:Y:S01]  /*11280*/  LDL.LU R14, [R1+0x374] ;  /* 0x00037400010e7983 */ /* 0x000ee20000300800 */
[----:B------:R-:W3:Y:S01]  /*11290*/  LDL.LU R15, [R1+0x370] ;  /* 0x00037000010f7983 */ /* 0x000ee20000300800 */
[----:B------:R-:W3:Y:S02]  /*112a0*/  LDL.LU R21, [R1+0x330] ;  /* 0x0003300001157983 */ /* 0x000ee40000300800 */
[----:B------:R-:W3:Y:S01]  /*112b0*/  LDL.LU R24, [R1+0x32c] ;  /* 0x00032c0001187983 */ /* 0x000ee20000300800 */
[----:B0-----:R-:W-:Y:S01]  /*112c0*/  LOP3.LUT R27, R26, 0xff, RZ, 0xc0, !PT ;  /* 0x000000ff1a1b7812 */ /* 0x001fe200078ec0ff */
[----:B------:R-:W-:Y:S04]  /*112d0*/  STS.U16 [R0+0x1d000], R13 ;  /* 0x01d0000d00007388 */ /* 0x000fe80000000400 */
[----:B------:R-:W3:Y:S01]  /*112e0*/  LDL.LU R25, [R1+0x2f0] ;  /* 0x0002f00001197983 */ /* 0x000ee20000300800 */
[----:B------:R-:W-:-:S03]  /*112f0*/  IMAD.SHL.U32 R10, R27, 0x2, RZ ;  /* 0x000000021b0a7824 */ /* 0x000fc600078e00ff */
[----:B------:R-:W-:Y:S04]  /*11300*/  STS.U16 [R0+0x1d200], R9 ;  /* 0x01d2000900007388 */ /* 0x000fe80000000400 */
[----:B------:R-:W3:Y:S01]  /*11310*/  LDL.LU R29, [R1+0x2ec] ;  /* 0x0002ec00011d7983 */ /* 0x000ee20000300800 */
[----:B------:R-:W-:Y:S01]  /*11320*/  STS.U16 [R0+0x1f000], R8 ;  /* 0x01f0000800007388 */ /* 0x000fe20000000400 */
[----:B------:R-:W-:Y:S02]  /*11330*/  LOP3.LUT R10, R10, 0x50, RZ, 0x3c, !PT ;  /* 0x000000500a0a7812 */ /* 0x000fe400078e3cff */
[----:B------:R0:W-:Y:S04]  /*11340*/  STS.U16 [R0+0x1f200], R7 ;  /* 0x01f2000700007388 */ /* 0x0001e80000000400 */
[----:B------:R-:W3:Y:S04]  /*11350*/  LDL.LU R26, [R1+0x2b0] ;  /* 0x0002b000011a7983 */ /* 0x000ee80000300800 */
[----:B0-----:R-:W3:Y:S01]  /*11360*/  LDL.LU R0, [R1+0x2ac] ;  /* 0x0002ac0001007983 */ /* 0x001ee20000300800 */
[----:B------:R-:W3:Y:S03]  /*11370*/  LDL.LU R3, [R1+0x270] ;  /* 0x0002700001037983 */ /* 0x000ee60000300800 */
[----:B----4-:R0:W-:Y:S01]  /*11380*/  STS.U16 [R10+0x1400], R4 ;  /* 0x001400040a007388 */ /* 0x0101e20000000400 */
[----:B------:R1:W-:Y:S02]  /*11390*/  STS.U16 [R10+0x1600], R5 ;  /* 0x001600050a007388 */ /* 0x0003e40000000400 */
[----:B--2---:R2:W-:Y:S02]  /*113a0*/  STS.U16 [R10+0x3400], R6 ;  /* 0x003400060a007388 */ /* 0x0045e40000000400 */
[----:B---3--:R3:W-:Y:S01]  /*113b0*/  STS.U16 [R10+0x3600], R16 ;  /* 0x003600100a007388 */ /* 0x0087e20000000400 */
[----:B0-----:R-:W4:Y:S01]  /*113c0*/  LDL.LU R4, [R1+0x26c] ;  /* 0x00026c0001047983 */ /* 0x001f220000300800 */
[----:B-1----:R-:W4:Y:S02]  /*113d0*/  LDL.LU R5, [R1+0x22c] ;  /* 0x00022c0001057983 */ /* 0x002f240000300800 */
[----:B--2---:R-:W2:Y:S01]  /*113e0*/  LDL.LU R6, [R1+0x228] ;  /* 0x0002280001067983 */ /* 0x004ea20000300800 */
[----:B---3--:R-:W3:Y:S04]  /*113f0*/  LDL.LU R16, [R1+0x1d8] ;  /* 0x0001d80001107983 */ /* 0x008ee80000300800 */
[----:B------:R-:W3:Y:S01]  /*11400*/  LDL.LU R7, [R1+0x1d4] ;  /* 0x0001d40001077983 */ /* 0x000ee20000300800 */
[----:B------:R-:W3:Y:S02]  /*11410*/  LDL.LU R8, [R1+0xa4] ;  /* 0x0000a40001087983 */ /* 0x000ee40000300800 */
[----:B------:R-:W3:Y:S02]  /*11420*/  LDL.LU R9, [R1+0xa0] ;  /* 0x0000a00001097983 */ /* 0x000ee40000300800 */
[----:B------:R-:W3:Y:S01]  /*11430*/  LDL.LU R13, [R1+0x74] ;  /* 0x00007400010d7983 */ /* 0x000ee20000300800 */
[----:B------:R-:W3:Y:S01]  /*11440*/  LDL.LU R11, [R1+0x70] ;  /* 0x00007000010b7983 */ /* 0x000ee20000300800 */
[----:B------:R-:W3:Y:S03]  /*11450*/  LDL.LU R12, [R1+0x28] ;  /* 0x00002800010c7983 */ /* 0x000ee60000300800 */
[----:B------:R0:W-:Y:S04]  /*11460*/  STS.U16 [R10+0x5400], R22 ;  /* 0x005400160a007388 */ /* 0x0001e80000000400 */
[----:B------:R1:W-:Y:S04]  /*11470*/  STS.U16 [R10+0x5600], R23 ;  /* 0x005600170a007388 */ /* 0x0003e80000000400 */
[----:B0-----:R-:W3:Y:S01]  /*11480*/  LDL.LU R22, [R1+0x1790] ;  /* 0x0017900001167983 */ /* 0x001ee20000300800 */
[----:B------:R0:W-:Y:S02]  /*11490*/  STS.U16 [R10+0x7400], R28 ;  /* 0x0074001c0a007388 */ /* 0x0001e40000000400 */
[----:B------:R0:W-:Y:S02]  /*114a0*/  STS.U16 [R10+0x7600], R20 ;  /* 0x007600140a007388 */ /* 0x0001e40000000400 */
[----:B------:R0:W-:Y:S01]  /*114b0*/  STS.U16 [R10+0x9400], R14 ;  /* 0x0094000e0a007388 */ /* 0x0001e20000000400 */
[----:B------:R0:W-:Y:S01]  /*114c0*/  STS.U16 [R10+0x9600], R15 ;  /* 0x0096000f0a007388 */ /* 0x0001e20000000400 */
[----:B------:R0:W-:Y:S03]  /*114d0*/  STS.U16 [R10+0xb400], R21 ;  /* 0x00b400150a007388 */ /* 0x0001e60000000400 */
[----:B-1----:R-:W3:Y:S04]  /*114e0*/  LDL.LU R23, [R1+0x178c] ;  /* 0x00178c0001177983 */ /* 0x002ee80000300800 */
[----:B0-----:R-:W3:Y:S01]  /*114f0*/  LDL.LU R28, [R1+0x47c] ;  /* 0x00047c00011c7983 */ /* 0x001ee20000300800 */
[----:B------:R-:W3:Y:S03]  /*11500*/  LDL.LU R20, [R1+0x478] ;  /* 0x0004780001147983 */ /* 0x000ee60000300800 */
[----:B------:R-:W3:Y:S01]  /*11510*/  LDL.LU R14, [R1+0x43c] ;  /* 0x00043c00010e7983 */ /* 0x000ee20000300800 */
[----:B------:R-:W3:Y:S02]  /*11520*/  LDL.LU R15, [R1+0x438] ;  /* 0x00043800010f7983 */ /* 0x000ee40000300800 */
[----:B------:R0:W-:Y:S02]  /*11530*/  STS.U16 [R10+0xb600], R24 ;  /* 0x00b600180a007388 */ /* 0x0001e40000000400 */
[----:B------:R-:W3:Y:S01]  /*11540*/  LDL.LU R21, [R1+0x3fc] ;  /* 0x0003fc0001157983 */ /* 0x000ee20000300800 */
[----:B------:R1:W-:Y:S01]  /*11550*/  STS.U16 [R10+0xd400], R25 ;  /* 0x00d400190a007388 */ /* 0x0003e20000000400 */
[----:B------:R1:W-:Y:S03]  /*11560*/  STS.U16 [R10+0xd600], R29 ;  /* 0x00d6001d0a007388 */ /* 0x0003e60000000400 */
[----:B0-----:R-:W3:Y:S01]  /*11570*/  LDL.LU R24, [R1+0x3f8] ;  /* 0x0003f80001187983 */ /* 0x001ee20000300800 */
[----:B-1----:R-:W3:Y:S02]  /*11580*/  LDL.LU R25, [R1+0x3b4] ;  /* 0x0003b40001197983 */ /* 0x002ee40000300800 */
[----:B------:R-:W3:Y:S01]  /*11590*/  LDL.LU R29, [R1+0x3b0] ;  /* 0x0003b000011d7983 */ /* 0x000ee20000300800 */
[----:B------:R0:W-:Y:S04]  /*115a0*/  STS.U16 [R10+0xf400], R26 ;  /* 0x00f4001a0a007388 */ /* 0x0001e80000000400 */
[----:B------:R1:W-:Y:S01]  /*115b0*/  STS.U16 [R10+0xf600], R0 ;  /* 0x00f600000a007388 */ /* 0x0003e20000000400 */
[----:B------:R1:W-:Y:S03]  /*115c0*/  STS.U16 [R10+0x11400], R3 ;  /* 0x011400030a007388 */ /* 0x0003e60000000400 */
[----:B0-----:R-:W3:Y:S04]  /*115d0*/  LDL.LU R26, [R1+0x1788] ;  /* 0x00178800011a7983 */ /* 0x001ee80000300800 */
[----:B-1----:R-:W3:Y:S01]  /*115e0*/  LDL.LU R0, [R1+0x1784] ;  /* 0x0017840001007983 */ /* 0x002ee20000300800 */
[----:B------:R-:W3:Y:S03]  /*115f0*/  LDL.LU R3, [R1+0x1780] ;  /* 0x0017800001037983 */ /* 0x000ee60000300800 */
[----:B----4-:R0:W-:Y:S01]  /*11600*/  STS.U16 [R10+0x11600], R4 ;  /* 0x011600040a007388 */ /* 0x0101e20000000400 */
[----:B------:R1:W-:Y:S02]  /*11610*/  STS.U16 [R10+0x13400], R5 ;  /* 0x013400050a007388 */ /* 0x0003e40000000400 */
[----:B--2---:R2:W-:Y:S01]  /*11620*/  STS.U16 [R10+0x13600], R6 ;  /* 0x013600060a007388 */ /* 0x0045e20000000400 */
[----:B---3--:R3:W-:Y:S04]  /*11630*/  STS.U16 [R10+0x15400], R16 ;  /* 0x015400100a007388 */ /* 0x0087e80000000400 */
[----:B0-----:R-:W4:Y:S01]  /*11640*/  LDL.LU R4, [R1+0x177c] ;  /* 0x00177c0001047983 */ /* 0x001f220000300800 */
[----:B-1----:R-:W4:Y:S02]  /*11650*/  LDL.LU R5, [R1+0x1778] ;  /* 0x0017780001057983 */ /* 0x002f240000300800 */
[----:B--2---:R-:W2:Y:S01]  /*11660*/  LDL.LU R6, [R1+0x1774] ;  /* 0x0017740001067983 */ /* 0x004ea20000300800 */
[----:B---3--:R-:W3:Y:S04]  /*11670*/  LDL.LU R16, [R1+0x1770] ;  /* 0x0017700001107983 */ /* 0x008ee80000300800 */
[----:B------:R0:W-:Y:S01]  /*11680*/  STS.U16 [R10+0x15600], R7 ;  /* 0x015600070a007388 */ /* 0x0001e20000000400 */
[----:B------:R1:W-:Y:S03]  /*11690*/  STS.U16 [R10+0x17400], R8 ;  /* 0x017400080a007388 */ /* 0x0003e60000000400 */
[----:B0-----:R-:W4:Y:S04]  /*116a0*/  LDL R7, [R1+0xcd8] ;  /* 0x000cd80001077983 */ /* 0x001f280000100800 */
[----:B-1----:R-:W4:Y:S01]  /*116b0*/  LDL R8, [R1+0xcd4] ;  /* 0x000cd40001087983 */ /* 0x002f220000100800 */
[----:B------:R-:W-:Y:S02]  /*116c0*/  STS.U16 [R10+0x17600], R9 ;  /* 0x017600090a007388 */ /* 0x000fe40000000400 */
[----:B------:R0:W-:Y:S02]  /*116d0*/  STS.U16 [R10+0x19400], R13 ;  /* 0x0194000d0a007388 */ /* 0x0001e40000000400 */
[----:B------:R1:W-:Y:S01]  /*116e0*/  STS.U16 [R10+0x19600], R11 ;  /* 0x0196000b0a007388 */ /* 0x0003e20000000400 */
[----:B------:R1:W-:Y:S01]  /*116f0*/  STS.U16 [R10+0x1b400], R12 ;  /* 0x01b4000c0a007388 */ /* 0x0003e20000000400 */
[----:B------:R-:W-:-:S03]  /*11700*/  PRMT R2, RZ, 0x7610, R2 ;  /* 0x00007610ff027816 */ /* 0x000fc60000000002 */
[----:B0-----:R-:W4:Y:S04]  /*11710*/  LDL R13, [R1+0xcb0] ;  /* 0x000cb000010d7983 */ /* 0x001f280000100800 */
[----:B-1----:R-:W4:Y:S04]  /*11720*/  LDL R11, [R1+0xccc] ;  /* 0x000ccc00010b7983 */ /* 0x002f280000100800 */
[----:B------:R-:W4:Y:S04]  /*11730*/  LDL R12, [R1+0xce4] ;  /* 0x000ce400010c7983 */ /* 0x000f280000100800 */
[----:B---3--:R-:W-:Y:S01]  /*11740*/  STS.U16 [R10+0x1b600], R16 ;  /* 0x01b600100a007388 */ /* 0x008fe20000000400 */
[----:B--2---:R-:W-:Y:S02]  /*11750*/  STS.U16 [R10+0x1d400], R6 ;  /* 0x01d400060a007388 */ /* 0x004fe40000000400 */
[----:B----4-:R-:W-:Y:S01]  /*11760*/  STS.U16 [R10+0x1d600], R5 ;  /* 0x01d600050a007388 */ /* 0x010fe20000000400 */
[----:B------:R-:W-:Y:S04]  /*11770*/  STS.U16 [R10+0x1f400], R4 ;  /* 0x01f400040a007388 */ /* 0x000fe80000000400 */
[----:B------:R0:W-:Y:S04]  /*11780*/  STS.U16 [R10+0x1f600], R3 ;  /* 0x01f600030a007388 */ /* 0x0001e80000000400 */
[----:B0-----:R-:W2:Y:S01]  /*11790*/  LDL R10, [R1+0xcd0] ;  /* 0x000cd000010a7983 */ /* 0x001ea20000100800 */
[----:B------:R-:W-:-:S02]  /*117a0*/  @!P0 IMAD.MOV.U32 R6, RZ, RZ, R7 ;  /* 0x000000ffff068224 */ /* 0x000fc400078e0007 */
[----:B------:R-:W-:-:S05]  /*117b0*/  @!P0 IMAD.MOV.U32 R7, RZ, RZ, R8 ;  /* 0x000000ffff078224 */ /* 0x000fca00078e0008 */
[----:B------:R0:W3:Y:S01]  /*117c0*/  @!P0 LDG.E.U16 R2, [R6.64] ;  /* 0x0000000606028981 */ /* 0x0000e2000c1e1500 */
[----:B------:R-:W-:Y:S01]  /*117d0*/  IMAD.SHL.U32 R9, R27, 0x2, RZ ;  /* 0x000000021b097824 */ /* 0x000fe200078e00ff */
[----:B------:R-:W-:-:S04]  /*117e0*/  PRMT R3, RZ, 0x7610, R3 ;  /* 0x00007610ff037816 */ /* 0x000fc80000000003 */
[----:B------:R-:W-:Y:S01]  /*117f0*/  LOP3.LUT R9, R9, 0x60, RZ, 0x3c, !PT ;  /* 0x0000006009097812 */ /* 0x000fe200078e3cff */
[----:B0-----:R-:W-:-:S04]  /*11800*/  @!P0 IMAD.MOV.U32 R7, RZ, RZ, R11 ;  /* 0x000000ffff078224 */ /* 0x001fc800078e000b */
[----:B------:R0:W-:Y:S01]  /*11810*/  STS.U16 [R9+0x1800], R28 ;  /* 0x0018001c09007388 */ /* 0x0001e20000000400 */
[----:B------:R-:W-:Y:S02]  /*11820*/  STS.U16 [R9+0x1a00], R20 ;  /* 0x001a001409007388 */ /* 0x000fe40000000400 */
[----:B------:R-:W-:Y:S02]  /*11830*/  STS.U16 [R9+0x3800], R14 ;  /* 0x0038000e09007388 */ /* 0x000fe40000000400 */
[----:B------:R-:W-:Y:S01]  /*11840*/  STS.U16 [R9+0x3a00], R15 ;  /* 0x003a000f09007388 */ /* 0x000fe20000000400 */
[----:B------:R-:W-:Y:S01]  /*11850*/  STS.U16 [R9+0x5800], R21 ;  /* 0x0058001509007388 */ /* 0x000fe20000000400 */
[----:B------:R-:W-:Y:S02]  /*11860*/  STS.U16 [R9+0x5a00], R24 ;  /* 0x005a001809007388 */ /* 0x000fe40000000400 */
[----:B------:R-:W-:Y:S02]  /*11870*/  STS.U16 [R9+0x7800], R25 ;  /* 0x0078001909007388 */ /* 0x000fe40000000400 */
[----:B------:R1:W-:Y:S01]  /*11880*/  STS.U16 [R9+0x7a00], R29 ;  /* 0x007a001d09007388 */ /* 0x0003e20000000400 */
[----:B------:R-:W-:Y:S01]  /*11890*/  PRMT R4, RZ, 0x7610, R4 ;  /* 0x00007610ff047816 */ /* 0x000fe20000000004 */
[----:B0-----:R-:W4:Y:S01]  /*118a0*/  LDL.LU R28, [R1+0xd10] ;  /* 0x000d1000011c7983 */ /* 0x001f220000300800 */
[----:B------:R-:W4:Y:S03]  /*118b0*/  LDL R8, [R1+0xcec] ;  /* 0x000cec0001087983 */ /* 0x000f260000100800 */
[----:B-1----:R-:W4:Y:S01]  /*118c0*/  LDL R9, [R1+0x4d8] ;  /* 0x0004d80001097983 */ /* 0x002f220000100800 */
[----:B--2---:R-:W-:-:S05]  /*118d0*/  @!P0 IMAD.MOV.U32 R6, RZ, RZ, R10 ;  /* 0x000000ffff068224 */ /* 0x004fca00078e000a */
[----:B------:R0:W2:Y:S04]  /*118e0*/  @!P0 LDG.E.U16 R3, [R6.64] ;  /* 0x0000000606038981 */ /* 0x0000a8000c1e1500 */
[----:B---3--:R1:W-:Y:S01]  /*118f0*/  STL [R1+0x1734], R2 ;  /* 0x0017340201007387 */ /* 0x0083e20000100800 */
[----:B------:R-:W3:Y:S02]  /*11900*/  LDL R15, [R1+0x4d4] ;  /* 0x0004d400010f7983 */ /* 0x000ee40000100800 */
[----:B------:R-:W3:Y:S02]  /*11910*/  LDL R14, [R1+0xcf4] ;  /* 0x000cf400010e7983 */ /* 0x000ee40000100800 */
[----:B------:R-:W3:Y:S01]  /*11920*/  LDL R11, [R1+0x4d0] ;  /* 0x0004d000010b7983 */ /* 0x000ee20000100800 */
[----:B------:R-:W3:Y:S01]  /*11930*/  LDL R10, [R1+0xcfc] ;  /* 0x000cfc00010a7983 */ /* 0x000ee20000100800 */
[----:B0-----:R-:W-:-:S02]  /*11940*/  @!P0 IMAD.MOV.U32 R6, RZ, RZ, R12 ;  /* 0x000000ffff068224 */ /* 0x001fc400078e000c */
[----:B------:R-:W-:-:S05]  /*11950*/  @!P0 IMAD.MOV.U32 R7, RZ, RZ, R13 ;  /* 0x000000ffff078224 */ /* 0x000fca00078e000d */
[----:B------:R0:W3:Y:S01]  /*11960*/  @!P0 LDG.E.U16 R4, [R6.64] ;  /* 0x0000000606048981 */ /* 0x0000e2000c1e1500 */
[----:B------:R-:W-:Y:S02]  /*11970*/  PRMT R5, RZ, 0x7610, R5 ;  /* 0x00007610ff057816 */ /* 0x000fe40000000005 */
[----:B0-----:R-:W-:-:S04]  /*11980*/  PRMT R6, RZ, 0x7610, R6 ;  /* 0x00007610ff067816 */ /* 0x001fc80000000006 */
[----:B----4-:R3:W4:Y:S04]  /*11990*/  @!P0 LDG.E.U16 R5, [R8.64] ;  /* 0x0000000608058981 */ /* 0x010728000c1e1500 */
[----:B--2---:R0:W-:Y:S01]  /*119a0*/  STL [R1+0x1738], R3 ;  /* 0x0017380301007387 */ /* 0x0041e20000100800 */
[----:B-1----:R-:W2:Y:S03]  /*119b0*/  LDL R2, [R1+0xd04] ;  /* 0x000d040001027983 */ /* 0x002ea60000100800 */
[----:B0-----:R-:W2:Y:S01]  /*119c0*/  LDL R3, [R1+0x4cc] ;  /* 0x0004cc0001037983 */ /* 0x001ea20000100800 */
[----:B---3--:R-:W-:Y:S02]  /*119d0*/  @!P0 IMAD.MOV.U32 R8, RZ, RZ, R14 ;  /* 0x000000ffff088224 */ /* 0x008fe400078e000e */
[----:B------:R-:W-:Y:S01]  /*119e0*/  @!P0 IMAD.MOV.U32 R9, RZ, RZ, R15 ;  /* 0x000000ffff098224 */ /* 0x000fe200078e000f */
[----:B------:R-:W-:Y:S04]  /*119f0*/  STL [R1+0x173c], R4 ;  /* 0x00173c0401007387 */ /* 0x000fe80000100800 */
[----:B------:R0:W3:Y:S01]  /*11a00*/  @!P0 LDG.E.U16 R6, [R8.64] ;  /* 0x0000000608068981 */ /* 0x0000e2000c1e1500 */
[----:B------:R-:W3:Y:S02]  /*11a10*/  LDL R13, [R1+0x4c8] ;  /* 0x0004c800010d7983 */ /* 0x000ee40000100800 */
[----:B------:R-:W3:Y:S01]  /*11a20*/  LDL R12, [R1+0xd0c] ;  /* 0x000d0c00010c7983 */ /* 0x000ee20000100800 */
[----:B------:R-:W-:-:S06]  /*11a30*/  PRMT R7, RZ, 0x7610, R7 ;  /* 0x00007610ff077816 */ /* 0x000fcc0000000007 */
[----:B------:R2:W3:Y:S01]  /*11a40*/  @!P0 LDG.E.U16 R7, [R10.64] ;  /* 0x000000060a078981 */ /* 0x0004e2000c1e1500 */
[----:B0-----:R-:W-:Y:S02]  /*11a50*/  PRMT R8, RZ, 0x7610, R8 ;  /* 0x00007610ff087816 */ /* 0x001fe40000000008 */
[----:B------:R-:W-:Y:S01]  /*11a60*/  PRMT R9, RZ, 0x7610, R9 ;  /* 0x00007610ff097816 */ /* 0x000fe20000000009 */
[----:B----4-:R0:W-:Y:S01]  /*11a70*/  STL [R1+0x1740], R5 ;  /* 0x0017400501007387 */ /* 0x0101e20000100800 */
[----:B--2---:R-:W-:Y:S02]  /*11a80*/  @!P0 IMAD.MOV.U32 R10, RZ, RZ, R2 ;  /* 0x000000ffff0a8224 */ /* 0x004fe400078e0002 */
[----:B------:R-:W-:-:S05]  /*11a90*/  @!P0 IMAD.MOV.U32 R11, RZ, RZ, R3 ;  /* 0x000000ffff0b8224 */ /* 0x000fca00078e0003 */
[----:B------:R1:W2:Y:S04]  /*11aa0*/  @!P0 LDG.E.U16 R8, [R10.64] ;  /* 0x000000060a088981 */ /* 0x0002a8000c1e1500 */
[----:B---3--:R-:W-:Y:S01]  /*11ab0*/  STL [R1+0x1744], R6 ;  /* 0x0017440601007387 */ /* 0x008fe20000100800 */
[----:B0-----:R-:W3:Y:S02]  /*11ac0*/  LDL R5, [R1+0x4c4] ;  /* 0x0004c40001057983 */ /* 0x001ee40000100800 */
[----:B------:R-:W4:Y:S01]  /*11ad0*/  LDL R4, [R1+0xd14] ;  /* 0x000d140001047983 */ /* 0x000f220000100800 */
[----:B------:R-:W3:Y:S04]  /*11ae0*/  @!P0 LDG.E.U16 R9, [R12.64] ;  /* 0x000000060c098981 */ /* 0x000ee8000c1e1500 */
[----:B------:R0:W-:Y:S01]  /*11af0*/  STL [R1+0x1748], R7 ;  /* 0x0017480701007387 */ /* 0x0001e20000100800 */
[----:B------:R-:W4:Y:S02]  /*11b00*/  LDL R3, [R1+0xce0] ;  /* 0x000ce00001037983 */ /* 0x000f240000100800 */
[----:B------:R-:W4:Y:S01]  /*11b10*/  LDL R2, [R1+0xd30] ;  /* 0x000d300001027983 */ /* 0x000f220000100800 */
[----:B-1----:R-:W-:Y:S01]  /*11b20*/  PRMT R10, RZ, 0x7610, R10 ;  /* 0x00007610ff0a7816 */ /* 0x002fe2000000000a */
[----:B--2---:R1:W-:Y:S01]  /*11b30*/  STL [R1+0x174c], R8 ;  /* 0x00174c0801007387 */ /* 0x0043e20000100800 */
[----:B------:R-:W2:Y:S02]  /*11b40*/  LDL R20, [R1+0xcf8] ;  /* 0x000cf80001147983 */ /* 0x000ea40000100800 */
[----:B0-----:R-:W2:Y:S02]  /*11b50*/  LDL R7, [R1+0xce8] ;  /* 0x000ce80001077983 */ /* 0x001ea40000100800 */
[----:B------:R-:W2:Y:S01]  /*11b60*/  LDL R6, [R1+0xd2c] ;  /* 0x000d2c0001067983 */ /* 0x000ea20000100800 */
[----:B-1----:R-:W2:Y:S04]  /*11b70*/  LDL R8, [R1+0xd24] ;  /* 0x000d240001087983 */ /* 0x002ea80000100800 */
[----:B---3--:R-:W-:Y:S01]  /*11b80*/  STL [R1+0x1750], R9 ;  /* 0x0017500901007387 */ /* 0x008fe20000100800 */
[----:B----4-:R-:W-:-:S02]  /*11b90*/  @!P0 IMAD.MOV.U32 R12, RZ, RZ, R4 ;  /* 0x000000ffff0c8224 */ /* 0x010fc400078e0004 */
[----:B------:R-:W-:Y:S01]  /*11ba0*/  @!P0 IMAD.MOV.U32 R13, RZ, RZ, R5 ;  /* 0x000000ffff0d8224 */ /* 0x000fe200078e0005 */
[----:B------:R-:W3:Y:S04]  /*11bb0*/  LDL R4, [R1+0xd20] ;  /* 0x000d200001047983 */ /* 0x000ee80000100800 */
[----:B------:R-:W4:Y:S04]  /*11bc0*/  LDL R5, [R1+0xd00] ;  /* 0x000d000001057983 */ /* 0x000f280000100800 */
[----:B------:R0:W3:Y:S01]  /*11bd0*/  @!P0 LDG.E.U16 R10, [R12.64] ;  /* 0x000000060c0a8981 */ /* 0x0000e2000c1e1500 */
[----:B------:R-:W-:Y:S01]  /*11be0*/  PRMT R11, RZ, 0x7610, R11 ;  /* 0x00007610ff0b7816 */ /* 0x000fe2000000000b */
[----:B------:R-:W-:-:S02]  /*11bf0*/  @!P0 IMAD.MOV.U32 R14, RZ, RZ, R2 ;  /* 0x000000ffff0e8224 */ /* 0x000fc400078e0002 */
[----:B------:R-:W-:-:S05]  /*11c00*/  @!P0 IMAD.MOV.U32 R15, RZ, RZ, R3 ;  /* 0x000000ffff0f8224 */ /* 0x000fca00078e0003 */
[----:B------:R2:W3:Y:S01]  /*11c10*/  @!P0 LDG.E.U16 R11, [R14.64] ;  /* 0x000000060e0b8981 */ /* 0x0004e2000c1e1500 */
[----:B0-----:R-:W-:Y:S02]  /*11c20*/  PRMT R12, RZ, 0x7610, R12 ;  /* 0x00007610ff0c7816 */ /* 0x001fe4000000000c */
[----:B------:R-:W-:Y:S02]  /*11c30*/  PRMT R13, RZ, 0x7610, R13 ;  /* 0x00007610ff0d7816 */ /* 0x000fe4000000000d */
[----:B------:R-:W-:Y:S01]  /*11c40*/  PRMT R16, RZ, 0x7610, R16 ;  /* 0x00007610ff107816 */ /* 0x000fe20000000010 */
[----:B--2---:R-:W-:Y:S02]  /*11c50*/  @!P0 IMAD.MOV.U32 R15, RZ, RZ, R20 ;  /* 0x000000ffff0f8224 */ /* 0x004fe400078e0014 */
[----:B------:R-:W-:-:S05]  /*11c60*/  @!P0 IMAD.MOV.U32 R14, RZ, RZ, R8 ;  /* 0x000000ffff0e8224 */ /* 0x000fca00078e0008 */
[----:B------:R0:W2:Y:S02]  /*11c70*/  @!P0 LDG.E.U16 R12, [R14.64] ;  /* 0x000000060e0c8981 */ /* 0x0000a4000c1e1500 */
[----:B0-----:R-:W-:Y:S02]  /*11c80*/  @!P0 IMAD.MOV.U32 R14, RZ, RZ, R6 ;  /* 0x000000ffff0e8224 */ /* 0x001fe400078e0006 */
[----:B------:R-:W-:-:S05]  /*11c90*/  @!P0 IMAD.MOV.U32 R15, RZ, RZ, R7 ;  /* 0x000000ffff0f8224 */ /* 0x000fca00078e0007 */
[----:B------:R3:W2:Y:S02]  /*11ca0*/  @!P0 LDG.E.U16 R13, [R14.64] ;  /* 0x000000060e0d8981 */ /* 0x0006a4000c1e1500 */
[----:B---3--:R-:W-:Y:S02]  /*11cb0*/  @!P0 IMAD.MOV.U32 R14, RZ, RZ, R4 ;  /* 0x000000ffff0e8224 */ /* 0x008fe400078e0004 */
[----:B----4-:R-:W-:-:S05]  /*11cc0*/  @!P0 IMAD.MOV.U32 R15, RZ, RZ, R5 ;  /* 0x000000ffff0f8224 */ /* 0x010fca00078e0005 */
[----:B------:R-:W3:Y:S04]  /*11cd0*/  @!P0 LDG.E.U16 R16, [R14.64] ;  /* 0x000000060e108981 */ /* 0x000ee8000c1e1500 */
[----:B------:R-:W-:Y:S01]  /*11ce0*/  STL [R1+0x1754], R10 ;  /* 0x0017540a01007387 */ /* 0x000fe20000100800 */
[----:B------:R-:W4:Y:S02]  /*11cf0*/  LDL R3, [R1+0xd08] ;  /* 0x000d080001037983 */ /* 0x000f240000100800 */
[----:B------:R-:W4:Y:S02]  /*11d00*/  LDL R2, [R1+0xd1c] ;  /* 0x000d1c0001027983 */ /* 0x000f240000100800 */
[----:B------:R-:W-:Y:S01]  /*11d10*/  STL [R1+0x1758], R11 ;  /* 0x0017580b01007387 */ /* 0x000fe20000100800 */
[----:B------:R-:W-:Y:S01]  /*11d20*/  PRMT R17, RZ, 0x7610, R17 ;  /* 0x00007610ff117816 */ /* 0x000fe20000000011 */
[----:B--2---:R-:W-:Y:S04]  /*11d30*/  STL [R1+0x175c], R12 ;  /* 0x00175c0c01007387 */ /* 0x004fe80000100800 */
[----:B------:R-:W-:Y:S04]  /*11d40*/  STL [R1+0x1760], R13 ;  /* 0x0017600d01007387 */ /* 0x000fe80000100800 */
[----:B---3--:R0:W-:Y:S04]  /*11d50*/  STL [R1+0x1764], R16 ;  /* 0x0017641001007387 */ /* 0x0081e80000100800 */
[----:B0-----:R-:W2:Y:S01]  /*11d60*/  LDL.LU R16, [R1+0x398] ;  /* 0x0003980001107983 */ /* 0x001ea20000300800 */
[----:B------:R-:W3:Y:S02]  /*11d70*/  LDL.LU R13, [R1+0x390] ;  /* 0x00039000010d7983 */ /* 0x000ee40000300800 */
        /* <DEDUP_REMOVED lines=8> */
[----:B----4-:R-:W-:-:S02]  /*11e00*/  @!P0 IMAD.MOV.U32 R15, RZ, RZ, R3 ;  /* 0x000000ffff0f8224 */ /* 0x010fc400078e0003 */
[----:B------:R-:W4:Y:S02]  /*11e10*/  LDL.LU R4, [R1+0x250] ;  /* 0x0002500001047983 */ /* 0x000f240000300800 */
[----:B------:R-:W-:Y:S01]  /*11e20*/  @!P0 IMAD.MOV.U32 R14, RZ, RZ, R2 ;  /* 0x000000ffff0e8224 */ /* 0x000fe200078e0002 */
[----:B------:R-:W2:Y:S01]  /*11e30*/  LDL.LU R3, [R1+0x248] ;  /* 0x0002480001037983 */ /* 0x000ea20000300800 */
[----:B------:R-:W2:Y:S02]  /*11e40*/  LDL.LU R2, [R1+0x210] ;  /* 0x0002100001027983 */ /* 0x000ea40000300800 */
[----:B------:R-:W2:Y:S02]  /*11e50*/  LDL.LU R20, [R1+0x208] ;  /* 0x0002080001147983 */ /* 0x000ea40000300800 */
[----:B------:R-:W2:Y:S01]  /*11e60*/  LDL.LU R21, [R1+0xbc] ;  /* 0x0000bc0001157983 */ /* 0x000ea20000300800 */
[----:B------:R-:W2:Y:S01]  /*11e70*/  LDL.LU R24, [R1+0x3c] ;  /* 0x00003c0001187983 */ /* 0x000ea20000300800 */
[----:B------:R-:W2:Y:S02]  /*11e80*/  LDL.LU R25, [R1+0x24] ;  /* 0x0000240001197983 */ /* 0x000ea40000300800 */
[----:B------:R-:W2:Y:S01]  /*11e90*/  LDL.LU R29, [R1+0x1c] ;  /* 0x00001c00011d7983 */ /* 0x000ea20000300800 */
[----:B------:R0:W2:Y:S04]  /*11ea0*/  @!P0 LDG.E.U16 R17, [R14.64] ;  /* 0x000000060e118981 */ /* 0x0000a8000c1e1500 */
[----:B0-----:R-:W2:Y:S04]  /*11eb0*/  LDL R14, [R1+0xcf0] ;  /* 0x000cf000010e7983 */ /* 0x001ea80000100800 */
[----:B------:R-:W2:Y:S01]  /*11ec0*/  LDL R15, [R1+0xd28] ;  /* 0x000d2800010f7983 */ /* 0x000ea20000100800 */
[----:B------:R-:W-:-:S02]  /*11ed0*/  PRMT R18, RZ, 0x7610, R18 ;  /* 0x00007610ff127816 */ /* 0x000fc40000000012 */
[----:B--2---:R-:W-:-:S04]  /*11ee0*/  @!P0 LOP3.LUT R15, R15, R14, RZ, 0x3c, !PT ;  /* 0x0000000e0f0f8212 */ /* 0x004fc800078e3cff */
[----:B------:R-:W-:-:S04]  /*11ef0*/  @!P0 LOP3.LUT R14, R15, R14, RZ, 0x3c, !PT ;  /* 0x0000000e0f0e8212 */ /* 0x000fc800078e3cff */
[----:B------:R-:W-:Y:S01]  /*11f00*/  @!P0 LOP3.LUT R15, R15, R14, RZ, 0x3c, !PT ;  /* 0x0000000e0f0f8212 */ /* 0x000fe200078e3cff */
[----:B------:R0:W-:Y:S04]  /*11f10*/  STL [R1+0x1768], R17 ;  /* 0x0017681101007387 */ /* 0x0001e80000100800 */
[----:B------:R1:W2:Y:S04]  /*11f20*/  @!P0 LDG.E.U16 R18, [R14.64] ;  /* 0x000000060e128981 */ /* 0x0002a8000c1e1500 */
[----:B0-----:R-:W3:Y:S04]  /*11f30*/  LDL.LU R17, [R1+0x3d8] ;  /* 0x0003d80001117983 */ /* 0x001ee80000300800 */
[----:B-1----:R-:W3:Y:S04]  /*11f40*/  LDL R15, [R1+0xd18] ;  /* 0x000d1800010f7983 */ /* 0x002ee80000100800 */
[----:B------:R-:W0:Y:S04]  /*11f50*/  S2R R27, SR_TID.X ;  /* 0x00000000001b7919 */ /* 0x000e280000002100 */
[----:B--2---:R-:W-:Y:S01]  /*11f60*/  STL [R1+0x176c], R18 ;  /* 0x00176c1201007387 */ /* 0x004fe20000100800 */
[----:B------:R1:W-:Y:S02]  /*11f70*/  STL [R1+0xd74], R28 ;  /* 0x000d741c01007387 */ /* 0x0003e40000100800 */
[----:B---3--:R-:W-:-:S02]  /*11f80*/  @!P0 IMAD.MOV.U32 R14, RZ, RZ, R15 ;  /* 0x000000ffff0e8224 */ /* 0x008fc400078e000f */
[----:B------:R-:W-:Y:S02]  /*11f90*/  @!P0 IMAD.MOV.U32 R15, RZ, RZ, R28 ;  /* 0x000000ffff0f8224 */ /* 0x000fe400078e001c */
[----:B-1----:R-:W2:Y:S01]  /*11fa0*/  LDL.LU R28, [R1+0x3e0] ;  /* 0x0003e000011c7983 */ /* 0x002ea20000300800 */
[----:B0-----:R-:W-:-:S05]  /*11fb0*/  LOP3.LUT R27, R27, 0xff, RZ, 0xc0, !PT ;  /* 0x000000ff1b1b7812 */ /* 0x001fca00078ec0ff */
[----:B------:R-:W-:-:S05]  /*11fc0*/  IMAD.SHL.U32 R18, R27, 0x2, RZ ;  /* 0x000000021b127824 */ /* 0x000fca00078e00ff */
[----:B------:R-:W-:Y:S02]  /*11fd0*/  LOP3.LUT R18, R18, 0x60, RZ, 0x3c, !PT ;  /* 0x0000006012127812 */ /* 0x000fe400078e3cff */
[----:B------:R-:W-:-:S06]  /*11fe0*/  PRMT R19, RZ, 0x7610, R19 ;  /* 0x00007610ff137816 */ /* 0x000fcc0000000013 */
[----:B------:R0:W4:Y:S04]  /*11ff0*/  @!P0 LDG.E.U16 R19, [R14.64] ;  /* 0x000000060e138981 */ /* 0x000128000c1e1500 */
[----:B--2---:R-:W-:Y:S01]  /*12000*/  STS.U16 [R18+0x9800], R28 ;  /* 0x0098001c12007388 */ /* 0x004fe20000000400 */
[----:B------:R1:W-:Y:S02]  /*12010*/  STS.U16 [R18+0x9a00], R17 ;  /* 0x009a001112007388 */ /* 0x0003e40000000400 */
[----:B------:R2:W-:Y:S02]  /*12020*/  STS.U16 [R18+0xb800], R16 ;  /* 0x00b8001012007388 */ /* 0x0005e40000000400 */
[----:B------:R0:W-:Y:S01]  /*12030*/  STS.U16 [R18+0xba00], R13 ;  /* 0x00ba000d12007388 */ /* 0x0001e20000000400 */
[----:B------:R4:W-:Y:S01]  /*12040*/  STS.U16 [R18+0xd800], R12 ;  /* 0x00d8000c12007388 */ /* 0x0009e20000000400 */
[----:B------:R4:W-:Y:S02]  /*12050*/  STS.U16 [R18+0xda00], R11 ;  /* 0x00da000b12007388 */ /* 0x0009e40000000400 */
[----:B------:R4:W-:Y:S01]  /*12060*/  STS.U16 [R18+0xf800], R10 ;  /* 0x00f8000a12007388 */ /* 0x0009e20000000400 */
[----:B-1----:R-:W3:Y:S01]  /*12070*/  LDL.LU R17, [R1+0x4bc] ;  /* 0x0004bc0001117983 */ /* 0x002ee20000300800 */
[----:B--2---:R-:W2:Y:S02]  /*12080*/  LDL.LU R16, [R1+0x4b8] ;  /* 0x0004b80001107983 */ /* 0x004ea40000300800 */
[----:B0-----:R-:W2:Y:S02]  /*12090*/  LDL.LU R13, [R1+0x498] ;  /* 0x00049800010d7983 */ /* 0x001ea40000300800 */
[----:B----4-:R-:W4:Y:S01]  /*120a0*/  LDL.LU R12, [R1+0x490] ;  /* 0x00049000010c7983 */ /* 0x010f220000300800 */
[----:B------:R-:W4:Y:S04]  /*120b0*/  LDL.LU R11, [R1+0x458] ;  /* 0x00045800010b7983 */ /* 0x000f280000300800 */
[----:B------:R0:W-:Y:S01]  /*120c0*/  STS.U16 [R18+0xfa00], R9 ;  /* 0x00fa000912007388 */ /* 0x0001e20000000400 */
[----:B------:R-:W4:Y:S02]  /*120d0*/  LDL.LU R10, [R1+0x450] ;  /* 0x00045000010a7983 */ /* 0x000f240000300800 */
[----:B------:R1:W-:Y:S02]  /*120e0*/  STS.U16 [R18+0x11800], R8 ;  /* 0x0118000812007388 */ /* 0x0003e40000000400 */
[----:B------:R1:W-:Y:S01]  /*120f0*/  STS.U16 [R18+0x11a00], R7 ;  /* 0x011a000712007388 */ /* 0x0003e20000000400 */
[----:B------:R1:W-:Y:S01]  /*12100*/  STS.U16 [R18+0x13800], R6 ;  /* 0x0138000612007388 */ /* 0x0003e20000000400 */
[----:B------:R1:W-:Y:S02]  /*12110*/  STS.U16 [R18+0x13a00], R5 ;  /* 0x013a000512007388 */ /* 0x0003e40000000400 */
[----:B------:R1:W-:Y:S01]  /*12120*/  STS.U16 [R18+0x15800], R4 ;  /* 0x0158000412007388 */ /* 0x0003e20000000400 */
[----:B0-----:R-:W4:Y:S01]  /*12130*/  LDL.LU R9, [R1+0x418] ;  /* 0x0004180001097983 */ /* 0x001f220000300800 */
[----:B-1----:R-:W4:Y:S03]  /*12140*/  LDL.LU R8, [R1+0x410] ;  /* 0x0004100001087983 */ /* 0x002f260000300800 */
[----:B------:R-:W4:Y:S04]  /*12150*/  LDL.LU R7, [R1+0x3d0] ;  /* 0x0003d00001077983 */ /* 0x000f280000300800 */
[----:B------:R-:W4:Y:S01]  /*12160*/  LDL.LU R6, [R1+0x3c8] ;  /* 0x0003c80001067983 */ /* 0x000f220000300800 */
[----:B------:R-:W4:Y:S02]  /*12170*/  LDL.LU R5, [R1+0x388] ;  /* 0x0003880001057983 */ /* 0x000f240000300800 */
[----:B------:R0:W-:Y:S02]  /*12180*/  STS.U16 [R18+0x15a00], R3 ;  /* 0x015a000312007388 */ /* 0x0001e40000000400 */
[----:B------:R-:W4:Y:S01]  /*12190*/  LDL.LU R4, [R1+0x380] ;  /* 0x0003800001047983 */ /* 0x000f220000300800 */
[----:B------:R1:W-:Y:S01]  /*121a0*/  STS.U16 [R18+0x17800], R2 ;  /* 0x0178000212007388 */ /* 0x0003e20000000400 */
[----:B------:R1:W-:Y:S02]  /*121b0*/  STS.U16 [R18+0x17a00], R20 ;  /* 0x017a001412007388 */ /* 0x0003e40000000400 */
[----:B------:R1:W-:Y:S02]  /*121c0*/  STS.U16 [R18+0x19800], R21 ;  /* 0x0198001512007388 */ /* 0x0003e40000000400 */
[----:B------:R1:W-:Y:S01]  /*121d0*/  STS.U16 [R18+0x19a00], R24 ;  /* 0x019a001812007388 */ /* 0x0003e20000000400 */
[----:B------:R1:W-:Y:S04]  /*121e0*/  STS.U16 [R18+0x1b800], R25 ;  /* 0x01b8001912007388 */ /* 0x0003e80000000400 */
[----:B0-----:R-:W4:Y:S01]  /*121f0*/  LDL.LU R3, [R1+0x344] ;  /* 0x0003440001037983 */ /* 0x001f220000300800 */
[----:B-1----:R-:W4:Y:S03]  /*12200*/  LDL.LU R2, [R1+0x33c] ;  /* 0x00033c0001027983 */ /* 0x002f260000300800 */
[----:B------:R-:W4:Y:S04]  /*12210*/  LDL.LU R20, [R1+0x304] ;  /* 0x0003040001147983 */ /* 0x000f280000300800 */
[----:B------:R-:W4:Y:S01]  /*12220*/  LDL.LU R21, [R1+0x2fc] ;  /* 0x0002fc0001157983 */ /* 0x000f220000300800 */
[----:B------:R-:W4:Y:S02]  /*12230*/  LDL.LU R24, [R1+0x2c4] ;  /* 0x0002c40001187983 */ /* 0x000f240000300800 */
[----:B------:R0:W-:Y:S02]  /*12240*/  STS.U16 [R18+0x1ba00], R29 ;  /* 0x01ba001d12007388 */ /* 0x0001e40000000400 */
[----:B------:R-:W4:Y:S01]  /*12250*/  LDL.LU R25, [R1+0x2bc] ;  /* 0x0002bc0001197983 */ /* 0x000f220000300800 */
[----:B------:R1:W-:Y:S04]  /*12260*/  STS.U16 [R18+0x1d800], R0 ;  /* 0x01d8000012007388 */ /* 0x0003e80000000400 */
[----:B0-----:R-:W4:Y:S01]  /*12270*/  LDL.LU R29, [R1+0x284] ;  /* 0x00028400011d7983 */ /* 0x001f220000300800 */
[----:B-1----:R-:W4:Y:S02]  /*12280*/  LDL.LU R0, [R1+0x27c] ;  /* 0x00027c0001007983 */ /* 0x002f240000300800 */
[----:B------:R-:W-:Y:S01]  /*12290*/  IMAD.SHL.U32 R15, R27, 0x2, RZ ;  /* 0x000000021b0f7824 */ /* 0x000fe200078e00ff */
[----:B------:R-:W4:Y:S04]  /*122a0*/  LDL.LU R14, [R1+0x1e4] ;  /* 0x0001e400010e7983 */ /* 0x000f280000300800 */
[----:B------:R-:W4:Y:S01]  /*122b0*/  LDL.LU R28, [R1+0x34] ;  /* 0x00003400011c7983 */ /* 0x000f220000300800 */
[----:B------:R-:W4:Y:S03]  /*122c0*/  LDL.LU R27, [R1+0x14] ;  /* 0x00001400011b7983 */ /* 0x000f260000300800 */
[----:B------:R0:W-:Y:S01]  /*122d0*/  STS.U16 [R18+0x1da00], R26 ;  /* 0x01da001a12007388 */ /* 0x0001e20000000400 */
[----:B------:R-:W-:Y:S01]  /*122e0*/  LOP3.LUT R15, R15, 0x70, RZ, 0x3c, !PT ;  /* 0x000000700f0f7812 */ /* 0x000fe200078e3cff */
[----:B------:R1:W-:Y:S02]  /*122f0*/  STS.U16 [R18+0x1f800], R23 ;  /* 0x01f8001712007388 */ /* 0x0003e40000000400 */
[----:B------:R1:W-:Y:S01]  /*12300*/  STS.U16 [R18+0x1fa00], R22 ;  /* 0x01fa001612007388 */ /* 0x0003e20000000400 */
[----:B0-----:R-:W4:Y:S01]  /*12310*/  LDL.LU R26, [R1+0x1ec] ;  /* 0x0001ec00011a7983 */ /* 0x001f220000300800 */
[----:B-1----:R-:W4:Y:S02]  /*12320*/  LDL.LU R23, [R1+0x238] ;  /* 0x0002380001177983 */ /* 0x002f240000300800 */
[----:B------:R-:W4:Y:S02]  /*12330*/  LDL.LU R18, [R1+0x176c] ;  /* 0x00176c0001127983 */ /* 0x000f240000300800 */
[----:B------:R-:W4:Y:S01]  /*12340*/  LDL.LU R22, [R1+0x240] ;  /* 0x0002400001167983 */ /* 0x000f220000300800 */
[----:B---3--:R0:W-:Y:S01]  /*12350*/  STS.U16 [R15+0x1c00], R17 ;  /* 0x001c00110f007388 */ /* 0x0081e20000000400 */
[----:B--2---:R1:W-:Y:S02]  /*12360*/  STS.U16 [R15+0x1e00], R16 ;  /* 0x001e00100f007388 */ /* 0x0043e40000000400 */
[----:B------:R2:W-:Y:S01]  /*12370*/  STS.U16 [R15+0x3c00], R13 ;  /* 0x003c000d0f007388 */ /* 0x0005e20000000400 */
[----:B----4-:R3:W-:Y:S04]  /*12380*/  STS.U16 [R15+0x3e00], R12 ;  /* 0x003e000c0f007388 */ /* 0x0107e80000000400 */
[----:B------:R3:W-:Y:S01]  /*12390*/  STS.U16 [R15+0x5c00], R11 ;  /* 0x005c000b0f007388 */ /* 0x0007e20000000400 */
[----:B------:R3:W-:Y:S03]  /*123a0*/  STS.U16 [R15+0x5e00], R10 ;  /* 0x005e000a0f007388 */ /* 0x0007e60000000400 */
[----:B0-----:R-:W4:Y:S01]  /*123b0*/  LDL.LU R17, [R1+0x1768] ;  /* 0x0017680001117983 */ /* 0x001f220000300800 */
[----:B-1----:R-:W4:Y:S02]  /*123c0*/  LDL.LU R16, [R1+0x1764] ;  /* 0x0017640001107983 */ /* 0x002f240000300800 */
[----:B--2---:R-:W2:Y:S01]  /*123d0*/  LDL.LU R13, [R1+0x1760] ;  /* 0x00176000010d7983 */ /* 0x004ea20000300800 */
[----:B---3--:R-:W3:Y:S04]  /*123e0*/  LDL.LU R12, [R1+0x175c] ;  /* 0x00175c00010c7983 */ /* 0x008ee80000300800 */
[----:B------:R-:W2:Y:S01]  /*123f0*/  LDL.LU R11, [R1+0x1758] ;  /* 0x00175800010b7983 */ /* 0x000ea20000300800 */
[----:B------:R-:W2:Y:S03]  /*12400*/  LDL.LU R10, [R1+0x1754] ;  /* 0x00175400010a7983 */ /* 0x000ea60000300800 */
[----:B------:R0:W-:Y:S01]  /*12410*/  STS.U16 [R15+0x7c00], R9 ;  /* 0x007c00090f007388 */ /* 0x0001e20000000400 */
[----:B------:R1:W-:Y:S02]  /*12420*/  STS.U16 [R15+0x7e00], R8 ;  /* 0x007e00080f007388 */ /* 0x0003e40000000400 */
[----:B------:R1:W-:Y:S02]  /*12430*/  STS.U16 [R15+0x9c00], R7 ;  /* 0x009c00070f007388 */ /* 0x0003e40000000400 */
[----:B------:R1:W-:Y:S01]  /*12440*/  STS.U16 [R15+0x9e00], R6 ;  /* 0x009e00060f007388 */ /* 0x0003e20000000400 */
[----:B------:R1:W-:Y:S01]  /*12450*/  STS.U16 [R15+0xbc00], R5 ;  /* 0x00bc00050f007388 */ /* 0x0003e20000000400 */
[----:B------:R1:W-:Y:S03]  /*12460*/  STS.U16 [R15+0xbe00], R4 ;  /* 0x00be00040f007388 */ /* 0x0003e60000000400 */
[----:B0-----:R-:W2:Y:S01]  /*12470*/  LDL.LU R9, [R1+0x1750] ;  /* 0x0017500001097983 */ /* 0x001ea20000300800 */
[----:B-1----:R-:W2:Y:S03]  /*12480*/  LDL.LU R8, [R1+0x174c] ;  /* 0x00174c0001087983 */ /* 0x002ea60000300800 */
[----:B------:R-:W2:Y:S01]  /*12490*/  LDL.LU R7, [R1+0x1748] ;  /* 0x0017480001077983 */ /* 0x000ea20000300800 */
[----:B------:R-:W2:Y:S03]  /*124a0*/  LDL.LU R6, [R1+0x1744] ;  /* 0x0017440001067983 */ /* 0x000ea60000300800 */
        /* <DEDUP_REMOVED lines=15> */
[----:B------:R1:W-:Y:S03]  /*125a0*/  STS.U16 [R15+0x13e00], R0 ;  /* 0x013e00000f007388 */ /* 0x0003e60000000400 */
[----:B0-----:R-:W2:Y:S01]  /*125b0*/  LDL.LU R29, [R1+0x1720] ;  /* 0x00172000011d7983 */ /* 0x001ea20000300800 */
[----:B-1----:R-:W2:Y:S03]  /*125c0*/  LDL.LU R0, [R1+0x171c] ;  /* 0x00171c0001007983 */ /* 0x002ea60000300800 */
[----:B------:R-:W-:Y:S01]  /*125d0*/  STS.U16 [R15+0x15c00], R22 ;  /* 0x015c00160f007388 */ /* 0x000fe20000000400 */
[----:B------:R-:W-:Y:S02]  /*125e0*/  STS.U16 [R15+0x15e00], R23 ;  /* 0x015e00170f007388 */ /* 0x000fe40000000400 */
[----:B------:R-:W-:Y:S02]  /*125f0*/  STS.U16 [R15+0x17c00], R26 ;  /* 0x017c001a0f007388 */ /* 0x000fe40000000400 */
[----:B------:R-:W-:Y:S01]  /*12600*/  STS.U16 [R15+0x17e00], R14 ;  /* 0x017e000e0f007388 */ /* 0x000fe20000000400 */
[----:B------:R-:W-:Y:S04]  /*12610*/  STS.U16 [R15+0x19c00], R28 ;  /* 0x019c001c0f007388 */ /* 0x000fe80000000400 */
[----:B--2---:R-:W-:Y:S01]  /*12620*/  STS.U16 [R15+0x19e00], R0 ;  /* 0x019e00000f007388 */ /* 0x004fe20000000400 */
[----:B------:R-:W-:Y:S02]  /*12630*/  STS.U16 [R15+0x1bc00], R27 ;  /* 0x01bc001b0f007388 */ /* 0x000fe40000000400 */
[----:B------:R0:W-:Y:S02]  /*12640*/  STS.U16 [R15+0x1be00], R29 ;  /* 0x01be001d0f007388 */ /* 0x0001e40000000400 */
[----:B0-----:R-:W2:Y:S04]  /*12650*/  LDL.LU R29, [R1+0x1718] ;  /* 0x00171800011d7983 */ /* 0x001ea80000300800 */
[----:B------:R-:W0:Y:S01]  /*12660*/  S2R R0, SR_TID.X ;  /* 0x0000000000007919 */ /* 0x000e220000002100 */
[----:B------:R-:W-:Y:S02]  /*12670*/  STS.U16 [R15+0x1dc00], R25 ;  /* 0x01dc00190f007388 */ /* 0x000fe40000000400 */
[----:B------:R-:W-:Y:S02]  /*12680*/  STS.U16 [R15+0x1de00], R24 ;  /* 0x01de00180f007388 */ /* 0x000fe40000000400 */
[----:B------:R-:W-:Y:S01]  /*12690*/  STS.U16 [R15+0x1fc00], R21 ;  /* 0x01fc00150f007388 */ /* 0x000fe20000000400 */
[----:B------:R1:W-:Y:S01]  /*126a0*/  STS.U16 [R15+0x1fe00], R20 ;  /* 0x01fe00140f007388 */ /* 0x0003e20000000400 */
[----:B0-----:R-:W-:-:S02]  /*126b0*/  LOP3.LUT R27, R0, 0x7f, RZ, 0xc0, !PT ;  /* 0x0000007f001b7812 */ /* 0x001fc400078ec0ff */
[--C-:B------:R-:W-:Y:S02]  /*126c0*/  SHF.R.S32.HI R23, RZ, 0x7, R0.reuse ;  /* 0x00000007ff177819 */ /* 0x100fe40000011400 */
[----:B------:R-:W-:Y:S01]  /*126d0*/  SHF.R.S32.HI R22, RZ, 0x7, R0 ;  /* 0x00000007ff167819 */ /* 0x000fe20000011400 */
[C---:B------:R-:W-:Y:S02]  /*126e0*/  IMAD.SHL.U32 R14, R27.reuse, 0x2, RZ ;  /* 0x000000021b0e7824 */ /* 0x040fe400078e00ff */
[----:B-1----:R-:W-:Y:S01]  /*126f0*/  IMAD.SHL.U32 R15, R27, 0x2, RZ ;  /* 0x000000021b0f7824 */ /* 0x002fe200078e00ff */
[----:B------:R-:W-:Y:S02]  /*12700*/  SGXT R23, R23, 0x1 ;  /* 0x000000011717781a */ /* 0x000fe40000000200 */
[----:B------:R-:W-:Y:S02]  /*12710*/  SGXT R22, R22, 0x1 ;  /* 0x000000011616781a */ /* 0x000fe40000000200 */
[----:B------:R-:W-:-:S02]  /*12720*/  LOP3.LUT R14, R14, 0x110, R23, 0x78, !PT ;  /* 0x000001100e0e7812 */ /* 0x000fc400078e7817 */
[----:B------:R-:W-:Y:S01]  /*12730*/  LOP3.LUT R15, R15, 0x110, R22, 0x78, !PT ;  /* 0x000001100f0f7812 */ /* 0x000fe200078e7816 */
[----:B------:R-:W-:-:S03]  /*12740*/  SHF.R.S32.HI R23, RZ, 0x7, R0 ;  /* 0x00000007ff177819 */ /* 0x000fc60000011400 */
[----:B------:R-:W-:Y:S01]  /*12750*/  LOP3.LUT R15, R15, 0x20, RZ, 0x3c, !PT ;  /* 0x000000200f0f7812 */ /* 0x000fe200078e3cff */
[----:B------:R-:W-:Y:S01]  /*12760*/  STS.U16 [R14+0x20000], R2 ;  /* 0x020000020e007388 */ /* 0x000fe20000000400 */
[----:B------:R-:W-:Y:S02]  /*12770*/  STS.U16 [R14+0x20800], R6 ;  /* 0x020800060e007388 */ /* 0x000fe40000000400 */
[----:B------:R-:W-:Y:S02]  /*12780*/  STS.U16 [R14+0x21000], R10 ;  /* 0x0210000a0e007388 */ /* 0x000fe40000000400 */
[----:B---3--:R0:W-:Y:S01]  /*12790*/  STS.U16 [R14+0x21800], R12 ;  /* 0x0218000c0e007388 */ /* 0x0081e20000000400 */
[----:B------:R-:W-:Y:S01]  /*127a0*/  STS.U16 [R15+0x20200], R3 ;  /* 0x020200030f007388 */ /* 0x000fe20000000400 */
[----:B------:R-:W-:Y:S01]  /*127b0*/  STS.U16 [R15+0x20a00], R7 ;  /* 0x020a00070f007388 */ /* 0x000fe20000000400 */
[----:B------:R-:W-:Y:S02]  /*127c0*/  SGXT R23, R23, 0x1 ;  /* 0x000000011717781a */ /* 0x000fe40000000200 */
[----:B------:R-:W-:Y:S01]  /*127d0*/  SHF.R.S32.HI R22, RZ, 0x7, R0 ;  /* 0x00000007ff167819 */ /* 0x000fe20000011400 */
[----:B------:R-:W-:Y:S01]  /*127e0*/  STS.U16 [R15+0x21200], R11 ;  /* 0x0212000b0f007388 */ /* 0x000fe20000000400 */
[----:B----4-:R1:W-:Y:S02]  /*127f0*/  STS.U16 [R15+0x21a00], R16 ;  /* 0x021a00100f007388 */ /* 0x0103e40000000400 */
[----:B0-----:R-:W-:Y:S01]  /*12800*/  IMAD.SHL.U32 R14, R27, 0x2, RZ ;  /* 0x000000021b0e7824 */ /* 0x001fe200078e00ff */
[----:B------:R-:W-:-:S04]  /*12810*/  SGXT R22, R22, 0x1 ;  /* 0x000000011616781a */ /* 0x000fc80000000200 */
[----:B------:R-:W-:Y:S01]  /*12820*/  LOP3.LUT R14, R14, 0x110, R23, 0x78, !PT ;  /* 0x000001100e0e7812 */ /* 0x000fe200078e7817 */
[----:B-1----:R-:W-:-:S03]  /*12830*/  IMAD.SHL.U32 R15, R27, 0x2, RZ ;  /* 0x000000021b0f7824 */ /* 0x002fc600078e00ff */
[----:B------:R-:W-:Y:S02]  /*12840*/  LOP3.LUT R14, R14, 0x40, RZ, 0x3c, !PT ;  /* 0x000000400e0e7812 */ /* 0x000fe400078e3cff */
[----:B------:R-:W-:-:S03]  /*12850*/  LOP3.LUT R15, R15, 0x110, R22, 0x78, !PT ;  /* 0x000001100f0f7812 */ /* 0x000fc600078e7816 */
[----:B------:R-:W-:Y:S01]  /*12860*/  STS.U16 [R14+0x20400], R4 ;  /* 0x020400040e007388 */ /* 0x000fe20000000400 */
[----:B------:R-:W-:Y:S01]  /*12870*/  LOP3.LUT R15, R15, 0x60, RZ, 0x3c, !PT ;  /* 0x000000600f0f7812 */ /* 0x000fe200078e3cff */
[----:B------:R-:W-:Y:S02]  /*12880*/  STS.U16 [R14+0x20c00], R8 ;  /* 0x020c00080e007388 */ /* 0x000fe40000000400 */
[----:B------:R-:W-:Y:S01]  /*12890*/  STS.U16 [R14+0x21400], R13 ;  /* 0x0214000d0e007388 */ /* 0x000fe20000000400 */
[----:B------:R0:W-:Y:S01]  /*128a0*/  STS.U16 [R14+0x21c00], R17 ;  /* 0x021c00110e007388 */ /* 0x0001e20000000400 */
[----:B------:R-:W-:Y:S02]  /*128b0*/  STS.U16 [R15+0x20600], R5 ;  /* 0x020600050f007388 */ /* 0x000fe40000000400 */
[----:B------:R-:W-:Y:S02]  /*128c0*/  STS.U16 [R15+0x20e00], R9 ;  /* 0x020e00090f007388 */ /* 0x000fe40000000400 */
[----:B------:R-:W-:Y:S01]  /*128d0*/  STS.U16 [R15+0x21600], R18 ;  /* 0x021600120f007388 */ /* 0x000fe20000000400 */
[----:B------:R-:W-:Y:S01]  /*128e0*/  STS.U16 [R15+0x21e00], R19 ;  /* 0x021e00130f007388 */ /* 0x000fe20000000400 */
[----:B------:R-:W-:Y:S02]  /*128f0*/  BAR.SYNC.DEFER_BLOCKING 0x0 ;  /* 0x0000000000007b1d */ /* 0x000fe40000010000 */
[C---:B0-----:R-:W-:Y:S01]  /*12900*/  IMAD.SHL.U32 R14, R0.reuse, 0x2, RZ ;  /* 0x00000002000e7824 */ /* 0x041fe200078e00ff */
[----:B------:R-:W-:-:S05]  /*12910*/  LOP3.LUT R0, R0, 0x7, RZ, 0xc0, !PT ;  /* 0x0000000700007812 */ /* 0x000fca00078ec0ff */
[----:B------:R-:W-:-:S05]  /*12920*/  IMAD R0, R0, 0x110, RZ ;  /* 0x0000011000007824 */ /* 0x000fca00078e02ff */
[----:B------:R-:W-:-:S05]  /*12930*/  LOP3.LUT R0, R0, 0x30, R14, 0x78, !PT ;  /* 0x0000003000007812 */ /* 0x000fca00078e780e */
[----:B------:R-:W0:Y:S04]  /*12940*/  LDSM.16.M88.4 R8, [R0+0x20000] ;  /* 0x020000000008783b */ /* 0x000e280000000200 */
[----:B------:R-:W1:Y:S04]  /*12950*/  LDSM.16.M88.4 R12, [R0+0x20800] ;  /* 0x02080000000c783b */ /* 0x000e680000000200 */
[----:B------:R-:W-:Y:S04]  /*12960*/  LDSM.16.M88.4 R4, [R0+0x21000] ;  /* 0x021000000004783b */ /* 0x000fe80000000200 */
[----:B0-----:R-:W-:Y:S01]  /*12970*/  STL.64 [R1], R8 ;  /* 0x0000000801007387 */ /* 0x001fe20000100a00 */
[----:B------:R-:W-:Y:S02]  /*12980*/  STL.64 [R1+0x8], R10 ;  /* 0x0000080a01007387 */ /* 0x000fe40000100a00 */
[----:B------:R-:W0:Y:S04]  /*12990*/  LDSM.16.M88.4 R8, [R0+0x21800] ;  /* 0x021800000008783b */ /* 0x000e280000000200 */
[----:B-1----:R-:W-:Y:S01]  /*129a0*/  STL.64 [R1+0x30], R12 ;  /* 0x0000300c01007387 */ /* 0x002fe20000100a00 */
[----:B------:R-:W-:Y:S01]  /*129b0*/  STL.64 [R1+0x38], R14 ;  /* 0x0000380e01007387 */ /* 0x000fe20000100a00 */
[----:B0-----:R-:W-:-:S02]  /*129c0*/  IMAD.MOV.U32 R2, RZ, RZ, R11 ;  /* 0x000000ffff027224 */ /* 0x001fc400078e000b */
[----:B------:R-:W-:Y:S01]  /*129d0*/  IMAD.MOV.U32 R3, RZ, RZ, R10 ;  /* 0x000000ffff037224 */ /* 0x000fe200078e000a */
[----:B------:R-:W-:Y:S01]  /*129e0*/  STL.64 [R1+0x18], R10 ;  /* 0x0000180a01007387 */ /* 0x000fe20000100a00 */
[----:B------:R-:W-:Y:S02]  /*129f0*/  STL.64 [R1+0x20], R4 ;  /* 0x0000200401007387 */ /* 0x000fe40000100a00 */
[----:B------:R-:W-:Y:S02]  /*12a00*/  STL.64 [R1+0x28], R6 ;  /* 0x0000280601007387 */ /* 0x000fe40000100a00 */
[----:B------:R-:W-:Y:S01]  /*12a10*/  STL [R1+0x167c], R2 ;  /* 0x00167c0201007387 */ /* 0x000fe20000100800 */
[----:B------:R-:W-:Y:S04]  /*12a20*/  STL [R1+0x1678], R3 ;  /* 0x0016780301007387 */ /* 0x000fe80000100800 */
[----:B--2---:R-:W0:Y:S04]  /*12a30*/  LDSM.16.MT88.4 R16, [R29+0x100] ;  /* 0x000100001d10783b */ /* 0x004e280000004200 */
[----:B------:R-:W1:Y:S04]  /*12a40*/  LDSM.16.MT88.4 R12, [R29+0x200] ;  /* 0x000200001d0c783b */ /* 0x000e680000004200 */
[----:B------:R-:W-:Y:S04]  /*12a50*/  LDSM.16.MT88.4 R24, [R29+0x4000] ;  /* 0x004000001d18783b */ /* 0x000fe80000004200 */
[----:B------:R-:W-:Y:S04]  /*12a60*/  LDSM.16.MT88.4 R20, [R29] ;  /* 0x000000001d14783b */ /* 0x000fe80000004200 */
[----:B0-----:R-:W-:Y:S01]  /*12a70*/  STL.64 [R1+0x1700], R18 ;  /* 0x0017001201007387 */ /* 0x001fe20000100a00 */
[----:B------:R0:W-:Y:S03]  /*12a80*/  STL.64 [R1+0x16f8], R16 ;  /* 0x0016f81001007387 */ /* 0x0001e60000100a00 */
[----:B0-----:R-:W2:Y:S01]  /*12a90*/  LDL.LU.64 R16, [R1+0x1c0] ;  /* 0x0001c00001107983 */ /* 0x001ea20000300a00 */
[----:B------:R-:W2:Y:S02]  /*12aa0*/  LDL.LU.64 R18, [R1+0x1c8] ;  /* 0x0001c80001127983 */ /* 0x000ea40000300a00 */
[----:B-1----:R-:W-:Y:S02]  /*12ab0*/  STL.64 [R1+0x16d8], R14 ;  /* 0x0016d80e01007387 */ /* 0x002fe40000100a00 */
[----:B------:R0:W-:Y:S02]  /*12ac0*/  STL.64 [R1+0x16d0], R12 ;  /* 0x0016d00c01007387 */ /* 0x0001e40000100a00 */
[----:B0-----:R-:W3:Y:S01]  /*12ad0*/  LDL.LU.64 R12, [R1+0x1b0] ;  /* 0x0001b000010c7983 */ /* 0x001ee20000300a00 */
[----:B------:R-:W4:Y:S02]  /*12ae0*/  LDL.LU.64 R14, [R1+0x1b8] ;  /* 0x0001b800010e7983 */ /* 0x000f240000300a00 */
[----:B------:R-:W-:-:S02]  /*12af0*/  IMAD.MOV.U32 R28, RZ, RZ, R8 ;  /* 0x000000ffff1c7224 */ /* 0x000fc400078e0008 */
[----:B------:R-:W-:Y:S02]  /*12b00*/  IMAD.MOV.U32 R0, RZ, RZ, R9 ;  /* 0x000000ffff007224 */ /* 0x000fe400078e0009 */
[----:B------:R-:W0:Y:S04]  /*12b10*/  LDSM.16.MT88.4 R8, [R29+0x300] ;  /* 0x000300001d08783b */ /* 0x000e280000004200 */
[----:B----4-:R-:W-:Y:S01]  /*12b20*/  STL.64 [R1+0x1710], R14 ;  /* 0x0017100e01007387 */ /* 0x010fe20000100a00 */
[----:B---3--:R1:W-:Y:S03]  /*12b30*/  STL.64 [R1+0x1708], R12 ;  /* 0x0017080c01007387 */ /* 0x0083e60000100a00 */
[----:B-1----:R-:W2:Y:S01]  /*12b40*/  LDL.64 R12, [R1] ;  /* 0x00000000010c7983 */ /* 0x002ea20000100a00 */
[----:B0-----:R-:W-:Y:S02]  /*12b50*/  STL [R1+0x168c], R8 ;  /* 0x00168c0801007387 */ /* 0x001fe40000100800 */
[----:B------:R0:W-:Y:S02]  /*12b60*/  STL [R1+0x1688], R9 ;  /* 0x0016880901007387 */ /* 0x0001e40000100800 */
[----:B------:R-:W-:Y:S01]  /*12b70*/  STL [R1+0x1684], R10 ;  /* 0x0016840a01007387 */ /* 0x000fe20000100800 */
[----:B------:R-:W-:Y:S04]  /*12b80*/  STL [R1+0x1680], R11 ;  /* 0x0016800b01007387 */ /* 0x000fe80000100800 */
[----:B0-----:R-:W3:Y:S01]  /*12b90*/  LDL.64 R8, [R1+0x30] ;  /* 0x0000300001087983 */ /* 0x001ee20000100a00 */
[----:B------:R-:W-:Y:S02]  /*12ba0*/  STL.64 [R1+0x1638], R26 ;  /* 0x0016381a01007387 */ /* 0x000fe40000100a00 */
[----:B------:R0:W-:Y:S02]  /*12bb0*/  STL.64 [R1+0x1630], R24 ;  /* 0x0016301801007387 */ /* 0x0001e40000100a00 */
[----:B------:R-:W3:Y:S01]  /*12bc0*/  LDL.LU.64 R14, [R1+0x1710] ;  /* 0x00171000010e7983 */ /* 0x000ee20000300a00 */
[----:B--2---:R-:W-:Y:S01]  /*12bd0*/  HMMA.16816.F32.BF16 R16, R20, R12, R16 ;  /* 0x0000000c1410723c */ /* 0x004fe20000041810 */
[----:B------:R-:W-:-:S02]  /*12be0*/  IMAD.MOV.U32 R7, RZ, RZ, R12 ;  /* 0x000000ffff077224 */ /* 0x000fc400078e000c */
[----:B------:R-:W-:Y:S02]  /*12bf0*/  IMAD.MOV.U32 R6, RZ, RZ, R13 ;  /* 0x000000ffff067224 */ /* 0x000fe400078e000d */
[----:B------:R-:W3:Y:S01]  /*12c00*/  LDL.LU.64 R12, [R1+0x1708] ;  /* 0x00170800010c7983 */ /* 0x000ee20000300a00 */
[----:B0-----:R-:W-:Y:S11]  /*12c10*/  IMAD.MOV.U32 R24, RZ, RZ, R28 ;  /* 0x000000ffff187224 */ /* 0x001ff600078e001c */
[----:B------:R-:W-:Y:S06]  /*12c20*/  @!UPT UIADD3 URZ, URZ, URZ, URZ ;  /* 0x0000003f3f3ff290 */ /* 0x000fec000fffe03f */
[----:B------:R0:W-:Y:S01]  /*12c30*/  STL.64 [R1+0xa0], R16 ;  /* 0x0000a01001007387 */ /* 0x0001e20000100a00 */
[----:B------:R1:W-:Y:S02]  /*12c40*/  STL [R1+0xa8], R18 ;  /* 0x0000a81201007387 */ /* 0x0003e40000100800 */
[----:B------:R-:W-:Y:S01]  /*12c50*/  IMAD.MOV.U32 R28, RZ, RZ, R19 ;  /* 0x000000ffff1c7224 */ /* 0x000fe200078e0013 */
[----:B0-----:R-:W2:Y:S01]  /*12c60*/  LDL.LU.64 R16, [R1+0x1a0] ;  /* 0x0001a00001107983 */ /* 0x001ea20000300a00 */
[----:B-1----:R-:W2:Y:S03]  /*12c70*/  LDL.LU.64 R18, [R1+0x1a8] ;  /* 0x0001a80001127983 */ /* 0x002ea60000300a00 */
[----:B------:R-:W-:Y:S01]  /*12c80*/  STL [R1+0x1690], R28 ;  /* 0x0016901c01007387 */ /* 0x000fe20000100800 */
[----:B---3--:R-:W-:Y:S11]  /*12c90*/  HMMA.16816.F32.BF16 R12, R20, R8, R12 ;  /* 0x00000008140c723c */ /* 0x008ff6000004180c */
[----:B------:R-:W-:Y:S11]  /*12ca0*/  @!UPT UIADD3 URZ, URZ, URZ, URZ ;  /* 0x0000003f3f3ff290 */ /* 0x000ff6000fffe03f */
[----:B------:R-:W-:Y:S02]  /*12cb0*/  @!UPT UIADD3 URZ, URZ, URZ, URZ ;  /* 0x0000003f3f3ff290 */ /* 0x000fe4000fffe03f */
[----:B------:R-:W-:Y:S02]  /*12cc0*/  IMAD.MOV.U32 R10, RZ, RZ, R12 ;  /* 0x000000ffff0a7224 */ /* 0x000fe400078e000c */
[----:B------:R-:W-:Y:S02]  /*12cd0*/  IMAD.MOV.U32 R11, RZ, RZ, R13 ;  /* 0x000000ffff0b7224 */ /* 0x000fe400078e000d */
[----:B------:R-:W-:Y:S02]  /*12ce0*/  IMAD.MOV.U32 R2, RZ, RZ, R14 ;  /* 0x000000ffff027224 */ /* 0x000fe400078e000e */
[----:B------:R-:W-:Y:S01]  /*12cf0*/  IMAD.MOV.U32 R3, RZ, RZ, R15 ;  /* 0x000000ffff037224 */ /* 0x000fe200078e000f */
[----:B------:R-:W3:Y:S01]  /*12d00*/  LDL.LU.64 R12, [R1+0x190] ;  /* 0x00019000010c7983 */ /* 0x000ee20000300a00 */
[----:B------:R-:W3:Y:S02]  /*12d10*/  LDL.LU.64 R14, [R1+0x198] ;  /* 0x00019800010e7983 */ /* 0x000ee40000300a00 */
[----:B------:R-:W-:-:S02]  /*12d20*/  IMAD.MOV.U32 R25, RZ, RZ, R0 ;  /* 0x000000ffff197224 */ /* 0x000fc400078e0000 */
[----:B------:R-:W-:Y:S01]  /*12d30*/  IMAD.MOV.U32 R26, RZ, RZ, R8 ;  /* 0x000000ffff1a7224 */ /* 0x000fe200078e0008 */
[----:B------:R0:W-:Y:S01]  /*12d40*/  STL [R1+0x16a0], R3 ;  /* 0x0016a00301007387 */ /* 0x0001e20000100800 */
[----:B------:R-:W-:Y:S02]  /*12d50*/  IMAD.MOV.U32 R0, RZ, RZ, R9 ;  /* 0x000000ffff007224 */ /* 0x000fe400078e0009 */
[----:B------:R1:W-:Y:S02]  /*12d60*/  STL [R1+0x169c], R2 ;  /* 0x00169c0201007387 */ /* 0x0003e40000100800 */
[----:B------:R-:W-:Y:S02]  /*12d70*/  IMAD.MOV.U32 R8, RZ, RZ, R7 ;  /* 0x000000ffff087224 */ /* 0x000fe400078e0007 */
[----:B------:R-:W-:Y:S01]  /*12d80*/  IMAD.MOV.U32 R9, RZ, RZ, R6 ;  /* 0x000000ffff097224 */ /* 0x000fe200078e0006 */
[----:B--2---:R-:W-:Y:S01]  /*12d90*/  HMMA.16816.F32.BF16 R16, R20, R4, R16 ;  /* 0x000000041410723c */ /* 0x004fe20000041810 */
[----:B0-----:R-:W-:-:S02]  /*12da0*/  IMAD.MOV.U32 R3, RZ, RZ, R4 ;  /* 0x000000ffff037224 */ /* 0x001fc400078e0004 */
[----:B-1----:R-:W-:Y:S02]  /*12db0*/  IMAD.MOV.U32 R2, RZ, RZ, R5 ;  /* 0x000000ffff027224 */ /* 0x002fe400078e0005 */
[----:B------:R-:W0:Y:S04]  /*12dc0*/  LDSM.16.MT88.4 R4, [R29+0x4100] ;  /* 0x004100001d04783b */ /* 0x000e280000004200 */
[----:B------:R-:W-:Y:S01]  /*12dd0*/  STL [R1+0x1698], R11 ;  /* 0x0016980b01007387 */ /* 0x000fe20000100800 */
[----:B------:R-:W-:Y:S11]  /*12de0*/  STL [R1+0x1694], R10 ;  /* 0x0016940a01007387 */ /* 0x000ff60000100800 */
[----:B------:R-:W-:Y:S02]  /*12df0*/  @!UPT UIADD3 URZ, URZ, URZ, URZ ;  /* 0x0000003f3f3ff290 */ /* 0x000fe4000fffe03f */
[----:B------:R-:W-:Y:S01]  /*12e00*/  STL.64 [R1+0x80], R16 ;  /* 0x0000801001007387 */ /* 0x000fe20000100a00 */
[----:B------:R1:W-:Y:S03]  /*12e10*/  STL.64 [R1+0x88], R18 ;  /* 0x0000881201007387 */ /* 0x0003e60000100a00 */
[----:B-1----:R-:W2:Y:S01]  /*12e20*/  LDL.LU.64 R18, [R1+0x1700] ;  /* 0x0017000001127983 */ /* 0x002ea20000300a00 */
[----:B------:R-:W2:Y:S03]  /*12e30*/  LDL.LU.64 R16, [R1+0x16f8] ;  /* 0x0016f80001107983 */ /* 0x000ea60000300a00 */
[----:B0-----:R-:W-:Y:S01]  /*12e40*/  STL.64 [R1+0x15e8], R6 ;  /* 0x0015e80601007387 */ /* 0x001fe20000100a00 */
[----:B------:R3:W-:Y:S02]  /*12e50*/  STL.64 [R1+0x15e0], R4 ;  /* 0x0015e00401007387 */ /* 0x0007e40000100a00 */
[----:B---3--:R-:W-:Y:S01]  /*12e60*/  HMMA.16816.F32.BF16 R4, R20, R24, R12 ;  /* 0x000000181404723c */ /* 0x008fe2000004180c */
[----:B------:R-:W3:Y:S01]  /*12e70*/  LDL.LU.64 R12, [R1+0x170] ;  /* 0x00017000010c7983 */ /* 0x000ee20000300a00 */
[----:B------:R-:W4:Y:S03]  /*12e80*/  LDL.LU.64 R14, [R1+0x178] ;  /* 0x00017800010e7983 */ /* 0x000f260000300a00 */
[----:B------:R-:W0:Y:S04]  /*12e90*/  LDSM.16.MT88.4 R20, [R29+0x4200] ;  /* 0x004200001d14783b */ /* 0x000e280000004200 */
[----:B----4-:R-:W-:Y:S01]  /*12ea0*/  STL.64 [R1+0x16f0], R14 ;  /* 0x0016f00e01007387 */ /* 0x010fe20000100a00 */
[----:B---3--:R1:W-:Y:S03]  /*12eb0*/  STL.64 [R1+0x16e8], R12 ;  /* 0x0016e80c01007387 */ /* 0x0083e60000100a00 */
[----:B-1----:R-:W2:Y:S01]  /*12ec0*/  LDL.LU.64 R12, [R1+0x180] ;  /* 0x00018000010c7983 */ /* 0x002ea20000300a00 */
[----:B------:R-:W2:Y:S09]  /*12ed0*/  LDL.LU.64 R14, [R1+0x188] ;  /* 0x00018800010e7983 */ /* 0x000eb20000300a00 */
[----:B------:R-:W-:Y:S02]  /*12ee0*/  STL.64 [R1+0x15f8], R6 ;  /* 0x0015f80601007387 */ /* 0x000fe40000100a00 */
[----:B------:R-:W-:Y:S01]  /*12ef0*/  STL.64 [R1+0x15f0], R4 ;  /* 0x0015f00401007387 */ /* 0x000fe20000100a00 */
[----:B------:R-:W-:Y:S01]  /*12f00*/  STL [R1+0x16a4], R29 ;  /* 0x0016a41d01007387 */ /* 0x000fe20000100800 */
[----:B0-----:R-:W-:Y:S02]  /*12f10*/  STL.64 [R1+0x1598], R22 ;  /* 0x0015981601007387 */ /* 0x001fe40000100a00 */
[----:B------:R0:W-:Y:S02]  /*12f20*/  STL.64 [R1+0x1590], R20 ;  /* 0x0015901401007387 */ /* 0x0001e40000100a00 */
[----:B0-----:R-:W-:Y:S01]  /*12f30*/  IMAD.MOV.U32 R20, RZ, RZ, R26 ;  /* 0x000000ffff147224 */ /* 0x001fe200078e001a */
[----:B--2---:R-:W-:Y:S11]  /*12f40*/  HMMA.16816.F32.BF16 R12, R16, R8, R12 ;  /* 0x00000008100c723c */ /* 0x004ff6000004180c */
[----:B------:R-:W-:Y:S11]  /*12f50*/  @!UPT UIADD3 URZ, URZ, URZ, URZ ;  /* 0x0000003f3f3ff290 */ /* 0x000ff6000fffe03f */
[----:B------:R-:W-:Y:S02]  /*12f60*/  @!UPT UIADD3 URZ, URZ, URZ, URZ ;  /* 0x0000003f3f3ff290 */ /* 0x000fe4000fffe03f */
[----:B------:R-:W-:Y:S02]  /*12f70*/  IMAD.MOV.U32 R27, RZ, RZ, R14 ;  /* 0x000000ffff1b7224 */ /* 0x000fe400078e000e */
[----:B------:R-:W-:Y:S02]  /*12f80*/  IMAD.MOV.U32 R26, RZ, RZ, R15 ;  /* 0x000000ffff1a7224 */ /* 0x000fe400078e000f */
[----:B------:R-:W-:Y:S02]  /*12f90*/  IMAD.MOV.U32 R8, RZ, RZ, R12 ;  /* 0x000000ffff087224 */ /* 0x000fe400078e000c */
[----:B------:R-:W-:Y:S01]  /*12fa0*/  IMAD.MOV.U32 R9, RZ, RZ, R13 ;  /* 0x000000ffff097224 */ /* 0x000fe200078e000d */
[----:B------:R-:W2:Y:S01]  /*12fb0*/  LDL.LU.64 R14, [R1+0x16f0] ;  /* 0x0016f000010e7983 */ /* 0x000ea20000300a00 */
[----:B------:R-:W2:Y:S03]  /*12fc0*/  LDL.LU.64 R12, [R1+0x16e8] ;  /* 0x0016e800010c7983 */ /* 0x000ea60000300a00 */
[----:B------:R0:W-:Y:S04]  /*12fd0*/  STL.64 [R1+0x16e0], R8 ;  /* 0x0016e00801007387 */ /* 0x0001e80000100a00 */
[----:B0-----:R-:W3:Y:S01]  /*12fe0*/  LDL.LU.64 R8, [R1+0x160] ;  /* 0x0001600001087983 */ /* 0x001ee20000300a00 */
[----:B------:R-:W3:Y:S02]  /*12ff0*/  LDL.LU.64 R10, [R1+0x168] ;  /* 0x00016800010a7983 */ /* 0x000ee40000300a00 */
[----:B------:R-:W-:-:S02]  /*13000*/  IMAD.MOV.U32 R21, RZ, RZ, R0 ;  /* 0x000000ffff157224 */ /* 0x000fc400078e0000 */
[----:B------:R-:W-:Y:S02]  /*13010*/  IMAD.MOV.U32 R4, RZ, RZ, R3 ;  /* 0x000000ffff047224 */ /* 0x000fe400078e0003 */
[----:B------:R-:W-:-:S03]  /*13020*/  IMAD.MOV.U32 R5, RZ, RZ, R2 ;  /* 0x000000ffff057224 */ /* 0x000fc600078e0002 */
[C---:B--2---:R-:W-:Y:S08]  /*13030*/  HMMA.16816.F32.BF16 R12, R16.reuse, R20, R12 ;  /* 0x00000014100c723c */ /* 0x044ff0000004180c */
[----:B---3--:R-:W-:Y:S11]  /*13040*/  HMMA.16816.F32.BF16 R4, R16, R4, R8 ;  /* 0x000000041004723c */ /* 0x008ff60000041808 */
[----:B------:R-:W-:Y:S04]  /*13050*/  @!UPT UIADD3 URZ, URZ, URZ, URZ ;  /* 0x0000003f3f3ff290 */ /* 0x000fe8000fffe03f */
[----:B------:R0:W-:Y:S01]  /*13060*/  STL.64 [R1+0x60], R12 ;  /* 0x0000600c01007387 */ /* 0x0001e20000100a00 */
[----:B------:R1:W-:Y:S03]  /*13070*/  STL.64 [R1+0x68], R14 ;  /* 0x0000680e01007387 */ /* 0x0003e60000100a00 */
[----:B0-----:R-:W2:Y:S01]  /*13080*/  LDL.LU.64 R12, [R1+0x150] ;  /* 0x00015000010c7983 */ /* 0x001ea20000300a00 */
[----:B-1----:R-:W2:Y:S02]  /*13090*/  LDL.LU.64 R14, [R1+0x158] ;  /* 0x00015800010e7983 */ /* 0x002ea40000300a00 */
[----:B------:R0:W-:Y:S02]  /*130a0*/  STL.64 [R1+0x16b8], R20 ;  /* 0x0016b81401007387 */ /* 0x0001e40000100a00 */
[----:B0-----:R-:W3:Y:S01]  /*130b0*/  LDL.LU.64 R20, [R1] ;  /* 0x0000000001147983 */ /* 0x001ee20000300a00 */
[----:B------:R-:W4:Y:S02]  /*130c0*/  LDL.LU.64 R8, [R1+0x16e0] ;  /* 0x0016e00001087983 */ /* 0x000f240000300a00 */
[----:B------:R-:W-:-:S02]  /*130d0*/  IMAD.MOV.U32 R11, RZ, RZ, R5 ;  /* 0x000000ffff0b7224 */ /* 0x000fc400078e0005 */
[----:B------:R-:W-:-:S05]  /*130e0*/  IMAD.MOV.U32 R10, RZ, RZ, R6 ;  /* 0x000000ffff0a7224 */ /* 0x000fca00078e0006 */
[----:B------:R-:W-:Y:S04]  /*130f0*/  STL.64 [R1+0x16b0], R10 ;  /* 0x0016b00a01007387 */ /* 0x000fe80000100a00 */
[----:B----4-:R0:W-:Y:S04]  /*13100*/  STL.64 [R1+0x16a8], R8 ;  /* 0x0016a80801007387 */ /* 0x0101e80000100a00 */
[----:B0-----:R-:W4:Y:S01]  /*13110*/  LDL.LU.64 R8, [R1+0x130] ;  /* 0x0001300001087983 */ /* 0x001f220000300a00 */
[----:B------:R-:W3:Y:S02]  /*13120*/  LDL.LU.64 R10, [R1+0x138] ;  /* 0x00013800010a7983 */ /* 0x000ee40000300a00 */
[----:B------:R-:W-:-:S02]  /*13130*/  IMAD.MOV.U32 R2, RZ, RZ, R4 ;  /* 0x000000ffff027224 */ /* 0x000fc400078e0004 */
[----:B------:R-:W-:Y:S01]  /*13140*/  IMAD.MOV.U32 R28, RZ, RZ, R7 ;  /* 0x000000ffff1c7224 */ /* 0x000fe200078e0007 */
[----:B--2---:R-:W-:Y:S01]  /*13150*/  HMMA.16816.F32.BF16 R16, R16, R24, R12 ;  /* 0x000000181010723c */ /* 0x004fe2000004180c */
[----:B---3--:R-:W-:Y:S01]  /*13160*/  STL.64 [R1+0x16c8], R10 ;  /* 0x0016c80a01007387 */ /* 0x008fe20000100a00 */
[----:B----4-:R0:W-:Y:S03]  /*13170*/  STL.64 [R1+0x16c0], R8 ;  /* 0x0016c00801007387 */ /* 0x0101e60000100a00 */
[----:B0-----:R-:W2:Y:S01]  /*13180*/  LDL.LU.64 R8, [R1+0x140] ;  /* 0x0001400001087983 */ /* 0x001ea20000300a00 */
[----:B------:R-:W2:Y:S02]  /*13190*/  LDL.LU.64 R10, [R1+0x148] ;  /* 0x00014800010a7983 */ /* 0x000ea40000300a00 */
[----:B------:R-:W3:Y:S02]  /*131a0*/  LDL.LU.64 R4, [R1+0xd0] ;  /* 0x0000d00001047983 */ /* 0x000ee40000300a00 */
[----:B------:R-:W3:Y:S01]  /*131b0*/  LDL.LU.64 R6, [R1+0xd8] ;  /* 0x0000d80001067983 */ /* 0x000ee20000300a00 */
[----:B------:R-:W2:Y:S01]  /*131c0*/  LDL.LU.64 R14, [R1+0x16d8] ;  /* 0x0016d800010e7983 */ /* 0x000ea20000300a00 */
[----:B------:R-:W2:Y:S11]  /*131d0*/  LDL.LU.64 R12, [R1+0x16d0] ;  /* 0x0016d000010c7983 */ /* 0x000eb60000300a00 */
[----:B------:R-:W-:Y:S02]  /*131e0*/  STL.64 [R1+0x15a8], R18 ;  /* 0x0015a81201007387 */ /* 0x000fe40000100a00 */
[----:B------:R0:W-:Y:S02]  /*131f0*/  STL.64 [R1+0x15a0], R16 ;  /* 0x0015a01001007387 */ /* 0x0001e40000100a00 */
[----:B------:R-:W-:-:S02]  /*13200*/  IMAD.MOV.U32 R29, RZ, RZ, R20 ;  /* 0x000000ffff1d7224 */ /* 0x000fc400078e0014 */
[----:B------:R-:W-:Y:S01]  /*13210*/  IMAD.MOV.U32 R3, RZ, RZ, R21 ;  /* 0x000000ffff037224 */ /* 0x000fe200078e0015 */
[----:B0-----:R-:W3:Y:S01]  /*13220*/  LDL.LU.64 R16, [R1+0x20] ;  /* 0x0000200001107983 */ /* 0x001ee20000300a00 */
[----:B------:R-:W4:Y:S01]  /*13230*/  LDL.LU.64 R18, [R1+0x28] ;  /* 0x0000280001127983 */ /* 0x000f220000300a00 */
[C---:B--2---:R-:W-:Y:S11]  /*13240*/  HMMA.16816.F32.BF16 R8, R12.reuse, R20, R8 ;  /* 0x000000140c08723c */ /* 0x044ff60000041808 */
[----:B------:R-:W-:Y:S11]  /*13250*/  @!UPT UIADD3 URZ, URZ, URZ, URZ ;  /* 0x0000003f3f3ff290 */ /* 0x000ff6000fffe03f */
[----:B------:R-:W-:Y:S01]  /*13260*/  @!UPT UIADD3 URZ, URZ, URZ, URZ ;  /* 0x0000003f3f3ff290 */ /* 0x000fe2000fffe03f */
[----:B------:R-:W-:Y:S01]  /*13270*/  STL.64 [R1+0xb0], R8 ;  /* 0x0000b00801007387 */ /* 0x000fe20000100a00 */
[----:B------:R0:W-:Y:S03]  /*13280*/  STL.64 [R1+0xb8], R10 ;  /* 0x0000b80a01007387 */ /* 0x0001e60000100a00 */
[----:B0-----:R-:W2:Y:S01]  /*13290*/  LDL.LU.64 R10, [R1+0x16c8] ;  /* 0x0016c800010a7983 */ /* 0x001ea20000300a00 */
[----:B------:R-:W2:Y:S02]  /*132a0*/  LDL.LU.64 R8, [R1+0x16c0] ;  /* 0x0016c00001087983 */ /* 0x000ea40000300a00 */
[----:B------:R-:W2:Y:S01]  /*132b0*/  LDL.LU.64 R20, [R1+0x16b8] ;  /* 0x0016b80001147983 */ /* 0x000ea20000300a00 */
[C---:B---3--:R-:W-:Y:S11]  /*132c0*/  HMMA.16816.F32.BF16 R4, R12.reuse, R16, R4 ;  /* 0x000000100c04723c */ /* 0x048ff60000041804 */
[----:B------:R-:W-:Y:S11]  /*132d0*/  @!UPT UIADD3 URZ, URZ, URZ, URZ ;  /* 0x0000003f3f3ff290 */ /* 0x000ff6000fffe03f */
[----:B------:R-:W-:Y:S02]  /*132e0*/  @!UPT UIADD3 URZ, URZ, URZ, URZ ;  /* 0x0000003f3f3ff290 */ /* 0x000fe4000fffe03f */
[----:B------:R-:W-:Y:S01]  /*132f0*/  IMAD.MOV.U32 R23, RZ, RZ, R7 ;  /* 0x000000ffff177224 */ /* 0x000fe200078e0007 */
[C---:B--2---:R-:W-:Y:S11]  /*13300*/  HMMA.16816.F32.BF16 R8, R12.reuse, R20, R8 ;  /* 0x000000140c08723c */ /* 0x044ff60000041808 */
[----:B------:R-:W-:Y:S11]  /*13310*/  @!UPT UIADD3 URZ, URZ, URZ, URZ ;  /* 0x0000003f3f3ff290 */ /* 0x000ff6000fffe03f */
[----:B------:R-:W-:Y:S02]  /*13320*/  @!UPT UIADD3 URZ, URZ, URZ, URZ ;  /* 0x0000003f3f3ff290 */ /* 0x000fe4000fffe03f */
[----:B------:R-:W-:Y:S02]  /*13330*/  IMAD.MOV.U32 R20, RZ, RZ, R10 ;  /* 0x000000ffff147224 */ /* 0x000fe400078e000a */
[----:B------:R-:W-:Y:S02]  /*13340*/  IMAD.MOV.U32 R0, RZ, RZ, R11 ;  /* 0x000000ffff007224 */ /* 0x000fe400078e000b */
[----:B------:R-:W-:Y:S02]  /*13350*/  IMAD.MOV.U32 R22, RZ, RZ, R8 ;  /* 0x000000ffff167224 */ /* 0x000fe400078e0008 */
[----:B------:R-:W-:Y:S01]  /*13360*/  IMAD.MOV.U32 R21, RZ, RZ, R9 ;  /* 0x000000ffff157224 */ /* 0x000fe200078e0009 */
[----:B------:R-:W2:Y:S01]  /*13370*/  LDL.LU.64 R10, [R1+0x16b0] ;  /* 0x0016b000010a7983 */ /* 0x000ea20000300a00 */
[----:B------:R-:W3:Y:S02]  /*13380*/  LDL.LU.64 R8, [R1+0x16a8] ;  /* 0x0016a80001087983 */ /* 0x000ee40000300a00 */
[----:B------:R-:W-:Y:S02]  /*13390*/  STL.64 [R1+0xd0], R4 ;  /* 0x0000d00401007387 */ /* 0x000fe40000100a00 */
[----:B------:R-:W-:Y:S01]  /*133a0*/  STL [R1+0xd8], R6 ;  /* 0x0000d80601007387 */ /* 0x000fe20000100800 */
[----:B----4-:R-:W-:Y:S01]  /*133b0*/  STL.64 [R1+0x1660], R18 ;  /* 0x0016601201007387 */ /* 0x010fe20000100a00 */
[----:B------:R0:W-:Y:S03]  /*133c0*/  STL.64 [R1+0x1658], R16 ;  /* 0x0016581001007387 */ /* 0x0001e60000100a00 */
[----:B0-----:R-:W4:Y:S01]  /*133d0*/  LDL.LU.64 R16, [R1+0x120] ;  /* 0x0001200001107983 */ /* 0x001f220000300a00 */
[----:B------:R-:W4:Y:S02]  /*133e0*/  LDL.LU.64 R18, [R1+0x128] ;  /* 0x0001280001127983 */ /* 0x000f240000300a00 */
[----:B------:R-:W2:Y:S02]  /*133f0*/  LDL.LU R4, [R1+0x80] ;  /* 0x0000800001047983 */ /* 0x000ea40000300800 */
[----:B------:R-:W2:Y:S01]  /*13400*/  LDL.LU R5, [R1+0x84] ;  /* 0x0000840001057983 */ /* 0x000ea20000300800 */
[----:B------:R-:W2:Y:S01]  /*13410*/  LDL.LU R6, [R1+0x88] ;  /* 0x0000880001067983 */ /* 0x000ea20000300800 */
[----:B------:R-:W2:Y:S03]  /*13420*/  LDL.LU R7, [R1+0x8c] ;  /* 0x00008c0001077983 */ /* 0x000ea60000300800 */
[----:B--2---:R-:W-:Y:S01]  /*13430*/  STL.64 [R1+0x1608], R6 ;  /* 0x0016080601007387 */ /* 0x004fe20000100a00 */
[----:B------:R0:W-:Y:S03]  /*13440*/  STL.64 [R1+0x1600], R4 ;  /* 0x0016000401007387 */ /* 0x0001e60000100a00 */
[----:B0-----:R-:W2:Y:S01]  /*13450*/  LDL.LU.64 R4, [R1+0x30] ;  /* 0x0000300001047983 */ /* 0x001ea20000300a00 */
[----:B------:R-:W2:Y:S01]  /*13460*/  LDL.64 R6, [R1+0x38] ;  /* 0x0000380001067983 */ /* 0x000ea20000100a00 */
[----:B----4-:R-:W-:Y:S02]  /*13470*/  HMMA.16816.F32.BF16 R12, R12, R24, R16 ;  /* 0x000000180c0c723c */ /* 0x010fe40000041810 */
[----:B--2---:R-:W-:Y:S01]  /*13480*/  STL.64 [R1+0x1670], R6 ;  /* 0x0016700601007387 */ /* 0x004fe20000100a00 */
[----:B------:R-:W-:Y:S02]  /*13490*/  STL.64 [R1+0x1668], R4 ;  /* 0x0016680401007387 */ /* 0x000fe40000100a00 */
[----:B------:R-:W-:Y:S02]  /*134a0*/  STL.64 [R1+0x15b8], R22 ;  /* 0x0015b81601007387 */ /* 0x000fe40000100a00 */
[----:B------:R0:W-:Y:S02]  /*134b0*/  STL.64 [R1+0x15b0], R20 ;  /* 0x0015b01401007387 */ /* 0x0001e40000100a00 */
[----:B0-----:R-:W2:Y:S01]  /*134c0*/  LDL.LU R20, [R1+0x60] ;  /* 0x0000600001147983 */ /* 0x001ea20000300800 */
[----:B------:R-:W2:Y:S02]  /*134d0*/  LDL.LU R21, [R1+0x64] ;  /* 0x0000640001157983 */ /* 0x000ea40000300800 */
[----:B------:R-:W4:Y:S02]  /*134e0*/  LDL.LU R22, [R1+0x68] ;  /* 0x0000680001167983 */ /* 0x000f240000300800 */
[----:B------:R-:W4:Y:S02]  /*134f0*/  LDL.LU R23, [R1+0x6c] ;  /* 0x00006c0001177983 */ /* 0x000f240000300800 */
[----:B----4-:R-:W-:Y:S01]  /*13500*/  STL.64 [R1+0x15c8], R22 ;  /* 0x0015c81601007387 */ /* 0x010fe20000100a00 */
[----:B--2---:R0:W-:Y:S02]  /*13510*/  STL.64 [R1+0x15c0], R20 ;  /* 0x0015c01401007387 */ /* 0x0041e40000100a00 */
[----:B0-----:R-:W-:-:S02]  /*13520*/  IMAD.MOV.U32 R20, RZ, RZ, R29 ;  /* 0x000000ffff147224 */ /* 0x001fc400078e001d */
[----:B------:R-:W-:Y:S01]  /*13530*/  IMAD.MOV.U32 R21, RZ, RZ, R3 ;  /* 0x000000ffff157224 */ /* 0x000fe200078e0003 */
[----:B------:R-:W2:Y:S01]  /*13540*/  LDL.LU R29, [R1+0x16a4] ;  /* 0x0016a400011d7983 */ /* 0x000ea20000300800 */
[----:B------:R-:W4:Y:S02]  /*13550*/  LDL.LU R3, [R1+0x16a0] ;  /* 0x0016a00001037983 */ /* 0x000f240000300800 */
[----:B------:R-:W2:Y:S02]  /*13560*/  LDL R22, [R1+0x8] ;  /* 0x0000080001167983 */ /* 0x000ea40000100800 */
[----:B------:R-:W2:Y:S01]  /*13570*/  LDL R23, [R1+0xc] ;  /* 0x00000c0001177983 */ /* 0x000ea20000100800 */
[----:B------:R-:W2:Y:S01]  /*13580*/  LDL.LU.64 R4, [R1+0xe0] ;  /* 0x0000e00001047983 */ /* 0x000ea20000300a00 */
[----:B------:R-:W2:Y:S02]  /*13590*/  LDL.LU.64 R6, [R1+0xe8] ;  /* 0x0000e80001067983 */ /* 0x000ea40000300a00 */
[----:B------:R-:W-:Y:S02]  /*135a0*/  STL.64 [R1+0x1650], R24 ;  /* 0x0016501801007387 */ /* 0x000fe40000100a00 */
[----:B------:R-:W-:Y:S01]  /*135b0*/  STL.64 [R1+0x1560], R14 ;  /* 0x0015600e01007387 */ /* 0x000fe20000100a00 */
[----:B------:R0:W-:Y:S02]  /*135c0*/  STL.64 [R1+0x1558], R12 ;  /* 0x0015580c01007387 */ /* 0x0001e40000100a00 */
[----:B0-----:R-:W-:-:S02]  /*135d0*/  IMAD.MOV.U32 R12, RZ, RZ, R2 ;  /* 0x000000ffff0c7224 */ /* 0x001fc400078e0002 */
[----:B------:R-:W-:Y:S01]  /*135e0*/  IMAD.MOV.U32 R13, RZ, RZ, R11 ;  /* 0x000000ffff0d7224 */ /* 0x000fe200078e000b */
[----:B------:R-:W2:Y:S01]  /*135f0*/  LDL.LU R2, [R1+0x169c] ;  /* 0x00169c0001027983 */ /* 0x000ea20000300800 */
[----:B------:R-:W2:Y:S02]  /*13600*/  LDL.LU R11, [R1+0x1698] ;  /* 0x00169800010b7983 */ /* 0x000ea40000300800 */
[----:B------:R-:W-:Y:S02]  /*13610*/  IMAD.MOV.U32 R14, RZ, RZ, R10 ;  /* 0x000000ffff0e7224 */ /* 0x000fe400078e000a */
[----:B------:R-:W2:Y:S01]  /*13620*/  LDL.LU R10, [R1+0x1694] ;  /* 0x00169400010a7983 */ /* 0x000ea20000300800 */
[----:B------:R-:W-:Y:S02]  /*13630*/  IMAD.MOV.U32 R15, RZ, RZ, R28 ;  /* 0x000000ffff0f7224 */ /* 0x000fe400078e001c */
[----:B------:R-:W2:Y:S03]  /*13640*/  LDL.LU R28, [R1+0x1690] ;  /* 0x00169000011c7983 */ /* 0x000ea60000300800 */
[----:B------:R-:W-:Y:S01]  /*13650*/  STL.64 [R1+0x15d8], R14 ;  /* 0x0015d80e01007387 */ /* 0x000fe20000100a00 */
[----:B------:R3:W-:Y:S02]  /*13660*/  STL.64 [R1+0x15d0], R12 ;  /* 0x0015d00c01007387 */ /* 0x0007e40000100a00 */
[----:B---3--:R-:W-:-:S02]  /*13670*/  IMAD.MOV.U32 R12, RZ, RZ, R8 ;  /* 0x000000ffff0c7224 */ /* 0x008fc400078e0008 */
[----:B------:R-:W-:Y:S01]  /*13680*/  IMAD.MOV.U32 R13, RZ, RZ, R9 ;  /* 0x000000ffff0d7224 */ /* 0x000fe200078e0009 */
[----:B------:R-:W3:Y:S01]  /*13690*/  LDL.LU R8, [R1+0x168c] ;  /* 0x00168c0001087983 */ /* 0x000ee20000300800 */
[----:B------:R-:W3:Y:S02]  /*136a0*/  LDL.LU R9, [R1+0x1688] ;  /* 0x0016880001097983 */ /* 0x000ee40000300800 */
[----:B------:R-:W-:Y:S02]  /*136b0*/  IMAD.MOV.U32 R14, RZ, RZ, R27 ;  /* 0x000000ffff0e7224 */ /* 0x000fe400078e001b */
[----:B------:R-:W-:Y:S01]  /*136c0*/  IMAD.MOV.U32 R15, RZ, RZ, R26 ;  /* 0x000000ffff0f7224 */ /* 0x000fe200078e001a */
[----:B------:R-:W3:Y:S01]  /*136d0*/  LDL.LU.64 R16, [R1+0x110] ;  /* 0x0001100001107983 */ /* 0x000ee20000300a00 */
[----:B------:R-:W3:Y:S02]  /*136e0*/  LDL.LU.64 R18, [R1+0x118] ;  /* 0x0001180001127983 */ /* 0x000ee40000300a00 */
[----:B------:R-:W3:Y:S02]  /*136f0*/  LDL.LU.64 R24, [R1+0x100] ;  /* 0x0001000001187983 */ /* 0x000ee40000300a00 */
[----:B------:R-:W3:Y:S01]  /*13700*/  LDL.LU.64 R26, [R1+0x108] ;  /* 0x00010800011a7983 */ /* 0x000ee20000300a00 */
[----:B------:R4:W-:Y:S01]  /*13710*/  STL.64 [R1+0x1618], R14 ;  /* 0x0016180e01007387 */ /* 0x0009e20000100a00 */
[----:B------:R2:W-:Y:S02]  /*13720*/  STL.64 [R1+0x1610], R12 ;  /* 0x0016100c01007387 */ /* 0x0005e40000100a00 */
[----:B----4-:R-:W-:-:S02]  /*13730*/  IMAD.MOV.U32 R15, RZ, RZ, R3 ;  /* 0x000000ffff0f7224 */ /* 0x010fc400078e0003 */
[----:B--2---:R-:W-:Y:S02]  /*13740*/  IMAD.MOV.U32 R13, RZ, RZ, R11 ;  /* 0x000000ffff0d7224 */ /* 0x004fe400078e000b */
[----:B------:R-:W-:Y:S02]  /*13750*/  IMAD.MOV.U32 R12, RZ, RZ, R10 ;  /* 0x000000ffff0c7224 */ /* 0x000fe400078e000a */
[----:B------:R-:W3:Y:S01]  /*13760*/  LDL.LU R10, [R1+0x1684] ;  /* 0x00168400010a7983 */ /* 0x000ee20000300800 */
[----:B------:R-:W3:Y:S02]  /*13770*/  LDL.LU R11, [R1+0x1680] ;  /* 0x00168000010b7983 */ /* 0x000ee40000300800 */
[----:B------:R-:W-:Y:S02]  /*13780*/  IMAD.MOV.U32 R14, RZ, RZ, R2 ;  /* 0x000000ffff0e7224 */ /* 0x000fe400078e0002 */
[----:B------:R-:W2:Y:S01]  /*13790*/  LDL.LU R2, [R1+0x167c] ;  /* 0x00167c0001027983 */ /* 0x000ea20000300800 */
[----:B------:R-:W4:Y:S02]  /*137a0*/  LDL.LU R3, [R1+0x1678] ;  /* 0x0016780001037983 */ /* 0x000f240000300800 */
[----:B------:R-:W-:Y:S02]  /*137b0*/  STL.64 [R1+0x1628], R14 ;  /* 0x0016280e01007387 */ /* 0x000fe40000100a00 */
[----:B------:R0:W-:Y:S02]  /*137c0*/  STL.64 [R1+0x1620], R12 ;  /* 0x0016200c01007387 */ /* 0x0001e40000100a00 */
[----:B0-----:R-:W2:Y:S01]  /*137d0*/  LDL.LU R12, [R1+0xa0] ;  /* 0x0000a000010c7983 */ /* 0x001ea20000300800 */
[----:B------:R-:W2:Y:S02]  /*137e0*/  LDL.LU R13, [R1+0xa4] ;  /* 0x0000a400010d7983 */ /* 0x000ea40000300800 */
[----:B------:R-:W2:Y:S02]  /*137f0*/  LDL.LU R14, [R1+0xa8] ;  /* 0x0000a800010e7983 */ /* 0x000ea40000300800 */
[----:B------:R-:W-:Y:S01]  /*13800*/  IMAD.MOV.U32 R15, RZ, RZ, R28 ;  /* 0x000000ffff0f7224 */ /* 0x000fe200078e001c */
[C---:B---3--:R-:W-:Y:S04]  /*13810*/  HMMA.16816.F32.BF16 R4, R8.reuse, R20, R4 ;  /* 0x000000140804723c */ /* 0x048fe80000041804 */
[----:B--2---:R-:W-:Y:S01]  /*13820*/  STL.64 [R1+0x1648], R14 ;  /* 0x0016480e01007387 */ /* 0x004fe20000100a00 */
[----:B------:R0:W-:Y:S03]  /*13830*/  STL.64 [R1+0x1640], R12 ;  /* 0x0016400c01007387 */ /* 0x0001e60000100a00 */
[----:B0-----:R-:W2:Y:S01]  /*13840*/  LDL.LU.64 R12, [R1+0xf0] ;  /* 0x0000f000010c7983 */ /* 0x001ea20000300a00 */
[----:B------:R-:W2:Y:S11]  /*13850*/  LDL.LU.64 R14, [R1+0xf8] ;  /* 0x0000f800010e7983 */ /* 0x000eb60000300a00 */
[----:B------:R-:W-:Y:S03]  /*13860*/  @!UPT UIADD3 URZ, URZ, URZ, URZ ;  /* 0x0000003f3f3ff290 */ /* 0x000fe6000fffe03f */
[----:B------:R-:W-:Y:S02]  /*13870*/  STL.64 [R1+0xe0], R4 ;  /* 0x0000e00401007387 */ /* 0x000fe40000100a00 */
[----:B------:R0:W-:Y:S02]  /*13880*/  STL.64 [R1+0xe8], R6 ;  /* 0x0000e80601007387 */ /* 0x0001e40000100a00 */
[----:B0-----:R-:W3:Y:S01]  /*13890*/  LDL.LU.64 R6, [R1+0x1670] ;  /* 0x0016700001067983 */ /* 0x001ee20000300a00 */
[----:B------:R-:W2:Y:S02]  /*138a0*/  LDL.LU.64 R4, [R1+0x1668] ;  /* 0x0016680001047983 */ /* 0x000ea40000300a00 */
[C---:B--2---:R-:W-:Y:S11]  /*138b0*/  HMMA.16816.F32.BF16 R16, R8.reuse, R4, R16 ;  /* 0x000000040810723c */ /* 0x044ff60000041810 */
[----:B------:R-:W-:Y:S11]  /*138c0*/  @!UPT UIADD3 URZ, URZ, URZ, URZ ;  /* 0x0000003f3f3ff290 */ /* 0x000ff6000fffe03f */
[----:B------:R-:W-:Y:S01]  /*138d0*/  @!UPT UIADD3 URZ, URZ, URZ, URZ ;  /* 0x0000003f3f3ff290 */ /* 0x000fe2000fffe03f */
[----:B------:R-:W-:Y:S01]  /*138e0*/  STL.64 [R1+0x110], R16 ;  /* 0x0001101001007387 */ /* 0x000fe20000100a00 */
[----:B------:R0:W-:Y:S03]  /*138f0*/  STL.64 [R1+0x118], R18 ;  /* 0x0001181201007387 */ /* 0x0001e60000100a00 */
[----:B0-----:R-:W2:Y:S01]  /*13900*/  LDL.LU.64 R18, [R1+0x1660] ;  /* 0x0016600001127983 */ /* 0x001ea20000300a00 */
[----:B------:R-:W2:Y:S02]  /*13910*/  LDL.LU.64 R16, [R1+0x1658] ;  /* 0x0016580001107983 */ /* 0x000ea40000300a00 */
[C---:B--2---:R-:W-:Y:S11]  /*13920*/  HMMA.16816.F32.BF16 R24, R8.reuse, R16, R24 ;  /* 0x000000100818723c */ /* 0x044ff60000041818 */
[----:B------:R-:W-:Y:S11]  /*13930*/  @!UPT UIADD3 URZ, URZ, URZ, URZ ;  /* 0x0000003f3f3ff290 */ /* 0x000ff6000fffe03f */
[----:B------:R-:W-:Y:S01]  /*13940*/  @!UPT UIADD3 URZ, URZ, URZ, URZ ;  /* 0x0000003f3f3ff290 */ /* 0x000fe2000fffe03f */
[----:B------:R0:W-:Y:S01]  /*13950*/  STL.64 [R1+0x140], R24 ;  /* 0x0001401801007387 */ /* 0x0001e20000100a00 */
[----:B------:R1:W-:Y:S03]  /*13960*/  STL.64 [R1+0x148], R26 ;  /* 0x0001481a01007387 */ /* 0x0003e60000100a00 */
[----:B0-----:R-:W2:Y:S02]  /*13970*/  LDL.LU.64 R24, [R1+0x1650] ;  /* 0x0016500001187983 */ /* 0x001ea40000300a00 */
[----:B--2---:R-:W-:Y:S02]  /*13980*/  HMMA.16816.F32.BF16 R8, R8, R24, R12 ;  /* 0x000000180808723c */ /* 0x004fe4000004180c */
[----:B------:R-:W2:Y:S01]  /*13990*/  LDL.LU.64 R14, [R1+0x1648] ;  /* 0x00164800010e7983 */ /* 0x000ea20000300a00 */
[----:B------:R-:W2:Y:S02]  /*139a0*/  LDL.LU.64 R12, [R1+0x1640] ;  /* 0x00164000010c7983 */ /* 0x000ea40000300a00 */
[----:B-1----:R-:W2:Y:S02]  /*139b0*/  LDL.LU.64 R26, [R1+0x1638] ;  /* 0x00163800011a7983 */ /* 0x002ea40000300a00 */
[----:B------:R-:W2:Y:S11]  /*139c0*/  LDL.LU.64 R24, [R1+0x1630] ;  /* 0x0016300001187983 */ /* 0x000eb60000300a00 */
[----:B------:R-:W-:Y:S05]  /*139d0*/  @!UPT UIADD3 URZ, URZ, URZ, URZ ;  /* 0x0000003f3f3ff290 */ /* 0x000fea000fffe03f */
[----:B------:R-:W-:Y:S01]  /*139e0*/  STL.64 [R1+0x130], R8 ;  /* 0x0001300801007387 */ /* 0x000fe20000100a00 */
[----:B------:R-:W-:Y:S01]  /*139f0*/  STL.64 [R1+0x138], R10 ;  /* 0x0001380a01007387 */ /* 0x000fe20000100a00 */
[----:B--2---:R-:W-:Y:S11]  /*13a00*/  HMMA.16816.F32.BF16 R12, R24, R22, R12 ;  /* 0x00000016180c723c */ /* 0x004ff6000004180c */
[----:B------:R-:W-:Y:S11]  /*13a10*/  @!UPT UIADD3 URZ, URZ, URZ, URZ ;  /* 0x0000003f3f3ff290 */ /* 0x000ff6000fffe03f */
[----:B------:R-:W-:Y:S01]  /*13a20*/  @!UPT UIADD3 URZ, URZ, URZ, URZ ;  /* 0x0000003f3f3ff290 */ /* 0x000fe2000fffe03f */
[----:B------:R-:W-:Y:S01]  /*13a30*/  STL.64 [R1+0x120], R12 ;  /* 0x0001200c01007387 */ /* 0x000fe20000100a00 */
[----:B------:R0:W-:Y:S03]  /*13a40*/  STL.64 [R1+0x128], R14 ;  /* 0x0001280e01007387 */ /* 0x0001e60000100a00 */
[----:B0-----:R-:W2:Y:S01]  /*13a50*/  LDL.LU.64 R14, [R1+0x1628] ;  /* 0x00162800010e7983 */ /* 0x001ea20000300a00 */
[----:B------:R-:W2:Y:S02]  /*13a60*/  LDL.LU.64 R12, [R1+0x1620] ;  /* 0x00162000010c7983 */ /* 0x000ea40000300a00 */
[----:B----4-:R-:W-:Y:S02]  /*13a70*/  IMAD.MOV.U32 R10, RZ, RZ, R3 ;  /* 0x000000ffff0a7224 */ /* 0x010fe400078e0003 */
[----:B------:R-:W-:Y:S02]  /*13a80*/  IMAD.MOV.U32 R11, RZ, RZ, R2 ;  /* 0x000000ffff0b7224 */ /* 0x000fe400078e0002 */
[----:B---3--:R-:W-:-:S02]  /*13a90*/  IMAD.MOV.U32 R3, RZ, RZ, R6 ;  /* 0x000000ffff037224 */ /* 0x008fc400078e0006 */
[----:B------:R-:W-:Y:S01]  /*13aa0*/  IMAD.MOV.U32 R2, RZ, RZ, R7 ;  /* 0x000000ffff027224 */ /* 0x000fe200078e0007 */
[C---:B--2---:R-:W-:Y:S11]  /*13ab0*/  HMMA.16816.F32.BF16 R12, R24.reuse, R6, R12 ;  /* 0x00000006180c723c */ /* 0x044ff6000004180c */
[----:B------:R-:W-:Y:S11]  /*13ac0*/  @!UPT UIADD3 URZ, URZ, URZ, URZ ;  /* 0x0000003f3f3ff290 */ /* 0x000ff6000fffe03f */
[----:B------:R-:W-:Y:S01]  /*13ad0*/  @!UPT UIADD3 URZ, URZ, URZ, URZ ;  /* 0x0000003f3f3ff290 */ /* 0x000fe2000fffe03f */
[----:B------:R-:W-:Y:S01]  /*13ae0*/  STL.64 [R1+0x1a0], R12 ;  /* 0x0001a00c01007387 */ /* 0x000fe20000100a00 */
[----:B------:R0:W-:Y:S03]  /*13af0*/  STL.64 [R1+0x1a8], R14 ;  /* 0x0001a80e01007387 */ /* 0x0001e60000100a00 */
[----:B0-----:R-:W2:Y:S01]  /*13b00*/  LDL.LU.64 R14, [R1+0x1618] ;  /* 0x00161800010e7983 */ /* 0x001ea20000300a00 */
[----:B------:R-:W2:Y:S02]  /*13b10*/  LDL.LU.64 R12, [R1+0x1610] ;  /* 0x00161000010c7983 */ /* 0x000ea40000300a00 */
[----:B------:R-:W3:Y:S02]  /*13b20*/  LDL.LU.64 R6, [R1+0x1608] ;  /* 0x0016080001067983 */ /* 0x000ee40000300a00 */
[----:B------:R-:W3:Y:S02]  /*13b30*/  LDL.LU.64 R4, [R1+0x1600] ;  /* 0x0016000001047983 */ /* 0x000ee40000300a00 */
[C---:B---3--:R-:W-:Y:S11]  /*13b40*/  HMMA.16816.F32.BF16 R4, R24.reuse, R18, R4 ;  /* 0x000000121804723c */ /* 0x048ff60000041804 */
[----:B------:R-:W-:Y:S11]  /*13b50*/  @!UPT UIADD3 URZ, URZ, URZ, URZ ;  /* 0x0000003f3f3ff290 */ /* 0x000ff6000fffe03f */
[----:B------:R-:W-:Y:S01]  /*13b60*/  @!UPT UIADD3 URZ, URZ, URZ, URZ ;  /* 0x0000003f3f3ff290 */ /* 0x000fe2000fffe03f */
[----:B------:R-:W-:Y:S01]  /*13b70*/  STL.64 [R1+0x1e0], R4 ;  /* 0x0001e00401007387 */ /* 0x000fe20000100a00 */
[----:B------:R0:W-:Y:S03]  /*13b80*/  STL.64 [R1+0x1e8], R6 ;  /* 0x0001e80601007387 */ /* 0x0001e60000100a00 */
[----:B0-----:R-:W3:Y:S01]  /*13b90*/  LDL.LU.64 R6, [R1+0x15f8] ;  /* 0x0015f80001067983 */ /* 0x001ee20000300a00 */
[----:B------:R-:W3:Y:S02]  /*13ba0*/  LDL.LU.64 R4, [R1+0x15f0] ;  /* 0x0015f00001047983 */ /* 0x000ee40000300a00 */
[----:B---3--:R-:W-:Y:S01]  /*13bb0*/  HMMA.16816.F32.BF16 R8, R24, R10, R4 ;  /* 0x0000000a1808723c */ /* 0x008fe20000041804 */
[----:B------:R-:W2:Y:S01]  /*13bc0*/  LDL.LU.64 R6, [R1+0x15e8] ;  /* 0x0015e80001067983 */ /* 0x000ea20000300a00 */
[----:B------:R-:W2:Y:S11]  /*13bd0*/  LDL.LU.64 R4, [R1+0x15e0] ;  /* 0x0015e00001047983 */ /* 0x000eb60000300a00 */
[----:B------:R-:W-:Y:S10]  /*13be0*/  @!UPT UIADD3 URZ, URZ, URZ, URZ ;  /* 0x0000003f3f3ff290 */ /* 0x000ff4000fffe03f */
[----:B------:R-:W-:Y:S01]  /*13bf0*/  STL.64 [R1+0x190], R8 ;  /* 0x0001900801007387 */ /* 0x000fe20000100a00 */
[----:B------:R-:W-:Y:S02]  /*13c00*/  STL.64 [R1+0x198], R10 ;  /* 0x0001980a01007387 */ /* 0x000fe40000100a00 */
[----:B------:R-:W0:Y:S02]  /*13c10*/  LDSM.16.MT88.4 R8, [R29+0x4300] ;  /* 0x004300001d08783b */ /* 0x000e240000004200 */
[----:B0-----:R0:W-:Y:S02]  /*13c20*/  STL.64 [R1+0x1550], R10 ;  /* 0x0015500a01007387 */ /* 0x0011e40000100a00 */
[----:B------:R-:W-:Y:S02]  /*13c30*/  STL.64 [R1+0x1548], R8 ;  /* 0x0015480801007387 */ /* 0x000fe40000100a00 */
[----:B0-----:R-:W3:Y:S01]  /*13c40*/  LDL.LU.64 R10, [R1+0x18] ;  /* 0x00001800010a7983 */ /* 0x001ee20000300a00 */
[----:B--2---:R-:W-:Y:S03]  /*13c50*/  HMMA.16816.F32.BF16 R20, R4, R22, R12 ;  /* 0x000000160414723c */ /* 0x004fe6000004180c */
[----:B------:R-:W2:Y:S01]  /*13c60*/  LDL.LU.64 R14, [R1+0x15d8] ;  /* 0x0015d800010e7983 */ /* 0x000ea20000300a00 */
[----:B------:R-:W2:Y:S11]  /*13c70*/  LDL.LU.64 R12, [R1+0x15d0] ;  /* 0x0015d000010c7983 */ /* 0x000eb60000300a00 */
[----:B------:R-:W-:Y:S08]  /*13c80*/  @!UPT UIADD3 URZ, URZ, URZ, URZ ;  /* 0x0000003f3f3ff290 */ /* 0x000ff0000fffe03f */
[----:B------:R-:W-:Y:S01]  /*13c90*/  STL.64 [R1+0x1d0], R20 ;  /* 0x0001d01401007387 */ /* 0x000fe20000100a00 */
[----:B------:R0:W-:Y:S03]  /*13ca0*/  STL.64 [R1+0x1d8], R22 ;  /* 0x0001d81601007387 */ /* 0x0001e60000100a00 */
[----:B0-----:R-:W4:Y:S01]  /*13cb0*/  LDL.LU.64 R22, [R1+0x15c8] ;  /* 0x0015c80001167983 */ /* 0x001f220000300a00 */
[----:B------:R-:W4:Y:S02]  /*13cc0*/  LDL.LU.64 R20, [R1+0x15c0] ;  /* 0x0015c00001147983 */ /* 0x000f240000300a00 */
[----:B------:R-:W-:Y:S02]  /*13cd0*/  IMAD.MOV.U32 R26, RZ, RZ, R3 ;  /* 0x000000ffff1a7224 */ /* 0x000fe400078e0003 */
[----:B------:R-:W-:-:S07]  /*13ce0*/  IMAD.MOV.U32 R27, RZ, RZ, R2 ;  /* 0x000000ffff1b7224 */ /* 0x000fce00078e0002 */
[C---:B----4-:R-:W-:Y:S01]  /*13cf0*/  HMMA.16816.F32.BF16 R24, R4.reuse, R26, R20 ;  /* 0x0000001a0418723c */ /* 0x050fe20000041814 */
[----:B------:R-:W4:Y:S01]  /*13d00*/  LDL.LU.64 R22, [R1+0x15b8] ;  /* 0x0015b80001167983 */ /* 0x000f220000300a00 */
[----:B------:R-:W3:Y:S11]  /*13d10*/  LDL.LU.64 R20, [R1+0x15b0] ;  /* 0x0015b00001147983 */ /* 0x000ef60000300a00 */
[----:B------:R-:W-:Y:S10]  /*13d20*/  @!UPT UIADD3 URZ, URZ, URZ, URZ ;  /* 0x0000003f3f3ff290 */ /* 0x000ff4000fffe03f */
[----:B------:R-:W-:Y:S01]  /*13d30*/  STL.64 [R1+0x1c0], R24 ;  /* 0x0001c01801007387 */ /* 0x000fe20000100a00 */
[----:B------:R2:W-:Y:S02]  /*13d40*/  STL.64 [R1+0x1c8], R26 ;  /* 0x0001c81a01007387 */ /* 0x0005e40000100a00 */
[----:B--2---:R-:W-:Y:S07]  /*13d50*/  HMMA.16816.F32.BF16 R24, R4, R18, R12 ;  /* 0x000000120418723c */ /* 0x004fee000004180c */
[----:B------:R-:W-:-:S02]  /*13d60*/  IMAD.MOV.U32 R15, RZ, RZ, R18 ;  /* 0x000000ffff0f7224 */ /* 0x000fc400078e0012 */
[----:B------:R-:W-:Y:S02]  /*13d70*/  IMAD.MOV.U32 R14, RZ, RZ, R19 ;  /* 0x000000ffff0e7224 */ /* 0x000fe400078e0013 */
[----:B------:R-:W3:Y:S01]  /*13d80*/  LDL.LU.64 R18, [R1+0x15a8] ;  /* 0x0015a80001127983 */ /* 0x000ee20000300a00 */
[----:B------:R-:W3:Y:S11]  /*13d90*/  LDL.LU.64 R16, [R1+0x15a0] ;  /* 0x0015a00001107983 */ /* 0x000ef60000300a00 */
[----:B------:R-:W-:Y:S01]  /*13da0*/  @!UPT UIADD3 URZ, URZ, URZ, URZ ;  /* 0x0000003f3f3ff290 */ /* 0x000fe2000fffe03f */
[----:B------:R-:W-:Y:S02]  /*13db0*/  IMAD.MOV.U32 R2, RZ, RZ, R27 ;  /* 0x000000ffff027224 */ /* 0x000fe400078e001b */
[----:B------:R-:W-:Y:S02]  /*13dc0*/  IMAD.MOV.U32 R3, RZ, RZ, R26 ;  /* 0x000000ffff037224 */ /* 0x000fe400078e001a */
[----:B------:R-:W-:Y:S01]  /*13dd0*/  IMAD.MOV.U32 R28, RZ, RZ, R25 ;  /* 0x000000ffff1c7224 */ /* 0x000fe200078e0019 */
[----:B------:R-:W-:Y:S01]  /*13de0*/  STL [R1+0x1b0], R24 ;  /* 0x0001b01801007387 */ /* 0x000fe20000100800 */
[----:B------:R-:W-:Y:S02]  /*13df0*/  STL [R1+0x1520], R2 ;  /* 0x0015200201007387 */ /* 0x000fe40000100800 */
[----:B------:R-:W-:Y:S02]  /*13e00*/  STL [R1+0x151c], R3 ;  /* 0x00151c0301007387 */ /* 0x000fe40000100800 */
[----:B------:R-:W0:Y:S01]  /*13e10*/  LDSM.16.MT88.4 R24, [R29+0x8000] ;  /* 0x008000001d18783b */ /* 0x000e220000004200 */
[----:B------:R-:W-:Y:S01]  /*13e20*/  STL [R1+0x1518], R28 ;  /* 0x0015181c01007387 */ /* 0x000fe20000100800 */
[----:B---3--:R-:W-:Y:S03]  /*13e30*/  HMMA.16816.F32.BF16 R16, R4, R10, R16 ;  /* 0x0000000a0410723c */ /* 0x008fe60000041810 */
[----:B------:R-:W2:Y:S11]  /*13e40*/  LDL.LU R4, [R1+0xb0] ;  /* 0x0000b00001047983 */ /* 0x000eb60000300800 */
[----:B------:R-:W-:Y:S09]  /*13e50*/  @!UPT UIADD3 URZ, URZ, URZ, URZ ;  /* 0x0000003f3f3ff290 */ /* 0x000ff2000fffe03f */
[----:B------:R-:W-:Y:S01]  /*13e60*/  STL.64 [R1+0x180], R16 ;  /* 0x0001801001007387 */ /* 0x000fe20000100a00 */
[----:B------:R-:W-:Y:S02]  /*13e70*/  STL.64 [R1+0x188], R18 ;  /* 0x0001881201007387 */ /* 0x000fe40000100a00 */
[----:B------:R-:W2:Y:S02]  /*13e80*/  LDL.LU R5, [R1+0xb4] ;  /* 0x0000b40001057983 */ /* 0x000ea40000300800 */
[----:B------:R-:W2:Y:S01]  /*13e90*/  LDL.LU R6, [R1+0xb8] ;  /* 0x0000b80001067983 */ /* 0x000ea20000300800 */
[----:B------:R-:W2:Y:S01]  /*13ea0*/  LDL.LU R7, [R1+0xbc] ;  /* 0x0000bc0001077983 */ /* 0x000ea20000300800 */
[----:B------:R1:W-:Y:S02]  /*13eb0*/  STL.64 [R1+0x1568], R10 ;  /* 0x0015680a01007387 */ /* 0x0003e40000100a00 */
[----:B------:R-:W3:Y:S02]  /*13ec0*/  LDL.LU R8, [R1+0xd0] ;  /* 0x0000d00001087983 */ /* 0x000ee40000300800 */
[----:B------:R-:W3:Y:S01]  /*13ed0*/  LDL.LU R9, [R1+0xd4] ;  /* 0x0000d40001097983 */ /* 0x000ee20000300800 */
[----:B-1----:R-:W2:Y:S01]  /*13ee0*/  LDL.LU R10, [R1+0xd8] ;  /* 0x0000d800010a7983 */ /* 0x002ea20000300800 */
[----:B----4-:R-:W-:-:S02]  /*13ef0*/  IMAD.MOV.U32 R11, RZ, RZ, R23 ;  /* 0x000000ffff0b7224 */ /* 0x010fc400078e0017 */
[----:B------:R-:W1:Y:S03]  /*13f00*/  S2R R23, SR_TID.X ;  /* 0x0000000000177919 */ /* 0x000e660000002100 */
[----:B--2---:R2:W-:Y:S01]  /*13f10*/  STL.64 [R1+0x1578], R10 ;  /* 0x0015780a01007387 */ /* 0x0045e20000100a00 */
[----:B---3--:R-:W-:Y:S03]  /*13f20*/  STL.64 [R1+0x1570], R8 ;  /* 0x0015700801007387 */ /* 0x008fe60000100a00 */
[----:B--2---:R-:W2:Y:S01]  /*13f30*/  LDL.LU.64 R10, [R1+0x38] ;  /* 0x00003800010a7983 */ /* 0x004ea20000300a00 */
[C---:B-1----:R-:W-:Y:S01]  /*13f40*/  LOP3.LUT R12, R23.reuse, 0x7, RZ, 0xc0, !PT ;  /* 0x00000007170c7812 */ /* 0x042fe200078ec0ff */
[----:B------:R-:W-:-:S04]  /*13f50*/  IMAD.SHL.U32 R13, R23, 0x2, RZ ;  /* 0x00000002170d7824 */ /* 0x000fc800078e00ff */
[----:B------:R-:W-:-:S05]  /*13f60*/  IMAD R12, R12, 0x110, RZ ;  /* 0x000001100c0c7824 */ /* 0x000fca00078e02ff */
[----:B------:R-:W-:-:S04]  /*13f70*/  LOP3.LUT R12, R12, 0x30, R13, 0x78, !PT ;  /* 0x000000300c0c7812 */ /* 0x000fc800078e780d */
[----:B------:R-:W-:Y:S01]  /*13f80*/  LOP3.LUT R12, R12, 0x40, RZ, 0x3c, !PT ;  /* 0x000000400c0c7812 */ /* 0x000fe200078e3cff */
[----:B--2---:R1:W-:Y:S04]  /*13f90*/  STL.64 [R1+0x1588], R10 ;  /* 0x0015880a01007387 */ /* 0x0043e80000100a00 */
[----:B-1----:R-:W2:Y:S01]  /*13fa0*/  LDL.LU.64 R10, [R1+0x8] ;  /* 0x00000800010a7983 */ /* 0x002ea20000300a00 */
[----:B0-----:R0:W-:Y:S02]  /*13fb0*/  STL.64 [R1+0x1530], R26 ;  /* 0x0015301a01007387 */ /* 0x0011e40000100a00 */
[----:B------:R1:W-:Y:S02]  /*13fc0*/  STL.64 [R1+0x1528], R24 ;  /* 0x0015281801007387 */ /* 0x0003e40000100a00 */
[----:B0-----:R-:W-:-:S02]  /*13fd0*/  IMAD.MOV.U32 R26, RZ, RZ, R15 ;  /* 0x000000ffff1a7224 */ /* 0x001fc400078e000f */
[----:B------:R-:W-:Y:S02]  /*13fe0*/  IMAD.MOV.U32 R27, RZ, RZ, R14 ;  /* 0x000000ffff1b7224 */ /* 0x000fe400078e000e */
[----:B-1----:R-:W-:Y:S02]  /*13ff0*/  IMAD.MOV.U32 R24, RZ, RZ, R22 ;  /* 0x000000ffff187224 */ /* 0x002fe400078e0016 */
[----:B------:R-:W-:Y:S01]  /*14000*/  IMAD.MOV.U32 R25, RZ, RZ, R21 ;  /* 0x000000ffff197224 */ /* 0x000fe200078e0015 */
[----:B------:R0:W-:Y:S02]  /*14010*/  STL.64 [R1+0x1580], R26 ;  /* 0x0015801a01007387 */ /* 0x0001e40000100a00 */
[----:B0-----:R-:W-:Y:S02]  /*14020*/  IMAD.MOV.U32 R26, RZ, RZ, R20 ;  /* 0x000000ffff1a7224 */ /* 0x001fe400078e0014 */
[----:B------:R-:W0:Y:S04]  /*14030*/  LDSM.16.M88.4 R20, [R12+0x20000] ;  /* 0x020000000c14783b */ /* 0x000e280000000200 */
[----:B0-----:R-:W-:Y:S01]  /*14040*/  STL.64 [R1+0xa0], R20 ;  /* 0x0000a01401007387 */ /* 0x001fe20000100a00 */
[----:B------:R0:W-:Y:S02]  /*14050*/  STL.64 [R1+0xa8], R22 ;  /* 0x0000a81601007387 */ /* 0x0001e40000100a00 */
[----:B------:R-:W-:-:S02]  /*14060*/  IMAD.MOV.U32 R17, RZ, RZ, R20 ;  /* 0x000000ffff117224 */ /* 0x000fc400078e0014 */
[----:B------:R-:W-:Y:S01]  /*14070*/  IMAD.MOV.U32 R16, RZ, RZ, R21 ;  /* 0x000000ffff107224 */ /* 0x000fe200078e0015 */
[----:B0-----:R-:W2:Y:S01]  /*14080*/  LDL.LU.64 R22, [R1+0x1598] ;  /* 0x0015980001167983 */ /* 0x001ea20000300a00 */
[----:B------:R-:W2:Y:S02]  /*14090*/  LDL.LU.64 R20, [R1+0x1590] ;  /* 0x0015900001147983 */ /* 0x000ea40000300a00 */
[----:B------:R-:W-:Y:S01]  /*140a0*/  IMAD.MOV.U32 R27, RZ, RZ, R0 ;  /* 0x000000ffff1b7224 */ /* 0x000fe200078e0000 */
[----:B--2---:R-:W-:Y:S11]  /*140b0*/  HMMA.16816.F32.BF16 R4, R20, R10, R4 ;  /* 0x0000000a1404723c */ /* 0x004ff60000041804 */
[----:B------:R-:W-:Y:S11]  /*140c0*/  @!UPT UIADD3 URZ, URZ, URZ, URZ ;  /* 0x0000003f3f3ff290 */ /* 0x000ff6000fffe03f */
[----:B------:R-:W-:Y:S01]  /*140d0*/  @!UPT UIADD3 URZ, URZ, URZ, URZ ;  /* 0x0000003f3f3ff290 */ /* 0x000fe2000fffe03f */
[----:B------:R0:W-:Y:S02]  /*140e0*/  STL.64 [R1+0x170], R4 ;  /* 0x0001700401007387 */ /* 0x0001e40000100a00 */
[----:B0-----:R-:W-:Y:S02]  /*140f0*/  IMAD.MOV.U32 R5, RZ, RZ, R10 ;  /* 0x000000ffff057224 */ /* 0x001fe400078e000a */
[----:B------:R-:W-:Y:S02]  /*14100*/  IMAD.MOV.U32 R4, RZ, RZ, R11 ;  /* 0x000000ffff047224 */ /* 0x000fe400078e000b */
[----:B------:R-:W0:Y:S04]  /*14110*/  LDSM.16.M88.4 R8, [R12+0x20800] ;  /* 0x020800000c08783b */ /* 0x000e280000000200 */
[----:B------:R-:W-:Y:S04]  /*14120*/  STL.64 [R1+0x178], R6 ;  /* 0x0001780601007387 */ /* 0x000fe80000100a00 */
[----:B0-----:R-:W-:Y:S01]  /*14130*/  STL.64 [R1+0x90], R8 ;  /* 0x0000900801007387 */ /* 0x001fe20000100a00 */
[----:B------:R0:W-:Y:S02]  /*14140*/  STL [R1+0x98], R10 ;  /* 0x0000980a01007387 */ /* 0x0001e40000100800 */
[----:B------:R-:W-:-:S02]  /*14150*/  IMAD.MOV.U32 R0, RZ, RZ, R11 ;  /* 0x000000ffff007224 */ /* 0x000fc400078e000b */
[----:B0-----:R-:W2:Y:S03]  /*14160*/  LDL.LU.64 R10, [R1+0x1588] ;  /* 0x00158800010a7983 */ /* 0x001ea60000300a00 */
[----:B------:R0:W-:Y:S01]  /*14170*/  STL [R1+0x1438], R0 ;  /* 0x0014380001007387 */ /* 0x0001e20000100800 */
[----:B--2---:R-:W-:Y:S01]  /*14180*/  HMMA.16816.F32.BF16 R24, R20, R10, R24 ;  /* 0x0000000a1418723c */ /* 0x004fe20000041818 */
[----:B------:R-:W-:Y:S02]  /*14190*/  IMAD.MOV.U32 R2, RZ, RZ, R10 ;  /* 0x000000ffff027224 */ /* 0x000fe400078e000a */
[----:B0-----:R-:W-:Y:S02]  /*141a0*/  IMAD.MOV.U32 R0, RZ, RZ, R11 ;  /* 0x000000ffff007224 */ /* 0x001fe400078e000b */
[----:B------:R-:W0:Y:S02]  /*141b0*/  LDSM.16.M88.4 R8, [R12+0x21000] ;  /* 0x021000000c08783b */ /* 0x000e240000000200 */
[----:B------:R-:W1:Y:S11]  /*141c0*/  LDSM.16.M88.4 R12, [R12+0x21800] ;  /* 0x021800000c0c783b */ /* 0x000e760000000200 */
[----:B------:R-:W-:Y:S05]  /*141d0*/  @!UPT UIADD3 URZ, URZ, URZ, URZ ;  /* 0x0000003f3f3ff290 */ /* 0x000fea000fffe03f */
[----:B------:R-:W-:Y:S01]  /*141e0*/  STL.64 [R1+0x160], R24 ;  /* 0x0001601801007387 */ /* 0x000fe20000100a00 */
[----:B------:R2:W-:Y:S03]  /*141f0*/  STL.64 [R1+0x168], R26 ;  /* 0x0001681a01007387 */ /* 0x0005e60000100a00 */
[----:B--2---:R-:W2:Y:S04]  /*14200*/  LDL.LU.64 R26, [R1+0x1580] ;  /* 0x00158000011a7983 */ /* 0x004ea80000300a00 */
[----:B0-----:R-:W-:Y:S01]  /*14210*/  STL.64 [R1+0x40], R8 ;  /* 0x0000400801007387 */ /* 0x001fe20000100a00 */
[----:B------:R0:W-:Y:S03]  /*14220*/  STL.64 [R1+0x48], R10 ;  /* 0x0000480a01007387 */ /* 0x0001e60000100a00 */
[----:B0-----:R-:W2:Y:S01]  /*14230*/  LDL.LU.64 R10, [R1+0x1578] ;  /* 0x00157800010a7983 */ /* 0x001ea20000300a00 */
[----:B------:R-:W2:Y:S02]  /*14240*/  LDL.LU.64 R8, [R1+0x1570] ;  /* 0x0015700001087983 */ /* 0x000ea40000300a00 */
[----:B-1----:R-:W-:-:S02]  /*14250*/  IMAD.MOV.U32 R3, RZ, RZ, R14 ;  /* 0x000000ffff037224 */ /* 0x002fc400078e000e */
[----:B------:R-:W-:Y:S01]  /*14260*/  IMAD.MOV.U32 R28, RZ, RZ, R15 ;  /* 0x000000ffff1c7224 */ /* 0x000fe200078e000f */
[----:B--2---:R-:W-:Y:S11]  /*14270*/  HMMA.16816.F32.BF16 R8, R20, R26, R8 ;  /* 0x0000001a1408723c */ /* 0x004ff60000041808 */
[----:B------:R-:W-:Y:S11]  /*14280*/  @!UPT UIADD3 URZ, URZ, URZ, URZ ;  /* 0x0000003f3f3ff290 */ /* 0x000ff6000fffe03f */
[----:B------:R-:W-:Y:S01]  /*14290*/  @!UPT UIADD3 URZ, URZ, URZ, URZ ;  /* 0x0000003f3f3ff290 */ /* 0x000fe2000fffe03f */
[----:B------:R-:W-:Y:S01]  /*142a0*/  STL.64 [R1+0x150], R8 ;  /* 0x0001500801007387 */ /* 0x000fe20000100a00 */
[----:B------:R0:W-:Y:S03]  /*142b0*/  STL.64 [R1+0x158], R10 ;  /* 0x0001580a01007387 */ /* 0x0001e60000100a00 */
[----:B0-----:R-:W2:Y:S01]  /*142c0*/  LDL.LU.64 R10, [R1+0x1568] ;  /* 0x00156800010a7983 */ /* 0x001ea20000300a00 */
[----:B------:R0:W-:Y:S02]  /*142d0*/  STL.64 [R1+0x1540], R26 ;  /* 0x0015401a01007387 */ /* 0x0001e40000100a00 */
[----:B------:R-:W-:Y:S02]  /*142e0*/  STL [R1+0xb0], R12 ;  /* 0x0000b00c01007387 */ /* 0x000fe40000100800 */
[----:B------:R1:W-:Y:S02]  /*142f0*/  STL.64 [R1+0xb8], R14 ;  /* 0x0000b80e01007387 */ /* 0x0003e40000100a00 */
[----:B0-----:R-:W-:-:S02]  /*14300*/  IMAD.MOV.U32 R26, RZ, RZ, R2 ;  /* 0x000000ffff1a7224 */ /* 0x001fc400078e0002 */
[----:B------:R-:W-:Y:S01]  /*14310*/  IMAD.MOV.U32 R2, RZ, RZ, R13 ;  /* 0x000000ffff027224 */ /* 0x000fe200078e000d */
[----:B-1----:R-:W2:Y:S01]  /*14320*/  LDL.LU.64 R14, [R1+0x1560] ;  /* 0x00156000010e7983 */ /* 0x002ea20000300a00 */
[----:B------:R-:W2:Y:S02]  /*14330*/  LDL.LU.64 R12, [R1+0x1558] ;  /* 0x00155800010c7983 */ /* 0x000ea40000300a00 */
[----:B------:R-:W-:Y:S01]  /*14340*/  IMAD.MOV.U32 R27, RZ, RZ, R0 ;  /* 0x000000ffff1b7224 */ /* 0x000fe200078e0000 */
[----:B--2---:R-:W-:Y:S01]  /*14350*/  HMMA.16816.F32.BF16 R12, R20, R10, R12 ;  /* 0x0000000a140c723c */ /* 0x004fe2000004180c */
[----:B------:R-:W-:Y:S02]  /*14360*/  IMAD.MOV.U32 R24, RZ, RZ, R10 ;  /* 0x000000ffff187224 */ /* 0x000fe400078e000a */
[----:B------:R-:W-:Y:S11]  /*14370*/  IMAD.MOV.U32 R0, RZ, RZ, R11 ;  /* 0x000000ffff007224 */ /* 0x000ff600078e000b */
[----:B------:R-:W-:Y:S09]  /*14380*/  @!UPT UIADD3 URZ, URZ, URZ, URZ ;  /* 0x0000003f3f3ff290 */ /* 0x000ff2000fffe03f */
[----:B------:R-:W-:Y:S01]  /*14390*/  STL.64 [R1+0x100], R12 ;  /* 0x0001000c01007387 */ /* 0x000fe20000100a00 */
[----:B------:R0:W-:Y:S02]  /*143a0*/  STL.64 [R1+0x108], R14 ;  /* 0x0001080e01007387 */ /* 0x0001e40000100a00 */
[----:B------:R-:W2:Y:S02]  /*143b0*/  LDL.LU.64 R10, [R1+0x1550] ;  /* 0x00155000010a7983 */ /* 0x000ea40000300a00 */
[----:B------:R-:W2:Y:S01]  /*143c0*/  LDL.LU.64 R8, [R1+0x1548] ;  /* 0x0015480001087983 */ /* 0x000ea20000300a00 */
[----:B------:R-:W2:Y:S01]  /*143d0*/  LDL.LU R20, [R1+0xe0] ;  /* 0x0000e00001147983 */ /* 0x000ea20000300800 */
[----:B------:R-:W2:Y:S02]  /*143e0*/  LDL.LU R21, [R1+0xe4] ;  /* 0x0000e40001157983 */ /* 0x000ea40000300800 */
[----:B------:R-:W2:Y:S02]  /*143f0*/  LDL.LU R22, [R1+0xe8] ;  /* 0x0000e80001167983 */ /* 0x000ea40000300800 */
[----:B------:R-:W2:Y:S02]  /*14400*/  LDL.LU R23, [R1+0xec] ;  /* 0x0000ec0001177983 */ /* 0x000ea40000300800 */
[----:B0-----:R-:W-:-:S02]  /*14410*/  IMAD.MOV.U32 R14, RZ, RZ, R5 ;  /* 0x000000ffff0e7224 */ /* 0x001fc400078e0005 */
[----:B------:R-:W-:Y:S02]  /*14420*/  IMAD.MOV.U32 R15, RZ, RZ, R4 ;  /* 0x000000ffff0f7224 */ /* 0x000fe400078e0004 */
[----:B------:R-:W0:Y:S04]  /*14430*/  LDSM.16.MT88.4 R4, [R29+0x8100] ;  /* 0x008100001d04783b */ /* 0x000e280000004200 */
[----:B0-----:R-:W-:Y:S01]  /*14440*/  STL.64 [R1+0x1508], R6 ;  /* 0x0015080601007387 */ /* 0x001fe20000100a00 */
[----:B------:R0:W-:Y:S02]  /*14450*/  STL.64 [R1+0x1500], R4 ;  /* 0x0015000401007387 */ /* 0x0001e40000100a00 */
[----:B0-----:R-:W-:Y:S02]  /*14460*/  IMAD.MOV.U32 R4, RZ, RZ, R17 ;  /* 0x000000ffff047224 */ /* 0x001fe400078e0011 */
[----:B------:R-:W-:-:S02]  /*14470*/  IMAD.MOV.U32 R5, RZ, RZ, R16 ;  /* 0x000000ffff057224 */ /* 0x000fc400078e0010 */
[----:B------:R-:W0:Y:S04]  /*14480*/  LDSM.16.MT88.4 R16, [R29+0x8200] ;  /* 0x008200001d10783b */ /* 0x000e280000004200 */
[----:B------:R1:W-:Y:S04]  /*14490*/  STL.64 [R1+0x1538], R4 ;  /* 0x0015380401007387 */ /* 0x0003e80000100a00 */
[----:B-1----:R-:W3:Y:S01]  /*144a0*/  LDL.LU R4, [R1+0x140] ;  /* 0x0001400001047983 */ /* 0x002ee20000300800 */
[----:B------:R-:W3:Y:S02]  /*144b0*/  LDL.LU R5, [R1+0x144] ;  /* 0x0001440001057983 */ /* 0x000ee40000300800 */
[----:B------:R-:W3:Y:S02]  /*144c0*/  LDL.LU R6, [R1+0x148] ;  /* 0x0001480001067983 */ /* 0x000ee40000300800 */
[----:B------:R-:W3:Y:S01]  /*144d0*/  LDL.LU R7, [R1+0x14c] ;  /* 0x00014c0001077983 */ /* 0x000ee20000300800 */
[----:B0-----:R0:W-:Y:S01]  /*144e0*/  STL [R1+0x14c8], R16 ;  /* 0x0014c81001007387 */ /* 0x0011e20000100800 */
[----:B------:R1:W-:Y:S02]  /*144f0*/  STL [R1+0x14c4], R17 ;  /* 0x0014c41101007387 */ /* 0x0003e40000100800 */
[----:B------:R4:W-:Y:S02]  /*14500*/  STL [R1+0x14c0], R18 ;  /* 0x0014c01201007387 */ /* 0x0009e40000100800 */
[----:B------:R4:W-:Y:S01]  /*14510*/  STL [R1+0x14bc], R19 ;  /* 0x0014bc1301007387 */ /* 0x0009e20000100800 */
[----:B0-----:R-:W3:Y:S01]  /*14520*/  LDL.LU R16, [R1+0x110] ;  /* 0x0001100001107983 */ /* 0x001ee20000300800 */
[----:B-1----:R-:W3:Y:S02]  /*14530*/  LDL.LU R17, [R1+0x114] ;  /* 0x0001140001117983 */ /* 0x002ee40000300800 */
[----:B----4-:R-:W3:Y:S02]  /*14540*/  LDL.LU R18, [R1+0x118] ;  /* 0x0001180001127983 */ /* 0x010ee40000300800 */
[----:B------:R-:W3:Y:S01]  /*14550*/  LDL.LU R19, [R1+0x11c] ;  /* 0x00011c0001137983 */ /* 0x000ee20000300800 */
[----:B--2---:R-:W-:Y:S01]  /*14560*/  HMMA.16816.F32.BF16 R12, R8, R14, R20 ;  /* 0x0000000e080c723c */ /* 0x004fe20000041814 */
[----:B------:R-:W2:Y:S11]  /*14570*/  LDL.LU R20, [R1+0x1a0] ;  /* 0x0001a00001147983 */ /* 0x000eb60000300800 */
[----:B------:R-:W-:Y:S11]  /*14580*/  @!UPT UIADD3 URZ, URZ, URZ, URZ ;  /* 0x0000003f3f3ff290 */ /* 0x000ff6000fffe03f */
[----:B------:R-:W-:Y:S01]  /*14590*/  STL.64 [R1+0xf0], R12 ;  /* 0x0000f00c01007387 */ /* 0x000fe20000100a00 */
[----:B------:R-:W-:Y:S02]  /*145a0*/  STL.64 [R1+0xf8], R14 ;  /* 0x0000f80e01007387 */ /* 0x000fe40000100a00 */
[----:B------:R-:W0:Y:S04]  /*145b0*/  LDSM.16.MT88.4 R12, [R29+0x8300] ;  /* 0x008300001d0c783b */ /* 0x000e280000004200 */
[----:B------:R-:W2:Y:S01]  /*145c0*/  LDL.LU R21, [R1+0x1a4] ;  /* 0x0001a40001157983 */ /* 0x000ea20000300800 */
[----:B------:R-:W2:Y:S01]  /*145d0*/  LDL.LU R22, [R1+0x1a8] ;  /* 0x0001a80001167983 */ /* 0x000ea20000300800 */
[----:B------:R-:W2:Y:S03]  /*145e0*/  LDL.LU R23, [R1+0x1ac] ;  /* 0x0001ac0001177983 */ /* 0x000ea60000300800 */
[----:B0-----:R0:W-:Y:S02]  /*145f0*/  STL.64 [R1+0x1470], R14 ;  /* 0x0014700e01007387 */ /* 0x0011e40000100a00 */
[----:B0-----:R-:W-:-:S02]  /*14600*/  IMAD.MOV.U32 R14, RZ, RZ, R24 ;  /* 0x000000ffff0e7224 */ /* 0x001fc400078e0018 */
[----:B------:R-:W-:Y:S01]  /*14610*/  STL.64 [R1+0x1468], R12 ;  /* 0x0014680c01007387 */ /* 0x000fe20000100a00 */
[C---:B---3--:R-:W-:Y:S11]  /*14620*/  HMMA.16816.F32.BF16 R24, R8.reuse, R26, R16 ;  /* 0x0000001a0818723c */ /* 0x048ff60000041810 */
[----:B------:R-:W-:Y:S11]  /*14630*/  @!UPT UIADD3 URZ, URZ, URZ, URZ ;  /* 0x0000003f3f3ff290 */ /* 0x000ff6000fffe03f */
[----:B------:R-:W-:Y:S01]  /*14640*/  @!UPT UIADD3 URZ, URZ, URZ, URZ ;  /* 0x0000003f3f3ff290 */ /* 0x000fe2000fffe03f */
[----:B------:R-:W-:Y:S01]  /*14650*/  STL.64 [R1+0xe0], R24 ;  /* 0x0000e01801007387 */ /* 0x000fe20000100a00 */
[----:B------:R-:W-:Y:S02]  /*14660*/  IMAD.MOV.U32 R16, RZ, RZ, R26 ;  /* 0x000000ffff107224 */ /* 0x000fe400078e001a */
[----:B------:R-:W-:Y:S02]  /*14670*/  IMAD.MOV.U32 R17, RZ, RZ, R27 ;  /* 0x000000ffff117224 */ /* 0x000fe400078e001b */
[----:B------:R-:W3:Y:S03]  /*14680*/  LDL.LU.64 R26, [R1+0x1540] ;  /* 0x00154000011a7983 */ /* 0x000ee60000300a00 */
[----:B------:R0:W-:Y:S02]  /*14690*/  STL.64 [R1+0x1510], R16 ;  /* 0x0015101001007387 */ /* 0x0001e40000100a00 */
[----:B0-----:R-:W4:Y:S01]  /*146a0*/  LDL.LU R16, [R1+0x130] ;  /* 0x0001300001107983 */ /* 0x001f220000300800 */
[----:B------:R-:W4:Y:S02]  /*146b0*/  LDL.LU R17, [R1+0x134] ;  /* 0x0001340001117983 */ /* 0x000f240000300800 */
[----:B------:R-:W4:Y:S02]  /*146c0*/  LDL.LU R18, [R1+0x138] ;  /* 0x0001380001127983 */ /* 0x000f240000300800 */
[----:B------:R-:W4:Y:S02]  /*146d0*/  LDL.LU R19, [R1+0x13c] ;  /* 0x00013c0001137983 */ /* 0x000f240000300800 */
[----:B------:R-:W-:Y:S01]  /*146e0*/  IMAD.MOV.U32 R15, RZ, RZ, R0 ;  /* 0x000000ffff0f7224 */ /* 0x000fe200078e0000 */
[C---:B---3--:R-:W-:Y:S01]  /*146f0*/  HMMA.16816.F32.BF16 R24, R8.reuse, R26, R4 ;  /* 0x0000001a0818723c */ /* 0x048fe20000041804 */
[----:B------:R-:W3:Y:S07]  /*14700*/  LDL.LU.64 R4, [R1+0x1538] ;  /* 0x0015380001047983 */ /* 0x000eee0000300a00 */
[----:B----4-:R-:W-:Y:S11]  /*14710*/  HMMA.16816.F32.BF16 R16, R8, R14, R16 ;  /* 0x0000000e0810723c */ /* 0x010ff60000041810 */
[----:B------:R-:W-:Y:S04]  /*14720*/  @!UPT UIADD3 URZ, URZ, URZ, URZ ;  /* 0x0000003f3f3ff290 */ /* 0x000fe8000fffe03f */
[----:B------:R-:W-:Y:S01]  /*14730*/  STL.64 [R1+0xd0], R24 ;  /* 0x0000d01801007387 */ /* 0x000fe20000100a00 */
[----:B------:R0:W-:Y:S03]  /*14740*/  STL.64 [R1+0xd8], R26 ;  /* 0x0000d81a01007387 */ /* 0x0001e60000100a00 */
[----:B0-----:R-:W3:Y:S01]  /*14750*/  LDL.LU.64 R26, [R1+0x1530] ;  /* 0x00153000011a7983 */ /* 0x001ee20000300a00 */
[----:B------:R-:W3:Y:S02]  /*14760*/  LDL.LU.64 R24, [R1+0x1528] ;  /* 0x0015280001187983 */ /* 0x000ee40000300a00 */
[----:B------:R-:W3:Y:S02]  /*14770*/  LDL.LU R8, [R1+0x120] ;  /* 0x0001200001087983 */ /* 0x000ee40000300800 */
[----:B------:R-:W3:Y:S01]  /*14780*/  LDL.LU R9, [R1+0x124] ;  /* 0x0001240001097983 */ /* 0x000ee20000300800 */
[----:B------:R-:W3:Y:S01]  /*14790*/  LDL.LU R10, [R1+0x128] ;  /* 0x00012800010a7983 */ /* 0x000ee20000300800 */
[----:B------:R-:W3:Y:S02]  /*147a0*/  LDL.LU R11, [R1+0x12c] ;  /* 0x00012c00010b7983 */ /* 0x000ee40000300800 */
[----:B------:R-:W-:-:S02]  /*147b0*/  IMAD.MOV.U32 R15, RZ, RZ, R16 ;  /* 0x000000ffff0f7224 */ /* 0x000fc400078e0010 */
[----:B------:R-:W-:Y:S02]  /*147c0*/  IMAD.MOV.U32 R14, RZ, RZ, R17 ;  /* 0x000000ffff0e7224 */ /* 0x000fe400078e0011 */
[----:B------:R-:W-:Y:S02]  /*147d0*/  IMAD.MOV.U32 R13, RZ, RZ, R18 ;  /* 0x000000ffff0d7224 */ /* 0x000fe400078e0012 */
[----:B------:R-:W-:Y:S01]  /*147e0*/  IMAD.MOV.U32 R12, RZ, RZ, R19 ;  /* 0x000000ffff0c7224 */ /* 0x000fe200078e0013 */
[----:B------:R-:W4:Y:S01]  /*147f0*/  LDL.LU R16, [R1+0x1e0] ;  /* 0x0001e00001107983 */ /* 0x000f220000300800 */
[----:B------:R-:W4:Y:S02]  /*14800*/  LDL.LU R17, [R1+0x1e4] ;  /* 0x0001e40001117983 */ /* 0x000f240000300800 */
[----:B------:R-:W4:Y:S02]  /*14810*/  LDL.LU R18, [R1+0x1e8] ;  /* 0x0001e80001127983 */ /* 0x000f240000300800 */
[----:B------:R-:W4:Y:S01]  /*14820*/  LDL.LU R19, [R1+0x1ec] ;  /* 0x0001ec0001137983 */ /* 0x000f220000300800 */
[----:B------:R-:W-:Y:S01]  /*14830*/  STL.64 [R1+0x14d8], R14 ;  /* 0x0014d80e01007387 */ /* 0x000fe20000100a00 */
[----:B------:R0:W-:Y:S03]  /*14840*/  STL.64 [R1+0x14d0], R12 ;  /* 0x0014d00c01007387 */ /* 0x0001e60000100a00 */
[----:B0-----:R-:W4:Y:S01]  /*14850*/  LDL.LU.64 R12, [R1+0x40] ;  /* 0x00004000010c7983 */ /* 0x001f220000300a00 */
[C---:B---3--:R-:W-:Y:S03]  /*14860*/  HMMA.16816.F32.BF16 R4, R24.reuse, R4, R8 ;  /* 0x000000041804723c */ /* 0x048fe60000041808 */
[----:B------:R-:W0:Y:S11]  /*14870*/  LDSM.16.MT88.4 R8, [R29+0xc000] ;  /* 0x00c000001d08783b */ /* 0x000e360000004200 */
[----:B------:R-:W-:Y:S09]  /*14880*/  @!UPT UIADD3 URZ, URZ, URZ, URZ ;  /* 0x0000003f3f3ff290 */ /* 0x000ff2000fffe03f */
[----:B------:R1:W-:Y:S01]  /*14890*/  STL [R1+0x84], R5 ;  /* 0x0000840501007387 */ /* 0x0003e20000100800 */
[----:B------:R3:W-:Y:S02]  /*148a0*/  STL.64 [R1+0x88], R6 ;  /* 0x0000880601007387 */ /* 0x0007e40000100a00 */
[----:B------:R-:W-:Y:S02]  /*148b0*/  IMAD.MOV.U32 R0, RZ, RZ, R4 ;  /* 0x000000ffff007224 */ /* 0x000fe400078e0004 */
[----:B------:R-:W2:Y:S04]  /*148c0*/  LDL.LU R4, [R1+0x190] ;  /* 0x0001900001047983 */ /* 0x000ea80000300800 */
[----:B-1----:R-:W2:Y:S01]  /*148d0*/  LDL.LU R5, [R1+0x194] ;  /* 0x0001940001057983 */ /* 0x002ea20000300800 */
[----:B---3--:R-:W3:Y:S02]  /*148e0*/  LDL.LU R6, [R1+0x198] ;  /* 0x0001980001067983 */ /* 0x008ee40000300800 */
[----:B------:R-:W3:Y:S02]  /*148f0*/  LDL.LU R7, [R1+0x19c] ;  /* 0x00019c0001077983 */ /* 0x000ee40000300800 */
[----:B------:R-:W-:Y:S01]  /*14900*/  STL [R1+0x1460], R0 ;  /* 0x0014600001007387 */ /* 0x000fe20000100800 */
[----:B0-----:R-:W-:Y:S01]  /*14910*/  STL.64 [R1+0x1420], R10 ;  /* 0x0014200a01007387 */ /* 0x001fe20000100a00 */
[----:B------:R0:W-:Y:S03]  /*14920*/  STL.64 [R1+0x1418], R8 ;  /* 0x0014180801007387 */ /* 0x0001e60000100a00 */
[----:B0-----:R-:W2:Y:S04]  /*14930*/  LDL R8, [R1+0x90] ;  /* 0x0000900001087983 */ /* 0x001ea80000100800 */
[----:B------:R-:W2:Y:S01]  /*14940*/  LDL R9, [R1+0x94] ;  /* 0x0000940001097983 */ /* 0x000ea20000100800 */
[C---:B----4-:R-:W-:Y:S08]  /*14950*/  HMMA.16816.F32.BF16 R16, R24.reuse, R12, R16 ;  /* 0x0000000c1810723c */ /* 0x050ff00000041810 */
[----:B--2---:R-:W-:Y:S01]  /*14960*/  HMMA.16816.F32.BF16 R20, R24, R8, R20 ;  /* 0x000000081814723c */ /* 0x004fe20000041814 */
[----:B------:R0:W-:Y:S04]  /*14970*/  STL.64 [R1+0x14e8], R8 ;  /* 0x0014e80801007387 */ /* 0x0001e80000100a00 */
[----:B0-----:R-:W2:Y:S11]  /*14980*/  LDL.LU R8, [R1+0x1d0] ;  /* 0x0001d00001087983 */ /* 0x001eb60000300800 */
[----:B------:R-:W-:Y:S07]  /*14990*/  @!UPT UIADD3 URZ, URZ, URZ, URZ ;  /* 0x0000003f3f3ff290 */ /* 0x000fee000fffe03f */
[----:B------:R-:W-:Y:S01]  /*149a0*/  STL.64 [R1+0x70], R20 ;  /* 0x0000701401007387 */ /* 0x000fe20000100a00 */
[----:B------:R-:W-:Y:S02]  /*149b0*/  STL.64 [R1+0x78], R22 ;  /* 0x0000781601007387 */ /* 0x000fe40000100a00 */
[----:B------:R-:W0:Y:S04]  /*149c0*/  LDSM.16.MT88.4 R20, [R29+0xc100] ;  /* 0x00c100001d14783b */ /* 0x000e280000004200 */
[----:B------:R-:W2:Y:S01]  /*149d0*/  LDL.LU R9, [R1+0x1d4] ;  /* 0x0001d40001097983 */ /* 0x000ea20000300800 */
[----:B------:R-:W2:Y:S01]  /*149e0*/  LDL.LU R10, [R1+0x1d8] ;  /* 0x0001d800010a7983 */ /* 0x000ea20000300800 */
[----:B------:R-:W2:Y:S03]  /*149f0*/  LDL.LU R11, [R1+0x1dc] ;  /* 0x0001dc00010b7983 */ /* 0x000ea60000300800 */
[----:B0-----:R-:W-:Y:S01]  /*14a00*/  STL.64 [R1+0x13e0], R22 ;  /* 0x0013e01601007387 */ /* 0x001fe20000100a00 */
[----:B------:R0:W-:Y:S03]  /*14a10*/  STL.64 [R1+0x13d8], R20 ;  /* 0x0013d81401007387 */ /* 0x0001e60000100a00 */
[----:B0-----:R-:W3:Y:S01]  /*14a20*/  LDL.LU R20, [R1+0xb0] ;  /* 0x0000b00001147983 */ /* 0x001ee20000300800 */
[----:B------:R-:W-:-:S02]  /*14a30*/  IMAD.MOV.U32 R22, RZ, RZ, R3 ;  /* 0x000000ffff167224 */ /* 0x000fc400078e0003 */
[----:B------:R-:W-:Y:S02]  /*14a40*/  IMAD.MOV.U32 R21, RZ, RZ, R2 ;  /* 0x000000ffff157224 */ /* 0x000fe400078e0002 */
[----:B------:R-:W-:Y:S01]  /*14a50*/  IMAD.MOV.U32 R23, RZ, RZ, R28 ;  /* 0x000000ffff177224 */ /* 0x000fe200078e001c */
[----:B------:R-:W4:Y:S01]  /*14a60*/  LDL.LU R2, [R1+0x1520] ;  /* 0x0015200001027983 */ /* 0x000f220000300800 */
[----:B------:R-:W2:Y:S02]  /*14a70*/  LDL.LU R3, [R1+0x151c] ;  /* 0x00151c0001037983 */ /* 0x000ea40000300800 */
[----:B------:R-:W-:Y:S02]  /*14a80*/  STL [R1+0x13f0], R22 ;  /* 0x0013f01601007387 */ /* 0x000fe40000100800 */
[----:B------:R-:W2:Y:S01]  /*14a90*/  LDL.LU R28, [R1+0x1518] ;  /* 0x00151800011c7983 */ /* 0x000ea20000300800 */
[----:B------:R-:W-:Y:S01]  /*14aa0*/  STL [R1+0x1400], R23 ;  /* 0x0014001701007387 */ /* 0x000fe20000100800 */
[----:B------:R0:W-:Y:S02]  /*14ab0*/  STL.64 [R1+0x60], R16 ;  /* 0x0000601001007387 */ /* 0x0001e40000100a00 */
[----:B------:R-:W-:Y:S01]  /*14ac0*/  STL.64 [R1+0x68], R18 ;  /* 0x0000681201007387 */ /* 0x000fe20000100a00 */
[----:B0-----:R-:W2:Y:S01]  /*14ad0*/  LDL.LU.64 R16, [R1+0x1510] ;  /* 0x0015100001107983 */ /* 0x001ea20000300a00 */
[----:B------:R0:W-:Y:S03]  /*14ae0*/  STL.64 [R1+0x14e0], R12 ;  /* 0x0014e00c01007387 */ /* 0x0001e60000100a00 */
[----:B0-----:R-:W2:Y:S01]  /*14af0*/  LDL.LU R12, [R1+0x1c0] ;  /* 0x0001c000010c7983 */ /* 0x001ea20000300800 */
[----:B------:R-:W2:Y:S02]  /*14b00*/  LDL.LU R13, [R1+0x1c4] ;  /* 0x0001c400010d7983 */ /* 0x000ea40000300800 */
[----:B------:R-:W2:Y:S02]  /*14b10*/  LDL.LU R14, [R1+0x1c8] ;  /* 0x0001c800010e7983 */ /* 0x000ea40000300800 */
[----:B------:R-:W2:Y:S01]  /*14b20*/  LDL.LU R15, [R1+0x1cc] ;  /* 0x0001cc00010f7983 */ /* 0x000ea20000300800 */
[----:B---3--:R-:W-:Y:S11]  /*14b30*/  HMMA.16816.F32.BF16 R4, R24, R20, R4 ;  /* 0x000000141804723c */ /* 0x008ff60000041804 */
[----:B------:R-:W-:Y:S11]  /*14b40*/  @!UPT UIADD3 URZ, URZ, URZ, URZ ;  /* 0x0000003f3f3ff290 */ /* 0x000ff6000fffe03f */
[----:B------:R-:W-:Y:S02]  /*14b50*/  @!UPT UIADD3 URZ, URZ, URZ, URZ ;  /* 0x0000003f3f3ff290 */ /* 0x000fe4000fffe03f */
[----:B------:R-:W-:Y:S01]  /*14b60*/  IMAD.MOV.U32 R23, RZ, RZ, R7 ;  /* 0x000000ffff177224 */ /* 0x000fe200078e0007 */
[----:B--2---:R-:W-:Y:S01]  /*14b70*/  STL.64 [R1+0x14f8], R14 ;  /* 0x0014f80e01007387 */ /* 0x004fe20000100a00 */
[----:B------:R0:W-:Y:S03]  /*14b80*/  STL.64 [R1+0x14f0], R12 ;  /* 0x0014f00c01007387 */ /* 0x0001e60000100a00 */
[----:B0-----:R-:W2:Y:S01]  /*14b90*/  LDL.LU.64 R12, [R1+0xa0] ;  /* 0x0000a000010c7983 */ /* 0x001ea20000300a00 */
[----:B------:R-:W-:Y:S02]  /*14ba0*/  STL.64 [R1+0x50], R4 ;  /* 0x0000500401007387 */ /* 0x000fe40000100a00 */
[----:B------:R-:W-:Y:S02]  /*14bb0*/  STL [R1+0x58], R6 ;  /* 0x0000580601007387 */ /* 0x000fe40000100800 */
[----:B------:R-:W0:Y:S04]  /*14bc0*/  LDSM.16.MT88.4 R4, [R29+0xc200] ;  /* 0x00c200001d04783b */ /* 0x000e280000004200 */
[----:B------:R-:W3:Y:S01]  /*14bd0*/  LDL.LU R24, [R1+0x1b0] ;  /* 0x0001b00001187983 */ /* 0x000ee20000300800 */
[----:B------:R-:W-:Y:S03]  /*14be0*/  STL [R1+0x1464], R23 ;  /* 0x0014641701007387 */ /* 0x000fe60000100800 */
[----:B0-----:R-:W-:Y:S01]  /*14bf0*/  STL.64 [R1], R4 ;  /* 0x0000000401007387 */ /* 0x001fe20000100a00 */
[----:B------:R0:W-:Y:S03]  /*14c00*/  STL.64 [R1+0x8], R6 ;  /* 0x0000080601007387 */ /* 0x0001e60000100a00 */
[----:B0-----:R-:W3:Y:S01]  /*14c10*/  LDL.LU.64 R6, [R1+0x1508] ;  /* 0x0015080001067983 */ /* 0x001ee20000300a00 */
[----:B------:R-:W3:Y:S02]  /*14c20*/  LDL.LU.64 R4, [R1+0x1500] ;  /* 0x0015000001047983 */ /* 0x000ee40000300a00 */
[----:B------:R0:W-:Y:S02]  /*14c30*/  STL [R1+0x14b8], R29 ;  /* 0x0014b81d01007387 */ /* 0x0001e40000100800 */
[----:B------:R-:W-:Y:S01]  /*14c40*/  IMAD.MOV.U32 R25, RZ, RZ, R28 ;  /* 0x000000ffff197224 */ /* 0x000fe200078e001c */
[----:B------:R-:W4:Y:S01]  /*14c50*/  LDL.LU.64 R14, [R1+0x14f8] ;  /* 0x0014f800010e7983 */ /* 0x000f220000300a00 */
[----:B--2---:R-:W-:-:S02]  /*14c60*/  IMAD.MOV.U32 R18, RZ, RZ, R12 ;  /* 0x000000ffff127224 */ /* 0x004fc400078e000c */
[----:B------:R-:W-:Y:S01]  /*14c70*/  IMAD.MOV.U32 R19, RZ, RZ, R13 ;  /* 0x000000ffff137224 */ /* 0x000fe200078e000d */
[C---:B---3--:R-:W-:Y:S01]  /*14c80*/  HMMA.16816.F32.BF16 R8, R4.reuse, R12, R8 ;  /* 0x0000000c0408723c */ /* 0x048fe20000041808 */
[----:B------:R-:W2:Y:S11]  /*14c90*/  LDL.LU.64 R12, [R1+0x14f0] ;  /* 0x0014f000010c7983 */ /* 0x000eb60000300a00 */
[----:B------:R-:W-:Y:S11]  /*14ca0*/  @!UPT UIADD3 URZ, URZ, URZ, URZ ;  /* 0x0000003f3f3ff290 */ /* 0x000ff6000fffe03f */
[----:B------:R-:W-:Y:S01]  /*14cb0*/  @!UPT UIADD3 URZ, URZ, URZ, URZ ;  /* 0x0000003f3f3ff290 */ /* 0x000fe2000fffe03f */
[----:B------:R-:W-:Y:S02]  /*14cc0*/  IMAD.MOV.U32 R22, RZ, RZ, R8 ;  /* 0x000000ffff167224 */ /* 0x000fe400078e0008 */
[----:B------:R-:W-:Y:S02]  /*14cd0*/  IMAD.MOV.U32 R28, RZ, RZ, R9 ;  /* 0x000000ffff1c7224 */ /* 0x000fe400078e0009 */
[----:B------:R-:W2:Y:S01]  /*14ce0*/  LDL.LU.64 R8, [R1+0x14e8] ;  /* 0x0014e80001087983 */ /* 0x000ea20000300a00 */
[----:B------:R-:W-:Y:S02]  /*14cf0*/  IMAD.MOV.U32 R26, RZ, RZ, R3 ;  /* 0x000000ffff1a7224 */ /* 0x000fe400078e0003 */
[----:B----4-:R-:W-:Y:S02]  /*14d00*/  IMAD.MOV.U32 R27, RZ, RZ, R2 ;  /* 0x000000ffff1b7224 */ /* 0x010fe400078e0002 */
[----:B------:R-:W-:Y:S02]  /*14d10*/  IMAD.MOV.U32 R3, RZ, RZ, R10 ;  /* 0x000000ffff037224 */ /* 0x000fe400078e000a */
[----:B------:R-:W-:Y:S01]  /*14d20*/  IMAD.MOV.U32 R2, RZ, RZ, R11 ;  /* 0x000000ffff027224 */ /* 0x000fe200078e000b */
[C---:B--2---:R-:W-:Y:S11]  /*14d30*/  HMMA.16816.F32.BF16 R12, R4.reuse, R8, R12 ;  /* 0x00000008040c723c */ /* 0x044ff6000004180c */
[----:B------:R-:W-:Y:S11]  /*14d40*/  @!UPT UIADD3 URZ, URZ, URZ, URZ ;  /* 0x0000003f3f3ff290 */ /* 0x000ff6000fffe03f */
[----:B------:R-:W-:Y:S02]  /*14d50*/  @!UPT UIADD3 URZ, URZ, URZ, URZ ;  /* 0x0000003f3f3ff290 */ /* 0x000fe4000fffe03f */
[----:B------:R-:W-:Y:S02]  /*14d60*/  IMAD.MOV.U32 R11, RZ, RZ, R12 ;  /* 0x000000ffff0b7224 */ /* 0x000fe400078e000c */
[----:B------:R-:W-:Y:S02]  /*14d70*/  IMAD.MOV.U32 R10, RZ, RZ, R13 ;  /* 0x000000ffff0a7224 */ /* 0x000fe400078e000d */
[----:B------:R-:W2:Y:S01]  /*14d80*/  LDL.LU.64 R12, [R1+0x14e0] ;  /* 0x0014e000010c7983 */ /* 0x000ea20000300a00 */
[----:B------:R-:W-:Y:S02]  /*14d90*/  IMAD.MOV.U32 R9, RZ, RZ, R14 ;  /* 0x000000ffff097224 */ /* 0x000fe400078e000e */
[----:B------:R-:W-:Y:S02]  /*14da0*/  IMAD.MOV.U32 R8, RZ, RZ, R15 ;  /* 0x000000ffff087224 */ /* 0x000fe400078e000f */
[----:B------:R-:W3:Y:S01]  /*14db0*/  LDL.LU.64 R14, [R1+0x14d8] ;  /* 0x0014d800010e7983 */ /* 0x000ee20000300a00 */
[----:B--2---:R-:W-:Y:S01]  /*14dc0*/  HMMA.16816.F32.BF16 R24, R4, R12, R24 ;  /* 0x0000000c0418723c */ /* 0x004fe20000041818 */
[----:B0-----:R-:W-:-:S02]  /*14dd0*/  IMAD.MOV.U32 R29, RZ, RZ, R12 ;  /* 0x000000ffff1d7224 */ /* 0x001fc400078e000c */
[----:B------:R-:W-:Y:S02]  /*14de0*/  IMAD.MOV.U32 R0, RZ, RZ, R13 ;  /* 0x000000ffff007224 */ /* 0x000fe400078e000d */
[----:B------:R-:W2:Y:S11]  /*14df0*/  LDL.LU.64 R12, [R1+0x14d0] ;  /* 0x0014d000010c7983 */ /* 0x000eb60000300a00 */
[----:B------:R-:W-:Y:S07]  /*14e00*/  @!UPT UIADD3 URZ, URZ, URZ, URZ ;  /* 0x0000003f3f3ff290 */ /* 0x000fee000fffe03f */
[----:B------:R-:W-:Y:S01]  /*14e10*/  STL.64 [R1+0x13b0], R26 ;  /* 0x0013b01a01007387 */ /* 0x000fe20000100a00 */
[----:B------:R0:W-:Y:S03]  /*14e20*/  STL.64 [R1+0x13a8], R24 ;  /* 0x0013a81801007387 */ /* 0x0001e60000100a00 */
[----:B0-----:R-:W4:Y:S01]  /*14e30*/  LDL.LU R24, [R1+0x180] ;  /* 0x0001800001187983 */ /* 0x001f220000300800 */
[----:B------:R-:W4:Y:S02]  /*14e40*/  LDL.LU R25, [R1+0x184] ;  /* 0x0001840001197983 */ /* 0x000f240000300800 */
[----:B------:R-:W4:Y:S02]  /*14e50*/  LDL.LU R26, [R1+0x188] ;  /* 0x00018800011a7983 */ /* 0x000f240000300800 */
[----:B------:R-:W4:Y:S01]  /*14e60*/  LDL.LU R27, [R1+0x18c] ;  /* 0x00018c00011b7983 */ /* 0x000f220000300800 */
[----:B------:R-:W-:Y:S01]  /*14e70*/  STL [R1+0x14a0], R22 ;  /* 0x0014a01601007387 */ /* 0x000fe20000100800 */
[----:B------:R-:W-:Y:S01]  /*14e80*/  STL.64 [R1+0x1498], R20 ;  /* 0x0014981401007387 */ /* 0x000fe20000100a00 */
[----:B----4-:R-:W-:Y:S07]  /*14e90*/  HMMA.16816.F32.BF16 R4, R4, R20, R24 ;  /* 0x000000140404723c */ /* 0x010fee0000041818 */
[----:B------:R-:W-:-:S02]  /*14ea0*/  IMAD.MOV.U32 R24, RZ, RZ, R11 ;  /* 0x000000ffff187224 */ /* 0x000fc400078e000b */
[----:B------:R-:W-:Y:S02]  /*14eb0*/  IMAD.MOV.U32 R25, RZ, RZ, R10 ;  /* 0x000000ffff197224 */ /* 0x000fe400078e000a */
[----:B--2---:R-:W-:Y:S02]  /*14ec0*/  IMAD.MOV.U32 R11, RZ, RZ, R12 ;  /* 0x000000ffff0b7224 */ /* 0x004fe400078e000c */
[----:B------:R-:W-:Y:S02]  /*14ed0*/  IMAD.MOV.U32 R26, RZ, RZ, R9 ;  /* 0x000000ffff1a7224 */ /* 0x000fe400078e0009 */
[----:B------:R-:W-:Y:S01]  /*14ee0*/  IMAD.MOV.U32 R10, RZ, RZ, R13 ;  /* 0x000000ffff0a7224 */ /* 0x000fe200078e000d */
[----:B------:R-:W2:Y:S01]  /*14ef0*/  LDL.LU R12, [R1+0x100] ;  /* 0x00010000010c7983 */ /* 0x000ea20000300800 */
[----:B------:R-:W-:Y:S02]  /*14f00*/  IMAD.MOV.U32 R27, RZ, RZ, R8 ;  /* 0x000000ffff1b7224 */ /* 0x000fe400078e0008 */
[----:B---3--:R-:W-:-:S02]  /*14f10*/  IMAD.MOV.U32 R9, RZ, RZ, R14 ;  /* 0x000000ffff097224 */ /* 0x008fc400078e000e */
[----:B------:R-:W2:Y:S02]  /*14f20*/  LDL.LU R13, [R1+0x104] ;  /* 0x00010400010d7983 */ /* 0x000ea40000300800 */
[----:B------:R-:W-:Y:S01]  /*14f30*/  IMAD.MOV.U32 R8, RZ, RZ, R15 ;  /* 0x000000ffff087224 */ /* 0x000fe200078e000f */
[----:B------:R-:W3:Y:S01]  /*14f40*/  LDL.LU R14, [R1+0x108] ;  /* 0x00010800010e7983 */ /* 0x000ee20000300800 */
[----:B------:R-:W3:Y:S03]  /*14f50*/  LDL.LU R15, [R1+0x10c] ;  /* 0x00010c00010f7983 */ /* 0x000ee60000300800 */
[----:B---3--:R-:W-:Y:S01]  /*14f60*/  STL.64 [R1+0x1480], R14 ;  /* 0x0014800e01007387 */ /* 0x008fe20000100a00 */
[----:B--2---:R0:W-:Y:S03]  /*14f70*/  STL.64 [R1+0x1478], R12 ;  /* 0x0014780c01007387 */ /* 0x0041e60000100a00 */
[----:B0-----:R-:W2:Y:S01]  /*14f80*/  LDL.LU R12, [R1+0x150] ;  /* 0x00015000010c7983 */ /* 0x001ea20000300800 */
[----:B------:R-:W2:Y:S02]  /*14f90*/  LDL.LU R13, [R1+0x154] ;  /* 0x00015400010d7983 */ /* 0x000ea40000300800 */
[----:B------:R-:W3:Y:S02]  /*14fa0*/  LDL.LU R14, [R1+0x158] ;  /* 0x00015800010e7983 */ /* 0x000ee40000300800 */
[----:B------:R-:W3:Y:S01]  /*14fb0*/  LDL.LU R15, [R1+0x15c] ;  /* 0x00015c00010f7983 */ /* 0x000ee20000300800 */
[----:B------:R-:W4:Y:S01]  /*14fc0*/  LDL.LU R20, [R1+0x160] ;  /* 0x0001600001147983 */ /* 0x000f220000300800 */
[----:B------:R-:W4:Y:S02]  /*14fd0*/  LDL.LU R21, [R1+0x164] ;  /* 0x0001640001157983 */ /* 0x000f240000300800 */
[----:B------:R-:W2:Y:S02]  /*14fe0*/  LDL.LU R22, [R1+0x168] ;  /* 0x0001680001167983 */ /* 0x000ea40000300800 */
[----:B------:R-:W2:Y:S02]  /*14ff0*/  LDL.LU R23, [R1+0x16c] ;  /* 0x00016c0001177983 */ /* 0x000ea40000300800 */
[----:B--2---:R-:W-:Y:S01]  /*15000*/  STL.64 [R1+0x14b0], R22 ;  /* 0x0014b01601007387 */ /* 0x004fe20000100a00 */
[----:B----4-:R0:W-:Y:S03]  /*15010*/  STL.64 [R1+0x14a8], R20 ;  /* 0x0014a81401007387 */ /* 0x0101e60000100a00 */
[----:B0-----:R-:W2:Y:S01]  /*15020*/  LDL.LU R20, [R1+0x170] ;  /* 0x0001700001147983 */ /* 0x001ea20000300800 */
[----:B------:R-:W2:Y:S02]  /*15030*/  LDL.LU R21, [R1+0x174] ;  /* 0x0001740001157983 */ /* 0x000ea40000300800 */
[----:B------:R-:W2:Y:S02]  /*15040*/  LDL.LU R22, [R1+0x178] ;  /* 0x0001780001167983 */ /* 0x000ea40000300800 */
[----:B------:R-:W2:Y:S01]  /*15050*/  LDL.LU R23, [R1+0x17c] ;  /* 0x00017c0001177983 */ /* 0x000ea20000300800 */
[----:B---3--:R-:W-:Y:S01]  /*15060*/  STL.64 [R1+0x1490], R14 ;  /* 0x0014900e01007387 */ /* 0x008fe20000100a00 */
[----:B------:R0:W-:Y:S03]  /*15070*/  STL.64 [R1+0x1488], R12 ;  /* 0x0014880c01007387 */ /* 0x0001e60000100a00 */
[----:B0-----:R-:W3:Y:S01]  /*15080*/  LDL.LU.64 R12, [R1+0x90] ;  /* 0x00009000010c7983 */ /* 0x001ee20000300a00 */
[----:B------:R-:W-:Y:S02]  /*15090*/  STL.64 [R1+0x1430], R10 ;  /* 0x0014300a01007387 */ /* 0x000fe40000100a00 */
[----:B------:R0:W-:Y:S02]  /*150a0*/  STL.64 [R1+0x1428], R8 ;  /* 0x0014280801007387 */ /* 0x0001e40000100a00 */
[----:B0-----:R-:W4:Y:S01]  /*150b0*/  LDL.LU R8, [R1+0xd0] ;  /* 0x0000d00001087983 */ /* 0x001f220000300800 */
[----:B------:R-:W4:Y:S02]  /*150c0*/  LDL.LU R9, [R1+0xd4] ;  /* 0x0000d40001097983 */ /* 0x000f240000300800 */
[----:B------:R-:W2:Y:S02]  /*150d0*/  LDL.LU R10, [R1+0xd8] ;  /* 0x0000d800010a7983 */ /* 0x000ea40000300800 */
[----:B------:R-:W2:Y:S02]  /*150e0*/  LDL.LU R11, [R1+0xdc] ;  /* 0x0000dc00010b7983 */ /* 0x000ea40000300800 */
[----:B--2---:R-:W-:Y:S01]  /*150f0*/  STL.64 [R1+0x1448], R10 ;  /* 0x0014480a01007387 */ /* 0x004fe20000100a00 */
[----:B----4-:R0:W-:Y:S03]  /*15100*/  STL.64 [R1+0x1440], R8 ;  /* 0x0014400801007387 */ /* 0x0101e60000100a00 */
[----:B0-----:R-:W2:Y:S01]  /*15110*/  LDL.LU R8, [R1+0xe0] ;  /* 0x0000e00001087983 */ /* 0x001ea20000300800 */
[----:B------:R-:W2:Y:S02]  /*15120*/  LDL.LU R9, [R1+0xe4] ;  /* 0x0000e40001097983 */ /* 0x000ea40000300800 */
[----:B------:R-:W-:-:S02]  /*15130*/  IMAD.MOV.U32 R10, RZ, RZ, R16 ;  /* 0x000000ffff0a7224 */ /* 0x000fc400078e0010 */
[----:B------:R-:W-:Y:S01]  /*15140*/  IMAD.MOV.U32 R11, RZ, RZ, R17 ;  /* 0x000000ffff0b7224 */ /* 0x000fe200078e0011 */
[----:B------:R-:W4:Y:S01]  /*15150*/  LDL.LU R16, [R1+0x14c8] ;  /* 0x0014c80001107983 */ /* 0x000f220000300800 */
[----:B------:R-:W4:Y:S03]  /*15160*/  LDL.LU R17, [R1+0x14c4] ;  /* 0x0014c40001117983 */ /* 0x000f260000300800 */
[----:B------:R-:W-:Y:S04]  /*15170*/  STL.64 [R1+0x1458], R10 ;  /* 0x0014580a01007387 */ /* 0x000fe80000100a00 */
[----:B--2---:R0:W-:Y:S04]  /*15180*/  STL.64 [R1+0x1450], R8 ;  /* 0x0014500801007387 */ /* 0x0041e80000100a00 */
[----:B0-----:R-:W2:Y:S01]  /*15190*/  LDL.LU R8, [R1+0xf0] ;  /* 0x0000f00001087983 */ /* 0x001ea20000300800 */
[----:B------:R-:W2:Y:S02]  /*151a0*/  LDL.LU R9, [R1+0xf4] ;  /* 0x0000f40001097983 */ /* 0x000ea40000300800 */
[----:B------:R-:W2:Y:S02]  /*151b0*/  LDL.LU R10, [R1+0xf8] ;  /* 0x0000f800010a7983 */ /* 0x000ea40000300800 */
[----:B------:R-:W2:Y:S01]  /*151c0*/  LDL.LU R11, [R1+0xfc] ;  /* 0x0000fc00010b7983 */ /* 0x000ea20000300800 */
[----:B------:R-:W-:Y:S01]  /*151d0*/  STL.64 [R1+0x13c0], R26 ;  /* 0x0013c01a01007387 */ /* 0x000fe20000100a00 */
[----:B------:R0:W-:Y:S02]  /*151e0*/  STL.64 [R1+0x13b8], R24 ;  /* 0x0013b81801007387 */ /* 0x0001e40000100a00 */
[----:B0-----:R-:W-:-:S02]  /*151f0*/  IMAD.MOV.U32 R24, RZ, RZ, R18 ;  /* 0x000000ffff187224 */ /* 0x001fc400078e0012 */
[----:B------:R-:W-:Y:S01]  /*15200*/  IMAD.MOV.U32 R25, RZ, RZ, R19 ;  /* 0x000000ffff197224 */ /* 0x000fe200078e0013 */
[----:B------:R-:W4:Y:S01]  /*15210*/  LDL.LU R18, [R1+0x14c0] ;  /* 0x0014c00001127983 */ /* 0x000f220000300800 */
[----:B------:R-:W4:Y:S02]  /*15220*/  LDL.LU R19, [R1+0x14bc] ;  /* 0x0014bc0001137983 */ /* 0x000f240000300800 */
[----:B------:R-:W2:Y:S02]  /*15230*/  LDL R26, [R1+0xa8] ;  /* 0x0000a800011a7983 */ /* 0x000ea40000100800 */
[----:B------:R-:W2:Y:S01]  /*15240*/  LDL R27, [R1+0xac] ;  /* 0x0000ac00011b7983 */ /* 0x000ea20000100800 */
[----:B------:R-:W-:Y:S01]  /*15250*/  STL.64 [R1+0x13a0], R6 ;  /* 0x0013a00601007387 */ /* 0x000fe20000100a00 */
[----:B------:R0:W-:Y:S02]  /*15260*/  STL.64 [R1+0x1398], R4 ;  /* 0x0013980401007387 */ /* 0x0001e40000100a00 */
[----:B0-----:R-:W-:-:S02]  /*15270*/  IMAD.MOV.U32 R4, RZ, RZ, R29 ;  /* 0x000000ffff047224 */ /* 0x001fc400078e001d */
[----:B------:R-:W2:Y:S01]  /*15280*/  LDL.LU R29, [R1+0x14b8] ;  /* 0x0014b800011d7983 */ /* 0x000ea20000300800 */
[----:B------:R-:W2:Y:S02]  /*15290*/  LDL R6, [R1+0x48] ;  /* 0x0000480001067983 */ /* 0x000ea40000100800 */
[----:B------:R-:W2:Y:S01]  /*152a0*/  LDL R7, [R1+0x4c] ;  /* 0x00004c0001077983 */ /* 0x000ea20000100800 */
[C---:B----4-:R-:W-:Y:S11]  /*152b0*/  HMMA.16816.F32.BF16 R20, R16.reuse, R24, R20 ;  /* 0x000000181014723c */ /* 0x050ff60000041814 */
[----:B------:R-:W-:Y:S11]  /*152c0*/  @!UPT UIADD3 URZ, URZ, URZ, URZ ;  /* 0x0000003f3f3ff290 */ /* 0x000ff6000fffe03f */
[----:B------:R-:W-:Y:S01]  /*152d0*/  @!UPT UIADD3 URZ, URZ, URZ, URZ ;  /* 0x0000003f3f3ff290 */ /* 0x000fe2000fffe03f */
[----:B------:R-:W-:Y:S01]  /*152e0*/  STL.64 [R1+0x110], R20 ;  /* 0x0001101401007387 */ /* 0x000fe20000100a00 */
[----:B------:R0:W-:Y:S03]  /*152f0*/  STL.64 [R1+0x118], R22 ;  /* 0x0001181601007387 */ /* 0x0001e60000100a00 */
[----:B0-----:R-:W4:Y:S01]  /*15300*/  LDL.LU.64 R22, [R1+0x14b0] ;  /* 0x0014b00001167983 */ /* 0x001f220000300a00 */
[----:B------:R-:W4:Y:S02]  /*15310*/  LDL.LU.64 R20, [R1+0x14a8] ;  /* 0x0014a80001147983 */ /* 0x000f240000300a00 */
[----:B------:R-:W-:Y:S02]  /*15320*/  IMAD.MOV.U32 R5, RZ, RZ, R0 ;  /* 0x000000ffff057224 */ /* 0x000fe400078e0000 */
[----:B---3--:R-:W-:Y:S01]  /*15330*/  IMAD.MOV.U32 R0, RZ, RZ, R13 ;  /* 0x000000ffff007224 */ /* 0x008fe200078e000d */
[C---:B----4-:R-:W-:Y:S11]  /*15340*/  HMMA.16816.F32.BF16 R20, R16.reuse, R12, R20 ;  /* 0x0000000c1014723c */ /* 0x050ff60000041814 */
[----:B------:R-:W-:Y:S11]  /*15350*/  @!UPT UIADD3 URZ, URZ, URZ, URZ ;  /* 0x0000003f3f3ff290 */ /* 0x000ff6000fffe03f */
[----:B------:R-:W-:Y:S01]  /*15360*/  @!UPT UIADD3 URZ, URZ, URZ, URZ ;  /* 0x0000003f3f3ff290 */ /* 0x000fe2000fffe03f */
[----:B------:R-:W-:Y:S01]  /*15370*/  STL.64 [R1+0x140], R20 ;  /* 0x0001401401007387 */ /* 0x000fe20000100a00 */
[----:B------:R0:W-:Y:S03]  /*15380*/  STL.64 [R1+0x148], R22 ;  /* 0x0001481601007387 */ /* 0x0001e60000100a00 */
[----:B0-----:R-:W3:Y:S01]  /*15390*/  LDL.LU R22, [R1+0x14a0] ;  /* 0x0014a00001167983 */ /* 0x001ee20000300800 */
[----:B------:R-:W4:Y:S02]  /*153a0*/  LDL.LU.64 R20, [R1+0x1498] ;  /* 0x0014980001147983 */ /* 0x000f240000300a00 */
[----:B------:R-:W-:Y:S02]  /*153b0*/  IMAD.MOV.U32 R23, RZ, RZ, R12 ;  /* 0x000000ffff177224 */ /* 0x000fe400078e000c */
[----:B------:R-:W2:Y:S01]  /*153c0*/  LDL.LU.64 R14, [R1+0x1490] ;  /* 0x00149000010e7983 */ /* 0x000ea20000300a00 */
[----:B------:R-:W2:Y:S02]  /*153d0*/  LDL.LU.64 R12, [R1+0x1488] ;  /* 0x00148800010c7983 */ /* 0x000ea40000300a00 */
[C---:B--2---:R-:W-:Y:S11]  /*153e0*/  HMMA.16816.F32.BF16 R12, R16.reuse, R4, R12 ;  /* 0x00000004100c723c */ /* 0x044ff6000004180c */
[----:B------:R-:W-:Y:S11]  /*153f0*/  @!UPT UIADD3 URZ, URZ, URZ, URZ ;  /* 0x0000003f3f3ff290 */ /* 0x000ff6000fffe03f */
[----:B------:R-:W-:Y:S01]  /*15400*/  @!UPT UIADD3 URZ, URZ, URZ, URZ ;  /* 0x0000003f3f3ff290 */ /* 0x000fe2000fffe03f */
[----:B------:R-:W-:Y:S01]  /*15410*/  STL.64 [R1+0x150], R12 ;  /* 0x0001500c01007387 */ /* 0x000fe20000100a00 */
[----:B------:R0:W-:Y:S03]  /*15420*/  STL.64 [R1+0x158], R14 ;  /* 0x0001580e01007387 */ /* 0x0001e60000100a00 */
[----:B0-----:R-:W4:Y:S01]  /*15430*/  LDL.LU.64 R14, [R1+0x1480] ;  /* 0x00148000010e7983 */ /* 0x001f220000300a00 */
[----:B------:R-:W4:Y:S02]  /*15440*/  LDL.LU.64 R12, [R1+0x1478] ;  /* 0x00147800010c7983 */ /* 0x000f240000300a00 */
[----:B----4-:R-:W-:Y:S01]  /*15450*/  HMMA.16816.F32.BF16 R16, R16, R20, R12 ;  /* 0x000000141010723c */ /* 0x010fe2000004180c */
[----:B------:R-:W2:Y:S01]  /*15460*/  LDL.LU.64 R14, [R1+0x1470] ;  /* 0x00147000010e7983 */ /* 0x000ea20000300a00 */
[----:B------:R-:W2:Y:S11]  /*15470*/  LDL.LU.64 R12, [R1+0x1468] ;  /* 0x00146800010c7983 */ /* 0x000eb60000300a00 */
[----:B------:R-:W-:Y:S10]  /*15480*/  @!UPT UIADD3 URZ, URZ, URZ, URZ ;  /* 0x0000003f3f3ff290 */ /* 0x000ff4000fffe03f */
[----:B------:R0:W-:Y:S01]  /*15490*/  STL.64 [R1+0x130], R16 ;  /* 0x0001301001007387 */ /* 0x0001e20000100a00 */
[----:B------:R-:W-:Y:S02]  /*154a0*/  STL.64 [R1+0x138], R18 ;  /* 0x0001381201007387 */ /* 0x000fe40000100a00 */
[----:B0-----:R-:W-:Y:S02]  /*154b0*/  IMAD.MOV.U32 R16, RZ, RZ, R23 ;  /* 0x000000ffff107224 */ /* 0x001fe400078e0017 */
[----:B------:R-:W-:Y:S01]  /*154c0*/  IMAD.MOV.U32 R17, RZ, RZ, R0 ;  /* 0x000000ffff117224 */ /* 0x000fe200078e0000 */
[----:B------:R-:W4:Y:S01]  /*154d0*/  LDL.LU R23, [R1+0x1464] ;  /* 0x0014640001177983 */ /* 0x000f220000300800 */
[----:B------:R-:W3:Y:S01]  /*154e0*/  LDL.LU R0, [R1+0x1460] ;  /* 0x0014600001007983 */ /* 0x000ee20000300800 */
[C---:B--2---:R-:W-:Y:S11]  /*154f0*/  HMMA.16816.F32.BF16 R8, R12.reuse, R24, R8 ;  /* 0x000000180c08723c */ /* 0x044ff60000041808 */
[----:B------:R-:W-:Y:S11]  /*15500*/  @!UPT UIADD3 URZ, URZ, URZ, URZ ;  /* 0x0000003f3f3ff290 */ /* 0x000ff6000fffe03f */
[----:B------:R-:W-:Y:S01]  /*15510*/  @!UPT UIADD3 URZ, URZ, URZ, URZ ;  /* 0x0000003f3f3ff290 */ /* 0x000fe2000fffe03f */
[----:B------:R-:W-:Y:S01]  /*15520*/  STL.64 [R1+0x120], R8 ;  /* 0x0001200801007387 */ /* 0x000fe20000100a00 */
[----:B------:R0:W-:Y:S03]  /*15530*/  STL.64 [R1+0x128], R10 ;  /* 0x0001280a01007387 */ /* 0x0001e60000100a00 */
[----:B0-----:R-:W2:Y:S01]  /*15540*/  LDL.LU.64 R10, [R1+0x1458] ;  /* 0x00145800010a7983 */ /* 0x001ea20000300a00 */
[----:B------:R-:W2:Y:S02]  /*15550*/  LDL.LU.64 R8, [R1+0x1450] ;  /* 0x0014500001087983 */ /* 0x000ea40000300a00 */
[C---:B--2---:R-:W-:Y:S01]  /*15560*/  HMMA.16816.F32.BF16 R16, R12.reuse, R16, R8 ;  /* 0x000000100c10723c */ /* 0x044fe20000041808 */
[----:B------:R-:W2:Y:S01]  /*15570*/  LDL.LU.64 R10, [R1+0x1448] ;  /* 0x00144800010a7983 */ /* 0x000ea20000300a00 */
[----:B------:R-:W2:Y:S11]  /*15580*/  LDL.LU.64 R8, [R1+0x1440] ;  /* 0x0014400001087983 */ /* 0x000eb60000300a00 */
[----:B------:R-:W-:Y:S10]  /*15590*/  @!UPT UIADD3 URZ, URZ, URZ, URZ ;  /* 0x0000003f3f3ff290 */ /* 0x000ff4000fffe03f */
[----:B------:R-:W-:Y:S01]  /*155a0*/  STL.64 [R1+0x100], R16 ;  /* 0x0001001001007387 */ /* 0x000fe20000100a00 */
[----:B------:R2:W-:Y:S02]  /*155b0*/  STL.64 [R1+0x108], R18 ;  /* 0x0001081201007387 */ /* 0x0005e40000100a00 */
[----:B------:R0:W-:Y:S01]  /*155c0*/  STL.64 [R1+0x13f8], R6 ;  /* 0x0013f80601007387 */ /* 0x0001e20000100a00 */
[----:B--2---:R-:W-:Y:S01]  /*155d0*/  HMMA.16816.F32.BF16 R16, R12, R4, R8 ;  /* 0x000000040c10723c */ /* 0x004fe20000041808 */
[----:B------:R-:W2:Y:S01]  /*155e0*/  LDL.LU R4, [R1+0x70] ;  /* 0x0000700001047983 */ /* 0x000ea20000300800 */
[----:B------:R-:W2:Y:S02]  /*155f0*/  LDL.LU R5, [R1+0x74] ;  /* 0x0000740001057983 */ /* 0x000ea40000300800 */
[----:B0-----:R-:W2:Y:S02]  /*15600*/  LDL.LU R6, [R1+0x78] ;  /* 0x0000780001067983 */ /* 0x001ea40000300800 */
[----:B------:R-:W2:Y:S01]  /*15610*/  LDL.LU R7, [R1+0x7c] ;  /* 0x00007c0001077983 */ /* 0x000ea20000300800 */
[----:B------:R-:W0:Y:S04]  /*15620*/  LDSM.16.MT88.4 R8, [R29+0xc300] ;  /* 0x00c300001d08783b */ /* 0x000e280000004200 */
[----:B--2---:R-:W-:Y:S01]  /*15630*/  STL.64 [R1+0x1410], R6 ;  /* 0x0014100601007387 */ /* 0x004fe20000100a00 */
[----:B------:R3:W-:Y:S02]  /*15640*/  STL.64 [R1+0x1408], R4 ;  /* 0x0014080401007387 */ /* 0x0007e40000100a00 */
[----:B---3--:R-:W-:-:S02]  /*15650*/  IMAD.MOV.U32 R4, RZ, RZ, R0 ;  /* 0x000000ffff047224 */ /* 0x008fc400078e0000 */
[----:B------:R-:W2:Y:S01]  /*15660*/  LDL.LU R0, [R1+0x1438] ;  /* 0x0014380001007983 */ /* 0x000ea20000300800 */
[----:B------:R-:W3:Y:S02]  /*15670*/  LDL.LU R5, [R1+0x84] ;  /* 0x0000840001057983 */ /* 0x000ee40000300800 */
[----:B------:R-:W3:Y:S02]  /*15680*/  LDL.LU R6, [R1+0x88] ;  /* 0x0000880001067983 */ /* 0x000ee40000300800 */
[----:B------:R-:W3:Y:S02]  /*15690*/  LDL.LU R7, [R1+0x8c] ;  /* 0x00008c0001077983 */ /* 0x000ee40000300800 */
[----:B------:R1:W-:Y:S01]  /*156a0*/  STL.64 [R1+0x1340], R18 ;  /* 0x0013401201007387 */ /* 0x0003e20000100a00 */
[----:B------:R-:W-:Y:S03]  /*156b0*/  STL.64 [R1+0x1338], R16 ;  /* 0x0013381001007387 */ /* 0x000fe60000100a00 */
[----:B-1----:R-:W2:Y:S01]  /*156c0*/  LDL.LU R18, [R1+0x98] ;  /* 0x0000980001127983 */ /* 0x002ea20000300800 */
[----:B0-----:R-:W-:Y:S02]  /*156d0*/  STL.64 [R1+0x10], R8 ;  /* 0x0000100801007387 */ /* 0x001fe40000100a00 */
[----:B------:R0:W-:Y:S02]  /*156e0*/  STL.64 [R1+0x18], R10 ;  /* 0x0000180a01007387 */ /* 0x0001e40000100a00 */
[----:B0-----:R-:W2:Y:S01]  /*156f0*/  LDL.LU.64 R10, [R1+0x1430] ;  /* 0x00143000010a7983 */ /* 0x001ea20000300a00 */
[----:B------:R-:W2:Y:S02]  /*15700*/  LDL.LU.64 R8, [R1+0x1428] ;  /* 0x0014280001087983 */ /* 0x000ea40000300a00 */
[----:B--2---:R-:W-:Y:S01]  /*15710*/  HMMA.16816.F32.BF16 R12, R12, R20, R8 ;  /* 0x000000140c0c723c */ /* 0x004fe20000041808 */
[----:B------:R-:W3:Y:S01]  /*15720*/  LDL.LU.64 R10, [R1+0x1420] ;  /* 0x00142000010a7983 */ /* 0x000ee20000300a00 */
[----:B------:R-:W3:Y:S02]  /*15730*/  LDL.LU.64 R8, [R1+0x1418] ;  /* 0x0014180001087983 */ /* 0x000ee40000300a00 */
[----:B------:R-:W-:Y:S11]  /*15740*/  IMAD.MOV.U32 R19, RZ, RZ, R0 ;  /* 0x000000ffff137224 */ /* 0x000ff600078e0000 */
[----:B------:R-:W-:Y:S08]  /*15750*/  @!UPT UIADD3 URZ, URZ, URZ, URZ ;  /* 0x0000003f3f3ff290 */ /* 0x000ff0000fffe03f */
[----:B------:R0:W-:Y:S01]  /*15760*/  STL [R1+0xc0], R12 ;  /* 0x0000c00c01007387 */ /* 0x0001e20000100800 */
[----:B------:R-:W-:Y:S02]  /*15770*/  IMAD.MOV.U32 R0, RZ, RZ, R15 ;  /* 0x000000ffff007224 */ /* 0x000fe400078e000f */
[----:B------:R-:W-:Y:S02]  /*15780*/  IMAD.MOV.U32 R17, RZ, RZ, R13 ;  /* 0x000000ffff117224 */ /* 0x000fe400078e000d */
[----:B------:R-:W-:Y:S01]  /*15790*/  IMAD.MOV.U32 R16, RZ, RZ, R14 ;  /* 0x000000ffff107224 */ /* 0x000fe200078e000e */
[----:B0-----:R-:W2:Y:S01]  /*157a0*/  LDL.LU R12, [R1+0x60] ;  /* 0x00006000010c7983 */ /* 0x001ea20000300800 */
[----:B------:R-:W2:Y:S02]  /*157b0*/  LDL.LU R13, [R1+0x64] ;  /* 0x00006400010d7983 */ /* 0x000ea40000300800 */
[----:B------:R-:W2:Y:S02]  /*157c0*/  LDL.LU R14, [R1+0x68] ;  /* 0x00006800010e7983 */ /* 0x000ea40000300800 */
[----:B------:R-:W2:Y:S01]  /*157d0*/  LDL.LU R15, [R1+0x6c] ;  /* 0x00006c00010f7983 */ /* 0x000ea20000300800 */
[----:B------:R-:W-:Y:S01]  /*157e0*/  STL [R1+0x1360], R0 ;  /* 0x0013600001007387 */ /* 0x000fe20000100800 */
[----:B---3--:R-:W-:Y:S11]  /*157f0*/  HMMA.16816.F32.BF16 R4, R8, R26, R4 ;  /* 0x0000001a0804723c */ /* 0x008ff60000041804 */
[----:B------:R-:W-:Y:S11]  /*15800*/  @!UPT UIADD3 URZ, URZ, URZ, URZ ;  /* 0x0000003f3f3ff290 */ /* 0x000ff6000fffe03f */
[----:B------:R-:W-:Y:S01]  /*15810*/  @!UPT UIADD3 URZ, URZ, URZ, URZ ;  /* 0x0000003f3f3ff290 */ /* 0x000fe2000fffe03f */
[----:B------:R-:W-:Y:S01]  /*15820*/  STL.64 [R1+0xd0], R4 ;  /* 0x0000d00401007387 */ /* 0x000fe20000100a00 */
[----:B------:R0:W-:Y:S03]  /*15830*/  STL.64 [R1+0xd8], R6 ;  /* 0x0000d80601007387 */ /* 0x0001e60000100a00 */
[----:B0-----:R-:W3:Y:S01]  /*15840*/  LDL.LU.64 R6, [R1+0x1410] ;  /* 0x0014100001067983 */ /* 0x001ee20000300a00 */
[----:B------:R-:W3:Y:S02]  /*15850*/  LDL.LU.64 R4, [R1+0x1408] ;  /* 0x0014080001047983 */ /* 0x000ee40000300a00 */
[----:B------:R0:W-:Y:S02]  /*15860*/  STL.64 [R1+0x13e8], R26 ;  /* 0x0013e81a01007387 */ /* 0x0001e40000100a00 */
[----:B------:R-:W2:Y:S01]  /*15870*/  LDL.LU R24, [R1+0x50] ;  /* 0x0000500001187983 */ /* 0x000ea20000300800 */
[----:B------:R-:W2:Y:S04]  /*15880*/  LDL.LU R25, [R1+0x54] ;  /* 0x0000540001197983 */ /* 0x000ea80000300800 */
[----:B0-----:R-:W2:Y:S01]  /*15890*/  LDL.LU R26, [R1+0x58] ;  /* 0x00005800011a7983 */ /* 0x001ea20000300800 */
[----:B----4-:R-:W-:-:S02]  /*158a0*/  IMAD.MOV.U32 R27, RZ, RZ, R23 ;  /* 0x000000ffff1b7224 */ /* 0x010fc400078e0017 */
[----:B------:R-:W4:Y:S01]  /*158b0*/  LDL.LU R23, [R1+0x1400] ;  /* 0x0014000001177983 */ /* 0x000f220000300800 */
[----:B---3--:R-:W-:Y:S11]  /*158c0*/  HMMA.16816.F32.BF16 R4, R8, R18, R4 ;  /* 0x000000120804723c */ /* 0x008ff60000041804 */
[----:B------:R-:W-:Y:S11]  /*158d0*/  @!UPT UIADD3 URZ, URZ, URZ, URZ ;  /* 0x0000003f3f3ff290 */ /* 0x000ff6000fffe03f */
[----:B------:R-:W-:Y:S01]  /*158e0*/  @!UPT UIADD3 URZ, URZ, URZ, URZ ;  /* 0x0000003f3f3ff290 */ /* 0x000fe2000fffe03f */
[----:B------:R-:W-:Y:S01]  /*158f0*/  STL.64 [R1+0x190], R4 ;  /* 0x0001900401007387 */ /* 0x000fe20000100a00 */
[----:B------:R0:W-:Y:S03]  /*15900*/  STL.64 [R1+0x198], R6 ;  /* 0x0001980601007387 */ /* 0x0001e60000100a00 */
[----:B0-----:R-:W2:Y:S01]  /*15910*/  LDL.LU.64 R6, [R1+0x13f8] ;  /* 0x0013f80001067983 */ /* 0x001ea20000300a00 */
[----:B------:R-:W-:Y:S02]  /*15920*/  STL.64 [R1+0x13d0], R18 ;  /* 0x0013d01201007387 */ /* 0x000fe40000100a00 */
[----:B------:R0:W-:Y:S02]  /*15930*/  STL.64 [R1+0x13c8], R16 ;  /* 0x0013c81001007387 */ /* 0x0001e40000100a00 */
[----:B0-----:R-:W-:Y:S02]  /*15940*/  IMAD.MOV.U32 R16, RZ, RZ, R22 ;  /* 0x000000ffff107224 */ /* 0x001fe400078e0016 */
[----:B------:R-:W4:Y:S01]  /*15950*/  LDL.LU R22, [R1+0x13f0] ;  /* 0x0013f00001167983 */ /* 0x000f220000300800 */
[----:B------:R-:W-:-:S02]  /*15960*/  IMAD.MOV.U32 R17, RZ, RZ, R28 ;  /* 0x000000ffff117224 */ /* 0x000fc400078e001c */
[----:B------:R-:W-:Y:S02]  /*15970*/  IMAD.MOV.U32 R18, RZ, RZ, R3 ;  /* 0x000000ffff127224 */ /* 0x000fe400078e0003 */
[----:B------:R-:W-:Y:S01]  /*15980*/  IMAD.MOV.U32 R19, RZ, RZ, R2 ;  /* 0x000000ffff137224 */ /* 0x000fe200078e0002 */
[C---:B--2---:R-:W-:Y:S08]  /*15990*/  HMMA.16816.F32.BF16 R12, R8.reuse, R6, R12 ;  /* 0x00000006080c723c */ /* 0x044ff0000004180c */
[----:B----4-:R-:W-:Y:S11]  /*159a0*/  HMMA.16816.F32.BF16 R8, R8, R22, R24 ;  /* 0x000000160808723c */ /* 0x010ff60000041818 */
[----:B------:R-:W-:Y:S05]  /*159b0*/  @!UPT UIADD3 URZ, URZ, URZ, URZ ;  /* 0x0000003f3f3ff290 */ /* 0x000fea000fffe03f */
[----:B------:R-:W-:Y:S01]  /*159c0*/  IMAD.MOV.U32 R28, RZ, RZ, R13 ;  /* 0x000000ffff1c7224 */ /* 0x000fe200078e000d */
[----:B------:R0:W-:Y:S01]  /*159d0*/  STL [R1+0x180], R12 ;  /* 0x0001800c01007387 */ /* 0x0001e20000100800 */
[----:B------:R-:W-:Y:S02]  /*159e0*/  IMAD.MOV.U32 R3, RZ, RZ, R14 ;  /* 0x000000ffff037224 */ /* 0x000fe400078e000e */
[----:B------:R-:W-:Y:S01]  /*159f0*/  IMAD.MOV.U32 R2, RZ, RZ, R15 ;  /* 0x000000ffff027224 */ /* 0x000fe200078e000f */
[----:B0-----:R-:W2:Y:S01]  /*15a00*/  LDL.LU.64 R12, [R1] ;  /* 0x00000000010c7983 */ /* 0x001ea20000300a00 */
[----:B------:R-:W2:Y:S02]  /*15a10*/  LDL.LU.64 R14, [R1+0x8] ;  /* 0x00000800010e7983 */ /* 0x000ea40000300a00 */
[----:B------:R-:W-:Y:S02]  /*15a20*/  STL [R1+0x1364], R28 ;  /* 0x0013641c01007387 */ /* 0x000fe40000100800 */
[----:B------:R-:W3:Y:S01]  /*15a30*/  LDL.LU.64 R26, [R1+0x13e8] ;  /* 0x0013e800011a7983 */ /* 0x000ee20000300a00 */
[----:B------:R-:W3:Y:S01]  /*15a40*/  LDL.LU.64 R22, [R1+0x13e0] ;  /* 0x0013e00001167983 */ /* 0x000ee20000300a00 */
[----:B------:R-:W3:Y:S02]  /*15a50*/  LDL.LU.64 R20, [R1+0x13d8] ;  /* 0x0013d80001147983 */ /* 0x000ee40000300a00 */
[----:B------:R-:W-:Y:S02]  /*15a60*/  STL.64 [R1+0x170], R8 ;  /* 0x0001700801007387 */ /* 0x000fe40000100a00 */
[----:B------:R0:W-:Y:S02]  /*15a70*/  STL.64 [R1+0x178], R10 ;  /* 0x0001780a01007387 */ /* 0x0001e40000100a00 */
[----:B0-----:R-:W4:Y:S01]  /*15a80*/  LDL.LU.64 R10, [R1+0xb8] ;  /* 0x0000b800010a7983 */ /* 0x001f220000300a00 */
[C---:B---3--:R-:W-:Y:S03]  /*15a90*/  HMMA.16816.F32.BF16 R24, R20.reuse, R26, R16 ;  /* 0x0000001a1418723c */ /* 0x048fe60000041810 */
[----:B------:R-:W3:Y:S01]  /*15aa0*/  LDL.LU.64 R18, [R1+0x13d0] ;  /* 0x0013d00001127983 */ /* 0x000ee20000300a00 */
[----:B------:R-:W2:Y:S11]  /*15ab0*/  LDL.LU.64 R16, [R1+0x13c8] ;  /* 0x0013c80001107983 */ /* 0x000eb60000300a00 */
[----:B------:R-:W-:Y:S08]  /*15ac0*/  @!UPT UIADD3 URZ, URZ, URZ, URZ ;  /* 0x0000003f3f3ff290 */ /* 0x000ff0000fffe03f */
[----:B------:R-:W-:Y:S01]  /*15ad0*/  STL.64 [R1+0x160], R24 ;  /* 0x0001601801007387 */ /* 0x000fe20000100a00 */
[----:B------:R0:W-:Y:S03]  /*15ae0*/  STL.64 [R1+0x168], R26 ;  /* 0x0001681a01007387 */ /* 0x0001e60000100a00 */
[----:B0-----:R-:W3:Y:S01]  /*15af0*/  LDL.LU.64 R26, [R1+0x13c0] ;  /* 0x0013c000011a7983 */ /* 0x001ee20000300a00 */
        /* <DEDUP_REMOVED lines=8> */
[C---:B---3--:R-:W-:Y:S01]  /*15b80*/  HMMA.16816.F32.BF16 R24, R20.reuse, R6, R24 ;  /* 0x000000061418723c */ /* 0x048fe20000041818 */
[----:B------:R-:W3:Y:S01]  /*15b90*/  LDL.LU.64 R6, [R1+0x13a0] ;  /* 0x0013a00001067983 */ /* 0x000ee20000300a00 */
[----:B------:R-:W3:Y:S02]  /*15ba0*/  LDL.LU.64 R4, [R1+0x1398] ;  /* 0x0013980001047983 */ /* 0x000ee40000300a00 */
[----:B----4-:R-:W-:Y:S11]  /*15bb0*/  IMAD.MOV.U32 R0, RZ, RZ, R11 ;  /* 0x000000ffff007224 */ /* 0x010ff600078e000b */
[----:B------:R-:W-:Y:S08]  /*15bc0*/  @!UPT UIADD3 URZ, URZ, URZ, URZ ;  /* 0x0000003f3f3ff290 */ /* 0x000ff0000fffe03f */
[----:B------:R-:W-:Y:S01]  /*15bd0*/  STL.64 [R1+0x20], R24 ;  /* 0x0000201801007387 */ /* 0x000fe20000100a00 */
[----:B------:R-:W-:Y:S02]  /*15be0*/  STL.64 [R1+0x28], R26 ;  /* 0x0000281a01007387 */ /* 0x000fe40000100a00 */
[----:B------:R-:W0:Y:S01]  /*15bf0*/  LDSM.16.MT88.4 R24, [R29+0x10000] ;  /* 0x010000001d18783b */ /* 0x000e220000004200 */
[----:B---3--:R-:W-:Y:S07]  /*15c00*/  HMMA.16816.F32.BF16 R20, R20, R10, R4 ;  /* 0x0000000a1414723c */ /* 0x008fee0000041804 */
[----:B------:R-:W-:Y:S11]  /*15c10*/  IMAD.MOV.U32 R4, RZ, RZ, R10 ;  /* 0x000000ffff047224 */ /* 0x000ff600078e000a */
[----:B------:R-:W-:Y:S05]  /*15c20*/  @!UPT UIADD3 URZ, URZ, URZ, URZ ;  /* 0x0000003f3f3ff290 */ /* 0x000fea000fffe03f */
[----:B------:R1:W-:Y:S01]  /*15c30*/  STL.64 [R1+0xe0], R20 ;  /* 0x0000e01401007387 */ /* 0x0003e20000100a00 */
[----:B------:R3:W-:Y:S02]  /*15c40*/  STL.64 [R1+0xe8], R22 ;  /* 0x0000e81601007387 */ /* 0x0007e40000100a00 */
[----:B------:R-:W4:Y:S02]  /*15c50*/  LDL R5, [R1+0x268] ;  /* 0x0002680001057983 */ /* 0x000f240000100800 */
[----:B------:R-:W2:Y:S01]  /*15c60*/  LDL.LU R8, [R1+0x110] ;  /* 0x0001100001087983 */ /* 0x000ea20000300800 */
[----:B------:R-:W2:Y:S01]  /*15c70*/  LDL.LU R9, [R1+0x114] ;  /* 0x0001140001097983 */ /* 0x000ea20000300800 */
[----:B------:R-:W2:Y:S02]  /*15c80*/  LDL.LU R10, [R1+0x118] ;  /* 0x00011800010a7983 */ /* 0x000ea40000300800 */
[----:B------:R-:W2:Y:S02]  /*15c90*/  LDL.LU R11, [R1+0x11c] ;  /* 0x00011c00010b7983 */ /* 0x000ea40000300800 */
[----:B------:R-:W2:Y:S01]  /*15ca0*/  LDL.LU.64 R6, [R1+0xa8] ;  /* 0x0000a80001067983 */ /* 0x000ea20000300a00 */
[----:B-1----:R-:W2:Y:S01]  /*15cb0*/  LDL.LU R20, [R1+0x10] ;  /* 0x0000100001147983 */ /* 0x002ea20000300800 */
[----:B------:R-:W2:Y:S02]  /*15cc0*/  LDL.LU R21, [R1+0x14] ;  /* 0x0000140001157983 */ /* 0x000ea40000300800 */
[----:B---3--:R-:W3:Y:S02]  /*15cd0*/  LDL.LU R22, [R1+0x18] ;  /* 0x0000180001167983 */ /* 0x008ee40000300800 */
[----:B------:R-:W3:Y:S02]  /*15ce0*/  LDL.LU R23, [R1+0x1c] ;  /* 0x00001c0001177983 */ /* 0x000ee40000300800 */
[----:B---3--:R-:W-:Y:S01]  /*15cf0*/  STL.64 [R1+0x1370], R22 ;  /* 0x0013701601007387 */ /* 0x008fe20000100a00 */
[----:B--2---:R-:W-:Y:S02]  /*15d00*/  STL.64 [R1+0x1368], R20 ;  /* 0x0013681401007387 */ /* 0x004fe40000100a00 */
[----:B----4-:R-:W1:Y:S04]  /*15d10*/  LDSM.16.M88.4 R20, [R5+0x20080] ;  /* 0x020080000514783b */ /* 0x010e680000000200 */
[----:B0-----:R0:W-:Y:S01]  /*15d20*/  STL.64 [R1+0x1320], R26 ;  /* 0x0013201a01007387 */ /* 0x0011e20000100a00 */
[----:B------:R-:W-:Y:S04]  /*15d30*/  STL.64 [R1+0x1318], R24 ;  /* 0x0013181801007387 */ /* 0x000fe80000100a00 */
[----:B-1----:R-:W-:Y:S01]  /*15d40*/  STL.64 [R1+0x50], R20 ;  /* 0x0000501401007387 */ /* 0x002fe20000100a00 */
[----:B------:R-:W-:Y:S02]  /*15d50*/  STL.64 [R1+0x58], R22 ;  /* 0x0000581601007387 */ /* 0x000fe40000100a00 */
[----:B------:R-:W1:Y:S04]  /*15d60*/  LDSM.16.M88.4 R20, [R5+0x20880] ;  /* 0x020880000514783b */ /* 0x000e680000000200 */
[----:B0-----:R-:W-:-:S02]  /*15d70*/  IMAD.MOV.U32 R26, RZ, RZ, R4 ;  /* 0x000000ffff1a7224 */ /* 0x001fc400078e0004 */
[----:B------:R-:W-:Y:S01]  /*15d80*/  IMAD.MOV.U32 R27, RZ, RZ, R0 ;  /* 0x000000ffff1b7224 */ /* 0x000fe200078e0000 */
[----:B-1----:R-:W-:Y:S01]  /*15d90*/  STL.64 [R1+0x60], R20 ;  /* 0x0000601401007387 */ /* 0x002fe20000100a00 */
[----:B------:R-:W-:Y:S02]  /*15da0*/  IMAD.MOV.U32 R25, RZ, RZ, R20 ;  /* 0x000000ffff197224 */ /* 0x000fe400078e0014 */
[----:B------:R-:W-:Y:S02]  /*15db0*/  STL.64 [R1+0x68], R22 ;  /* 0x0000681601007387 */ /* 0x000fe40000100a00 */
[----:B------:R-:W-:Y:S02]  /*15dc0*/  IMAD.MOV.U32 R24, RZ, RZ, R21 ;  /* 0x000000ffff187224 */ /* 0x000fe400078e0015 */
[----:B------:R-:W0:Y:S04]  /*15dd0*/  LDSM.16.M88.4 R20, [R5+0x21080] ;  /* 0x021080000514783b */ /* 0x000e280000000200 */
[----:B------:R-:W-:Y:S01]  /*15de0*/  STL.64 [R1+0x1380], R26 ;  /* 0x0013801a01007387 */ /* 0x000fe20000100a00 */
[----:B------:R1:W-:Y:S03]  /*15df0*/  STL.64 [R1+0x1378], R24 ;  /* 0x0013781801007387 */ /* 0x0003e60000100a00 */
[----:B0-----:R-:W-:Y:S01]  /*15e00*/  STL.64 [R1+0x80], R20 ;  /* 0x0000801401007387 */ /* 0x001fe20000100a00 */
[----:B------:R-:W-:-:S02]  /*15e10*/  IMAD.MOV.U32 R28, RZ, RZ, R20 ;  /* 0x000000ffff1c7224 */ /* 0x000fc400078e0014 */
[----:B------:R-:W-:Y:S02]  /*15e20*/  STL.64 [R1+0x88], R22 ;  /* 0x0000881601007387 */ /* 0x000fe40000100a00 */
[----:B------:R-:W-:Y:S01]  /*15e30*/  IMAD.MOV.U32 R0, RZ, RZ, R21 ;  /* 0x000000ffff007224 */ /* 0x000fe200078e0015 */
[----:B-1----:R-:W2:Y:S04]  /*15e40*/  LDL.LU R24, [R1+0x150] ;  /* 0x0001500001187983 */ /* 0x002ea80000300800 */
[----:B------:R-:W0:Y:S04]  /*15e50*/  LDSM.16.M88.4 R20, [R5+0x21880] ;  /* 0x021880000514783b */ /* 0x000e280000000200 */
[----:B0-----:R-:W-:Y:S01]  /*15e60*/  STL.64 [R1+0x70], R20 ;  /* 0x0000701401007387 */ /* 0x001fe20000100a00 */
[----:B------:R0:W-:Y:S02]  /*15e70*/  STL.64 [R1+0x78], R22 ;  /* 0x0000781601007387 */ /* 0x0001e40000100a00 */
[----:B------:R-:W2:Y:S02]  /*15e80*/  LDL.LU R25, [R1+0x154] ;  /* 0x0001540001197983 */ /* 0x000ea40000300800 */
[----:B------:R-:W3:Y:S01]  /*15e90*/  LDL.LU R26, [R1+0x158] ;  /* 0x00015800011a7983 */ /* 0x000ee20000300800 */
[----:B------:R-:W3:Y:S01]  /*15ea0*/  LDL.LU R27, [R1+0x15c] ;  /* 0x00015c00011b7983 */ /* 0x000ee20000300800 */
[----:B0-----:R-:W-:Y:S07]  /*15eb0*/  HMMA.16816.F32.BF16 R20, R12, R6, R8 ;  /* 0x000000060c14723c */ /* 0x001fee0000041808 */
[----:B------:R-:W-:-:S02]  /*15ec0*/  IMAD.MOV.U32 R9, RZ, RZ, R6 ;  /* 0x000000ffff097224 */ /* 0x000fc400078e0006 */
[----:B------:R-:W-:Y:S02]  /*15ed0*/  IMAD.MOV.U32 R8, RZ, RZ, R7 ;  /* 0x000000ffff087224 */ /* 0x000fe400078e0007 */
[----:B------:R-:W0:Y:S04]  /*15ee0*/  LDSM.16.MT88.4 R4, [R29+0x10100] ;  /* 0x010100001d04783b */ /* 0x000e280000004200 */
[----:B---3--:R-:W-:Y:S01]  /*15ef0*/  STL.64 [R1+0x1390], R26 ;  /* 0x0013901a01007387 */ /* 0x008fe20000100a00 */
[----:B--2---:R1:W-:Y:S03]  /*15f00*/  STL.64 [R1+0x1388], R24 ;  /* 0x0013881801007387 */ /* 0x0043e60000100a00 */
[----:B-1----:R-:W2:Y:S01]  /*15f10*/  LDL.LU R24, [R1+0x140] ;  /* 0x0001400001187983 */ /* 0x002ea20000300800 */
[----:B------:R-:W2:Y:S02]  /*15f20*/  LDL.LU R25, [R1+0x144] ;  /* 0x0001440001197983 */ /* 0x000ea40000300800 */
[----:B------:R-:W2:Y:S02]  /*15f30*/  LDL.LU R26, [R1+0x148] ;  /* 0x00014800011a7983 */ /* 0x000ea40000300800 */
[----:B------:R-:W2:Y:S01]  /*15f40*/  LDL.LU R27, [R1+0x14c] ;  /* 0x00014c00011b7983 */ /* 0x000ea20000300800 */
[----:B------:R-:W-:Y:S01]  /*15f50*/  STL.64 [R1+0xf0], R20 ;  /* 0x0000f01401007387 */ /* 0x000fe20000100a00 */
[----:B------:R-:W-:Y:S02]  /*15f60*/  STL.64 [R1+0xf8], R22 ;  /* 0x0000f81601007387 */ /* 0x000fe40000100a00 */
[----:B0-----:R0:W-:Y:S02]  /*15f70*/  STL.64 [R1+0x12f0], R6 ;  /* 0x0012f00601007387 */ /* 0x0011e40000100a00 */
[----:B0-----:R-:W-:-:S02]  /*15f80*/  IMAD.MOV.U32 R6, RZ, RZ, R9 ;  /* 0x000000ffff067224 */ /* 0x001fc400078e0009 */
[----:B------:R-:W-:Y:S02]  /*15f90*/  IMAD.MOV.U32 R7, RZ, RZ, R8 ;  /* 0x000000ffff077224 */ /* 0x000fe400078e0008 */
[----:B------:R-:W0:Y:S04]  /*15fa0*/  LDSM.16.MT88.4 R8, [R29+0x10200] ;  /* 0x010200001d08783b */ /* 0x000e280000004200 */
[----:B------:R-:W-:Y:S01]  /*15fb0*/  STL.64 [R1+0x12e8], R4 ;  /* 0x0012e80401007387 */ /* 0x000fe20000100a00 */
[----:B------:R-:W3:Y:S02]  /*15fc0*/  LDL.LU R20, [R1+0x130] ;  /* 0x0001300001147983 */ /* 0x000ee40000300800 */
[----:B------:R-:W3:Y:S02]  /*15fd0*/  LDL.LU R21, [R1+0x134] ;  /* 0x0001340001157983 */ /* 0x000ee40000300800 */
[----:B------:R-:W3:Y:S01]  /*15fe0*/  LDL.LU R22, [R1+0x138] ;  /* 0x0001380001167983 */ /* 0x000ee20000300800 */
[----:B------:R-:W3:Y:S04]  /*15ff0*/  LDL.LU R23, [R1+0x13c] ;  /* 0x00013c0001177983 */ /* 0x000ee80000300800 */
[----:B0-----:R-:W-:Y:S01]  /*16000*/  STL [R1+0x12ac], R8 ;  /* 0x0012ac0801007387 */ /* 0x001fe20000100800 */
[----:B------:R-:W-:Y:S02]  /*16010*/  STL [R1+0x12a8], R9 ;  /* 0x0012a80901007387 */ /* 0x000fe40000100800 */
[----:B------:R-:W-:Y:S02]  /*16020*/  STL [R1+0x12a4], R10 ;  /* 0x0012a40a01007387 */ /* 0x000fe40000100800 */
[----:B------:R0:W-:Y:S02]  /*16030*/  STL [R1+0x12a0], R11 ;  /* 0x0012a00b01007387 */ /* 0x0001e40000100800 */
[----:B0-----:R-:W4:Y:S01]  /*16040*/  LDL.LU.64 R10, [R1+0x48] ;  /* 0x00004800010a7983 */ /* 0x001f220000300a00 */
[----:B--2---:R-:W-:Y:S11]  /*16050*/  HMMA.16816.F32.BF16 R24, R12, R18, R24 ;  /* 0x000000120c18723c */ /* 0x004ff60000041818 */
[----:B------:R-:W-:Y:S11]  /*16060*/  @!UPT UIADD3 URZ, URZ, URZ, URZ ;  /* 0x0000003f3f3ff290 */ /* 0x000ff6000fffe03f */
[----:B------:R-:W-:Y:S01]  /*16070*/  @!UPT UIADD3 URZ, URZ, URZ, URZ ;  /* 0x0000003f3f3ff290 */ /* 0x000fe2000fffe03f */
[----:B------:R-:W-:Y:S01]  /*16080*/  STL.64 [R1+0x140], R24 ;  /* 0x0001401801007387 */ /* 0x000fe20000100a00 */
[----:B------:R0:W-:Y:S03]  /*16090*/  STL.64 [R1+0x148], R26 ;  /* 0x0001481a01007387 */ /* 0x0001e60000100a00 */
[----:B0-----:R-:W2:Y:S01]  /*160a0*/  LDL.LU.64 R26, [R1+0x1390] ;  /* 0x00139000011a7983 */ /* 0x001ea20000300a00 */
[----:B------:R-:W2:Y:S02]  /*160b0*/  LDL.LU.64 R24, [R1+0x1388] ;  /* 0x0013880001187983 */ /* 0x000ea40000300a00 */
[----:B------:R-:W-:Y:S02]  /*160c0*/  IMAD.MOV.U32 R9, RZ, RZ, R12 ;  /* 0x000000ffff097224 */ /* 0x000fe400078e000c */
[----:B------:R-:W-:Y:S02]  /*160d0*/  IMAD.MOV.U32 R8, RZ, RZ, R13 ;  /* 0x000000ffff087224 */ /* 0x000fe400078e000d */
[----:B------:R-:W-:-:S02]  /*160e0*/  IMAD.MOV.U32 R5, RZ, RZ, R14 ;  /* 0x000000ffff057224 */ /* 0x000fc400078e000e */
[----:B------:R-:W-:Y:S02]  /*160f0*/  IMAD.MOV.U32 R4, RZ, RZ, R15 ;  /* 0x000000ffff047224 */ /* 0x000fe400078e000f */
[----:B------:R-:W0:Y:S04]  /*16100*/  LDSM.16.MT88.4 R12, [R29+0x10300] ;  /* 0x010300001d0c783b */ /* 0x000e280000004200 */
[----:B------:R-:W-:Y:S01]  /*16110*/  STL.64 [R1+0x1358], R18 ;  /* 0x0013581201007387 */ /* 0x000fe20000100a00 */
[----:B------:R1:W-:Y:S03]  /*16120*/  STL.64 [R1+0x1350], R16 ;  /* 0x0013501001007387 */ /* 0x0003e60000100a00 */
[----:B-1----:R-:W3:Y:S01]  /*16130*/  LDL.LU R16, [R1+0x120] ;  /* 0x0001200001107983 */ /* 0x002ee20000300800 */
[----:B------:R-:W3:Y:S02]  /*16140*/  LDL.LU R17, [R1+0x124] ;  /* 0x0001240001117983 */ /* 0x000ee40000300800 */
[----:B------:R-:W3:Y:S02]  /*16150*/  LDL.LU R18, [R1+0x128] ;  /* 0x0001280001127983 */ /* 0x000ee40000300800 */
[----:B------:R-:W3:Y:S01]  /*16160*/  LDL.LU R19, [R1+0x12c] ;  /* 0x00012c0001137983 */ /* 0x000ee20000300800 */
[----:B0-----:R0:W-:Y:S01]  /*16170*/  STL.64 [R1+0x1270], R14 ;  /* 0x0012700e01007387 */ /* 0x0011e20000100a00 */
[----:B------:R1:W-:Y:S02]  /*16180*/  STL.64 [R1+0x1268], R12 ;  /* 0x0012680c01007387 */ /* 0x0003e40000100a00 */
[----:B0-----:R-:W-:-:S02]  /*16190*/  IMAD.MOV.U32 R14, RZ, RZ, R5 ;  /* 0x000000ffff0e7224 */ /* 0x001fc400078e0005 */
[----:B-1----:R-:W-:Y:S02]  /*161a0*/  IMAD.MOV.U32 R12, RZ, RZ, R9 ;  /* 0x000000ffff0c7224 */ /* 0x002fe400078e0009 */
[----:B------:R-:W-:Y:S02]  /*161b0*/  IMAD.MOV.U32 R13, RZ, RZ, R8 ;  /* 0x000000ffff0d7224 */ /* 0x000fe400078e0008 */
[----:B------:R-:W-:Y:S02]  /*161c0*/  IMAD.MOV.U32 R15, RZ, RZ, R4 ;  /* 0x000000ffff0f7224 */ /* 0x000fe400078e0004 */
[----:B----4-:R-:W-:Y:S02]  /*161d0*/  IMAD.MOV.U32 R5, RZ, RZ, R10 ;  /* 0x000000ffff057224 */ /* 0x010fe400078e000a */
[----:B------:R-:W-:-:S03]  /*161e0*/  IMAD.MOV.U32 R4, RZ, RZ, R11 ;  /* 0x000000ffff047224 */ /* 0x000fc600078e000b */
[----:B--2---:R-:W-:Y:S11]  /*161f0*/  HMMA.16816.F32.BF16 R24, R12, R10, R24 ;  /* 0x0000000a0c18723c */ /* 0x004ff60000041818 */
[----:B------:R-:W-:Y:S11]  /*16200*/  @!UPT UIADD3 URZ, URZ, URZ, URZ ;  /* 0x0000003f3f3ff290 */ /* 0x000ff6000fffe03f */
[----:B------:R-:W-:Y:S02]  /*16210*/  @!UPT UIADD3 URZ, URZ, URZ, URZ ;  /* 0x0000003f3f3ff290 */ /* 0x000fe4000fffe03f */
[----:B------:R-:W-:Y:S02]  /*16220*/  IMAD.MOV.U32 R10, RZ, RZ, R26 ;  /* 0x000000ffff0a7224 */ /* 0x000fe400078e001a */
[----:B------:R-:W-:Y:S02]  /*16230*/  IMAD.MOV.U32 R11, RZ, RZ, R27 ;  /* 0x000000ffff0b7224 */ /* 0x000fe400078e001b */
[----:B------:R-:W3:Y:S01]  /*16240*/  LDL.LU.64 R26, [R1+0x1380] ;  /* 0x00138000011a7983 */ /* 0x000ee20000300a00 */
[----:B------:R-:W-:Y:S02]  /*16250*/  IMAD.MOV.U32 R8, RZ, RZ, R24 ;  /* 0x000000ffff087224 */ /* 0x000fe400078e0018 */
[----:B------:R-:W-:Y:S02]  /*16260*/  IMAD.MOV.U32 R9, RZ, RZ, R25 ;  /* 0x000000ffff097224 */ /* 0x000fe400078e0019 */
[----:B------:R-:W2:Y:S01]  /*16270*/  LDL.LU.64 R24, [R1+0x1378] ;  /* 0x0013780001187983 */ /* 0x000ea20000300a00 */
[----:B------:R0:W-:Y:S02]  /*16280*/  STL.64 [R1+0x12b8], R10 ;  /* 0x0012b80a01007387 */ /* 0x0001e40000100a00 */
[----:B------:R1:W-:Y:S02]  /*16290*/  STL.64 [R1+0x12b0], R8 ;  /* 0x0012b00801007387 */ /* 0x0003e40000100a00 */
[----:B0-----:R-:W-:-:S02]  /*162a0*/  IMAD.MOV.U32 R10, RZ, RZ, R5 ;  /* 0x000000ffff0a7224 */ /* 0x001fc400078e0005 */
[----:B------:R-:W-:-:S05]  /*162b0*/  IMAD.MOV.U32 R11, RZ, RZ, R4 ;  /* 0x000000ffff0b7224 */ /* 0x000fca00078e0004 */
[----:B------:R0:W-:Y:S01]  /*162c0*/  STL.64 [R1+0x1348], R10 ;  /* 0x0013480a01007387 */ /* 0x0001e20000100a00 */
[----:B-1----:R-:W4:Y:S02]  /*162d0*/  LDL.LU R8, [R1+0x100] ;  /* 0x0001000001087983 */ /* 0x002f240000300800 */
[----:B------:R-:W4:Y:S01]  /*162e0*/  LDL.LU R9, [R1+0x104] ;  /* 0x0001040001097983 */ /* 0x000f220000300800 */
[----:B0-----:R-:W4:Y:S01]  /*162f0*/  LDL.LU R10, [R1+0x108] ;  /* 0x00010800010a7983 */ /* 0x001f220000300800 */
[----:B------:R-:W4:Y:S01]  /*16300*/  LDL.LU R11, [R1+0x10c] ;  /* 0x00010c00010b7983 */ /* 0x000f220000300800 */
[----:B---3--:R-:W-:Y:S02]  /*16310*/  HMMA.16816.F32.BF16 R12, R12, R26, R20 ;  /* 0x0000001a0c0c723c */ /* 0x008fe40000041814 */
[----:B------:R-:W3:Y:S01]  /*16320*/  LDL.LU.64 R22, [R1+0x1370] ;  /* 0x0013700001167983 */ /* 0x000ee20000300a00 */
[----:B------:R-:W3:Y:S11]  /*16330*/  LDL.LU.64 R20, [R1+0x1368] ;  /* 0x0013680001147983 */ /* 0x000ef60000300a00 */
[----:B------:R-:W-:Y:S09]  /*16340*/  @!UPT UIADD3 URZ, URZ, URZ, URZ ;  /* 0x0000003f3f3ff290 */ /* 0x000ff2000fffe03f */
[----:B------:R-:W-:Y:S01]  /*16350*/  STL.64 [R1+0x1280], R14 ;  /* 0x0012800e01007387 */ /* 0x000fe20000100a00 */
[----:B------:R0:W-:Y:S02]  /*16360*/  STL.64 [R1+0x1278], R12 ;  /* 0x0012780c01007387 */ /* 0x0001e40000100a00 */
[----:B0-----:R-:W-:Y:S02]  /*16370*/  IMAD.MOV.U32 R12, RZ, RZ, R28 ;  /* 0x000000ffff0c7224 */ /* 0x001fe400078e001c */
[----:B------:R-:W-:Y:S01]  /*16380*/  IMAD.MOV.U32 R13, RZ, RZ, R0 ;  /* 0x000000ffff0d7224 */ /* 0x000fe200078e0000 */
[----:B------:R-:W2:Y:S01]  /*16390*/  LDL.LU R28, [R1+0x1364] ;  /* 0x00136400011c7983 */ /* 0x000ea20000300800 */
[----:B------:R-:W2:Y:S01]  /*163a0*/  LDL.LU R0, [R1+0x1360] ;  /* 0x0013600001007983 */ /* 0x000ea20000300800 */
[----:B---3--:R-:W-:Y:S02]  /*163b0*/  HMMA.16816.F32.BF16 R4, R20, R6, R16 ;  /* 0x000000061404723c */ /* 0x008fe40000041810 */
[----:B------:R-:W4:Y:S01]  /*163c0*/  LDL.LU.64 R18, [R1+0x1358] ;  /* 0x0013580001127983 */ /* 0x000f220000300a00 */
[----:B------:R-:W3:Y:S11]  /*163d0*/  LDL.LU.64 R16, [R1+0x1350] ;  /* 0x0013500001107983 */ /* 0x000ef60000300a00 */
[----:B------:R-:W-:Y:S09]  /*163e0*/  @!UPT UIADD3 URZ, URZ, URZ, URZ ;  /* 0x0000003f3f3ff290 */ /* 0x000ff2000fffe03f */
[----:B------:R0:W-:Y:S01]  /*163f0*/  STL.64 [R1+0x120], R4 ;  /* 0x0001200401007387 */ /* 0x0001e20000100a00 */
[----:B------:R1:W-:Y:S03]  /*16400*/  STL.64 [R1+0x128], R6 ;  /* 0x0001280601007387 */ /* 0x0003e60000100a00 */
[----:B0-----:R-:W2:Y:S01]  /*16410*/  LDL.LU R4, [R1+0xd0] ;  /* 0x0000d00001047983 */ /* 0x001ea20000300800 */
[----:B------:R-:W2:Y:S02]  /*16420*/  LDL.LU R5, [R1+0xd4] ;  /* 0x0000d40001057983 */ /* 0x000ea40000300800 */
[----:B-1----:R-:W2:Y:S02]  /*16430*/  LDL.LU R6, [R1+0xd8] ;  /* 0x0000d80001067983 */ /* 0x002ea40000300800 */
[----:B------:R-:W2:Y:S02]  /*16440*/  LDL.LU R7, [R1+0xdc] ;  /* 0x0000dc0001077983 */ /* 0x000ea40000300800 */
[----:B--2---:R3:W-:Y:S01]  /*16450*/  STL.64 [R1+0x1330], R6 ;  /* 0x0013300601007387 */ /* 0x0047e20000100a00 */
[----:B------:R0:W-:Y:S02]  /*16460*/  STL.64 [R1+0x1328], R4 ;  /* 0x0013280401007387 */ /* 0x0001e40000100a00 */
[----:B---3--:R-:W-:-:S02]  /*16470*/  IMAD.MOV.U32 R6, RZ, RZ, R16 ;  /* 0x000000ffff067224 */ /* 0x008fc400078e0010 */
[----:B0-----:R-:W-:Y:S01]  /*16480*/  IMAD.MOV.U32 R5, RZ, RZ, R17 ;  /* 0x000000ffff057224 */ /* 0x001fe200078e0011 */
[----:B------:R-:W2:Y:S01]  /*16490*/  LDL.LU R4, [R1+0xc0] ;  /* 0x0000c00001047983 */ /* 0x000ea20000300800 */
[C---:B----4-:R-:W-:Y:S01]  /*164a0*/  HMMA.16816.F32.BF16 R16, R20.reuse, R18, R8 ;  /* 0x000000121410723c */ /* 0x050fe20000041808 */
[----:B------:R-:W-:Y:S02]  /*164b0*/  IMAD.MOV.U32 R7, RZ, RZ, R0 ;  /* 0x000000ffff077224 */ /* 0x000fe400078e0000 */
[----:B------:R-:W3:Y:S11]  /*164c0*/  LDL.LU.64 R10, [R1+0x1348] ;  /* 0x00134800010a7983 */ /* 0x000ef60000300a00 */
[----:B------:R-:W-:Y:S09]  /*164d0*/  @!UPT UIADD3 URZ, URZ, URZ, URZ ;  /* 0x0000003f3f3ff290 */ /* 0x000ff2000fffe03f */
[----:B------:R0:W-:Y:S01]  /*164e0*/  STL [R1+0x110], R16 ;  /* 0x0001101001007387 */ /* 0x0001e20000100800 */
[----:B------:R-:W-:Y:S02]  /*164f0*/  IMAD.MOV.U32 R14, RZ, RZ, R18 ;  /* 0x000000ffff0e7224 */ /* 0x000fe400078e0012 */
[----:B------:R-:W-:Y:S02]  /*16500*/  IMAD.MOV.U32 R0, RZ, RZ, R19 ;  /* 0x000000ffff007224 */ /* 0x000fe400078e0013 */
[----:B------:R-:W-:Y:S01]  /*16510*/  IMAD.MOV.U32 R15, RZ, RZ, R17 ;  /* 0x000000ffff0f7224 */ /* 0x000fe200078e0011 */
[----:B------:R-:W3:Y:S04]  /*16520*/  LDL.LU.64 R18, [R1+0x1340] ;  /* 0x0013400001127983 */ /* 0x000ee80000300a00 */
[----:B0-----:R-:W3:Y:S01]  /*16530*/  LDL.LU.64 R16, [R1+0x1338] ;  /* 0x0013380001107983 */ /* 0x001ee20000300a00 */
[----:B------:R-:W-:Y:S02]  /*16540*/  STL.64 [R1+0x1300], R14 ;  /* 0x0013000e01007387 */ /* 0x000fe40000100a00 */
[----:B------:R0:W-:Y:S02]  /*16550*/  STL.64 [R1+0x12f8], R12 ;  /* 0x0012f80c01007387 */ /* 0x0001e40000100a00 */
[----:B0-----:R-:W4:Y:S01]  /*16560*/  LDL.LU R12, [R1+0x190] ;  /* 0x00019000010c7983 */ /* 0x001f220000300800 */
[C---:B---3--:R-:W-:Y:S03]  /*16570*/  HMMA.16816.F32.BF16 R16, R20.reuse, R10, R16 ;  /* 0x0000000a1410723c */ /* 0x048fe60000041810 */
[----:B------:R-:W0:Y:S11]  /*16580*/  LDSM.16.MT88.4 R8, [R29+0x14000] ;  /* 0x014000001d08783b */ /* 0x000e360000004200 */
[----:B------:R-:W-:Y:S09]  /*16590*/  @!UPT UIADD3 URZ, URZ, URZ, URZ ;  /* 0x0000003f3f3ff290 */ /* 0x000ff2000fffe03f */
[----:B------:R-:W-:Y:S01]  /*165a0*/  STL.64 [R1+0x100], R16 ;  /* 0x0001001001007387 */ /* 0x000fe20000100a00 */
[----:B------:R-:W-:Y:S02]  /*165b0*/  STL.64 [R1+0x108], R18 ;  /* 0x0001081201007387 */ /* 0x000fe40000100a00 */
[----:B------:R-:W1:Y:S01]  /*165c0*/  LDSM.16.MT88.4 R16, [R29+0x14100] ;  /* 0x014100001d10783b */ /* 0x000e620000004200 */
[----:B0-----:R-:W-:Y:S03]  /*165d0*/  STL.64 [R1], R8 ;  /* 0x0000000801007387 */ /* 0x001fe60000100a00 */
[----:B------:R-:W-:Y:S02]  /*165e0*/  STL.64 [R1+0x8], R10 ;  /* 0x0000080a01007387 */ /* 0x000fe40000100a00 */
[----:B------:R-:W4:Y:S02]  /*165f0*/  LDL.LU R13, [R1+0x194] ;  /* 0x00019400010d7983 */ /* 0x000f240000300800 */
[----:B------:R-:W3:Y:S01]  /*16600*/  LDL.LU R14, [R1+0x198] ;  /* 0x00019800010e7983 */ /* 0x000ee20000300800 */
[----:B------:R-:W3:Y:S01]  /*16610*/  LDL.LU R15, [R1+0x19c] ;  /* 0x00019c00010f7983 */ /* 0x000ee20000300800 */
[----:B--2---:R-:W-:Y:S03]  /*16620*/  HMMA.16816.F32.BF16 R20, R20, R26, R4 ;  /* 0x0000001a1414723c */ /* 0x004fe60000041804 */
[----:B---3--:R-:W-:Y:S01]  /*16630*/  STL.64 [R1+0x1310], R14 ;  /* 0x0013100e01007387 */ /* 0x008fe20000100a00 */
[----:B----4-:R0:W-:Y:S03]  /*16640*/  STL.64 [R1+0x1308], R12 ;  /* 0x0013080c01007387 */ /* 0x0101e60000100a00 */
[----:B0-----:R-:W2:Y:S01]  /*16650*/  LDL.64 R12, [R1+0x50] ;  /* 0x00005000010c7983 */ /* 0x001ea20000100a00 */
[----:B-1----:R-:W-:Y:S02]  /*16660*/  STL.64 [R1+0x11a8], R18 ;  /* 0x0011a81201007387 */ /* 0x002fe40000100a00 */
[----:B------:R0:W-:Y:S02]  /*16670*/  STL.64 [R1+0x11a0], R16 ;  /* 0x0011a01001007387 */ /* 0x0001e40000100a00 */
[----:B------:R-:W3:Y:S01]  /*16680*/  LDL.LU R8, [R1+0x180] ;  /* 0x0001800001087983 */ /* 0x000ee20000300800 */
[----:B------:R-:W2:Y:S01]  /*16690*/  LDL.LU.64 R6, [R1+0x1330] ;  /* 0x0013300001067983 */ /* 0x000ea20000300a00 */
[----:B------:R-:W2:Y:S02]  /*166a0*/  LDL.LU.64 R4, [R1+0x1328] ;  /* 0x0013280001047983 */ /* 0x000ea40000300a00 */
[----:B------:R-:W2:Y:S02]  /*166b0*/  LDL.LU.64 R26, [R1+0x1320] ;  /* 0x00132000011a7983 */ /* 0x000ea40000300a00 */
[----:B0-----:R-:W-:-:S02]  /*166c0*/  IMAD.MOV.U32 R16, RZ, RZ, R25 ;  /* 0x000000ffff107224 */ /* 0x001fc400078e0019 */
[----:B------:R-:W-:Y:S02]  /*166d0*/  IMAD.MOV.U32 R17, RZ, RZ, R24 ;  /* 0x000000ffff117224 */ /* 0x000fe400078e0018 */
[----:B------:R-:W2:Y:S01]  /*166e0*/  LDL.LU.64 R24, [R1+0x1318] ;  /* 0x0013180001187983 */ /* 0x000ea20000300a00 */
[----:B------:R-:W-:Y:S02]  /*166f0*/  STL.64 [R1+0xa0], R20 ;  /* 0x0000a01401007387 */ /* 0x000fe40000100a00 */
[----:B------:R-:W-:Y:S02]  /*16700*/  STL.64 [R1+0xa8], R22 ;  /* 0x0000a81601007387 */ /* 0x000fe40000100a00 */
[----:B------:R-:W0:Y:S04]  /*16710*/  LDSM.16.MT88.4 R20, [R29+0x14200] ;  /* 0x014200001d14783b */ /* 0x000e280000004200 */
[----:B------:R-:W-:Y:S04]  /*16720*/  STL [R1+0x1218], R29 ;  /* 0x0012181d01007387 */ /* 0x000fe80000100800 */
[----:B0-----:R-:W-:Y:S01]  /*16730*/  STL.64 [R1+0x1148], R22 ;  /* 0x0011481601007387 */ /* 0x001fe20000100a00 */
[----:B------:R0:W-:Y:S03]  /*16740*/  STL.64 [R1+0x1140], R20 ;  /* 0x0011401401007387 */ /* 0x0001e60000100a00 */
[----:B0-----:R-:W4:Y:S01]  /*16750*/  LDL.LU.64 R20, [R1+0x70] ;  /* 0x0000700001147983 */ /* 0x001f220000300a00 */
[----:B------:R-:W3:Y:S01]  /*16760*/  LDL.LU.64 R22, [R1+0x78] ;  /* 0x0000780001167983 */ /* 0x000ee20000300a00 */
[----:B--2---:R-:W-:Y:S02]  /*16770*/  HMMA.16816.F32.BF16 R4, R24, R12, R4 ;  /* 0x0000000c1804723c */ /* 0x004fe40000041804 */
[----:B---3--:R0:W-:Y:S01]  /*16780*/  STL [R1+0x11f4], R22 ;  /* 0x0011f41601007387 */ /* 0x0081e20000100800 */
[----:B------:R1:W-:Y:S02]  /*16790*/  STL [R1+0x11f0], R23 ;  /* 0x0011f01701007387 */ /* 0x0003e40000100800 */
[----:B------:R-:W2:Y:S02]  /*167a0*/  LDL.LU.64 R14, [R1+0x1310] ;  /* 0x00131000010e7983 */ /* 0x000ea40000300a00 */
[----:B0-----:R-:W-:-:S02]  /*167b0*/  IMAD.MOV.U32 R22, RZ, RZ, R13 ;  /* 0x000000ffff167224 */ /* 0x001fc400078e000d */
[----:B-1----:R-:W-:Y:S02]  /*167c0*/  IMAD.MOV.U32 R23, RZ, RZ, R12 ;  /* 0x000000ffff177224 */ /* 0x002fe400078e000c */
[----:B------:R-:W2:Y:S01]  /*167d0*/  LDL.LU.64 R12, [R1+0x1308] ;  /* 0x00130800010c7983 */ /* 0x000ea20000300a00 */
[----:B------:R-:W-:Y:S02]  /*167e0*/  IMAD.MOV.U32 R11, RZ, RZ, R2 ;  /* 0x000000ffff0b7224 */ /* 0x000fe400078e0002 */
[----:B------:R-:W-:Y:S02]  /*167f0*/  IMAD.MOV.U32 R9, RZ, RZ, R28 ;  /* 0x000000ffff097224 */ /* 0x000fe400078e001c */
[----:B------:R-:W-:-:S07]  /*16800*/  IMAD.MOV.U32 R10, RZ, RZ, R3 ;  /* 0x000000ffff0a7224 */ /* 0x000fce00078e0003 */
[----:B------:R0:W-:Y:S01]  /*16810*/  STL [R1+0xd0], R4 ;  /* 0x0000d00401007387 */ /* 0x0001e20000100800 */
[----:B------:R-:W-:Y:S02]  /*16820*/  IMAD.MOV.U32 R2, RZ, RZ, R7 ;  /* 0x000000ffff027224 */ /* 0x000fe400078e0007 */
[----:B------:R-:W-:Y:S02]  /*16830*/  IMAD.MOV.U32 R28, RZ, RZ, R5 ;  /* 0x000000ffff1c7224 */ /* 0x000fe400078e0005 */
[----:B------:R-:W-:Y:S01]  /*16840*/  IMAD.MOV.U32 R3, RZ, RZ, R6 ;  /* 0x000000ffff037224 */ /* 0x000fe200078e0006 */
[----:B0-----:R-:W4:Y:S01]  /*16850*/  LDL.LU R4, [R1+0x170] ;  /* 0x0001700001047983 */ /* 0x001f220000300800 */
[----:B------:R-:W4:Y:S02]  /*16860*/  LDL.LU R5, [R1+0x174] ;  /* 0x0001740001057983 */ /* 0x000f240000300800 */
[----:B------:R-:W4:Y:S02]  /*16870*/  LDL.LU R6, [R1+0x178] ;  /* 0x0001780001067983 */ /* 0x000f240000300800 */
[----:B------:R-:W4:Y:S01]  /*16880*/  LDL.LU R7, [R1+0x17c] ;  /* 0x00017c0001077983 */ /* 0x000f220000300800 */
[----:B------:R-:W-:Y:S01]  /*16890*/  STL [R1+0x1224], R2 ;  /* 0x0012240201007387 */ /* 0x000fe20000100800 */
[----:B------:R-:W-:Y:S02]  /*168a0*/  STL [R1+0x1220], R3 ;  /* 0x0012200301007387 */ /* 0x000fe40000100800 */
[----:B------:R-:W-:Y:S01]  /*168b0*/  STL [R1+0x121c], R28 ;  /* 0x00121c1c01007387 */ /* 0x000fe20000100800 */
[C---:B--2---:R-:W-:Y:S11]  /*168c0*/  HMMA.16816.F32.BF16 R12, R24.reuse, R16, R12 ;  /* 0x00000010180c723c */ /* 0x044ff6000004180c */
[----:B------:R-:W-:Y:S11]  /*168d0*/  @!UPT UIADD3 URZ, URZ, URZ, URZ ;  /* 0x0000003f3f3ff290 */ /* 0x000ff6000fffe03f */
[----:B------:R-:W-:Y:S01]  /*168e0*/  @!UPT UIADD3 URZ, URZ, URZ, URZ ;  /* 0x0000003f3f3ff290 */ /* 0x000fe2000fffe03f */
[----:B------:R-:W-:Y:S01]  /*168f0*/  STL.64 [R1+0xc0], R12 ;  /* 0x0000c00c01007387 */ /* 0x000fe20000100a00 */
[----:B------:R0:W-:Y:S02]  /*16900*/  STL [R1+0xc8], R14 ;  /* 0x0000c80e01007387 */ /* 0x0001e40000100800 */
[----:B------:R-:W-:Y:S02]  /*16910*/  IMAD.MOV.U32 R29, RZ, RZ, R15 ;  /* 0x000000ffff1d7224 */ /* 0x000fe400078e000f */
[----:B0-----:R-:W2:Y:S01]  /*16920*/  LDL.LU.64 R14, [R1+0x1300] ;  /* 0x00130000010e7983 */ /* 0x001ea20000300a00 */
[----:B------:R-:W3:Y:S02]  /*16930*/  LDL.LU.64 R12, [R1+0x12f8] ;  /* 0x0012f800010c7983 */ /* 0x000ee40000300a00 */
[----:B------:R0:W-:Y:S02]  /*16940*/  STL.64 [R1+0x12e0], R16 ;  /* 0x0012e01001007387 */ /* 0x0001e40000100a00 */
[----:B0-----:R-:W2:Y:S01]  /*16950*/  LDL.LU R16, [R1+0x160] ;  /* 0x0001600001107983 */ /* 0x001ea20000300800 */
[----:B------:R-:W2:Y:S02]  /*16960*/  LDL.LU R17, [R1+0x164] ;  /* 0x0001640001117983 */ /* 0x000ea40000300800 */
[----:B------:R-:W2:Y:S02]  /*16970*/  LDL.LU R18, [R1+0x168] ;  /* 0x0001680001127983 */ /* 0x000ea40000300800 */
[----:B------:R-:W2:Y:S01]  /*16980*/  LDL.LU R19, [R1+0x16c] ;  /* 0x00016c0001137983 */ /* 0x000ea20000300800 */
[----:B------:R-:W-:Y:S01]  /*16990*/  STL [R1+0x1228], R29 ;  /* 0x0012281d01007387 */ /* 0x000fe20000100800 */
[C---:B---3--:R-:W-:Y:S11]  /*169a0*/  HMMA.16816.F32.BF16 R8, R24.reuse, R12, R8 ;  /* 0x0000000c1808723c */ /* 0x048ff60000041808 */
[----:B------:R-:W-:Y:S11]  /*169b0*/  @!UPT UIADD3 URZ, URZ, URZ, URZ ;  /* 0x0000003f3f3ff290 */ /* 0x000ff6000fffe03f */
[----:B------:R-:W-:Y:S01]  /*169c0*/  @!UPT UIADD3 URZ, URZ, URZ, URZ ;  /* 0x0000003f3f3ff290 */ /* 0x000fe2000fffe03f */
[----:B------:R-:W-:Y:S01]  /*169d0*/  STL [R1+0xb0], R8 ;  /* 0x0000b00801007387 */ /* 0x000fe20000100800 */
[----:B--2---:R-:W-:Y:S02]  /*169e0*/  STL.64 [R1+0x12d8], R14 ;  /* 0x0012d80e01007387 */ /* 0x004fe40000100a00 */
[----:B------:R0:W-:Y:S02]  /*169f0*/  STL.64 [R1+0x12d0], R12 ;  /* 0x0012d00c01007387 */ /* 0x0001e40000100a00 */
[----:B------:R-:W-:Y:S02]  /*16a00*/  IMAD.MOV.U32 R2, RZ, RZ, R9 ;  /* 0x000000ffff027224 */ /* 0x000fe400078e0009 */
[----:B------:R-:W-:Y:S02]  /*16a10*/  IMAD.MOV.U32 R3, RZ, RZ, R10 ;  /* 0x000000ffff037224 */ /* 0x000fe400078e000a */
[----:B------:R-:W-:Y:S01]  /*16a20*/  IMAD.MOV.U32 R28, RZ, RZ, R11 ;  /* 0x000000ffff1c7224 */ /* 0x000fe200078e000b */
[----:B0-----:R-:W2:Y:S01]  /*16a30*/  LDL.LU R12, [R1+0x30] ;  /* 0x00003000010c7983 */ /* 0x001ea20000300800 */
[----:B------:R-:W2:Y:S02]  /*16a40*/  LDL.LU R13, [R1+0x34] ;  /* 0x00003400010d7983 */ /* 0x000ea40000300800 */
[----:B------:R-:W2:Y:S02]  /*16a50*/  LDL.LU R14, [R1+0x38] ;  /* 0x00003800010e7983 */ /* 0x000ea40000300800 */
[----:B------:R-:W2:Y:S01]  /*16a60*/  LDL.LU R15, [R1+0x3c] ;  /* 0x00003c00010f7983 */ /* 0x000ea20000300800 */
[----:B------:R-:W3:Y:S01]  /*16a70*/  LDL.LU R8, [R1+0xe0] ;  /* 0x0000e00001087983 */ /* 0x000ee20000300800 */
[----:B------:R-:W3:Y:S02]  /*16a80*/  LDL.LU R9, [R1+0xe4] ;  /* 0x0000e40001097983 */ /* 0x000ee40000300800 */
[----:B------:R-:W2:Y:S02]  /*16a90*/  LDL.LU R10, [R1+0xe8] ;  /* 0x0000e800010a7983 */ /* 0x000ea40000300800 */
[----:B------:R-:W2:Y:S01]  /*16aa0*/  LDL.LU R11, [R1+0xec] ;  /* 0x0000ec00010b7983 */ /* 0x000ea20000300800 */
[----:B----4-:R-:W-:Y:S01]  /*16ab0*/  HMMA.16816.F32.BF16 R24, R24, R20, R4 ;  /* 0x000000141818723c */ /* 0x010fe20000041804 */
[----:B--2---:R-:W-:Y:S01]  /*16ac0*/  STL.64 [R1+0x12c8], R10 ;  /* 0x0012c80a01007387 */ /* 0x004fe20000100a00 */
[----:B---3--:R0:W-:Y:S03]  /*16ad0*/  STL.64 [R1+0x12c0], R8 ;  /* 0x0012c00801007387 */ /* 0x0081e60000100a00 */
[----:B0-----:R-:W2:Y:S01]  /*16ae0*/  LDL.LU R8, [R1+0x20] ;  /* 0x0000200001087983 */ /* 0x001ea20000300800 */
[----:B------:R-:W2:Y:S02]  /*16af0*/  LDL.LU R9, [R1+0x24] ;  /* 0x0000240001097983 */ /* 0x000ea40000300800 */
[----:B------:R-:W2:Y:S02]  /*16b00*/  LDL.LU R10, [R1+0x28] ;  /* 0x00002800010a7983 */ /* 0x000ea40000300800 */
[----:B------:R-:W2:Y:S01]  /*16b10*/  LDL.LU R11, [R1+0x2c] ;  /* 0x00002c00010b7983 */ /* 0x000ea20000300800 */
[----:B------:R-:W-:Y:S01]  /*16b20*/  STL [R1+0x1234], R28 ;  /* 0x0012341c01007387 */ /* 0x000fe20000100800 */
[----:B------:R-:W-:Y:S02]  /*16b30*/  STL [R1+0x1230], R3 ;  /* 0x0012300301007387 */ /* 0x000fe40000100800 */
[----:B------:R-:W-:Y:S02]  /*16b40*/  STL [R1+0x122c], R2 ;  /* 0x00122c0201007387 */ /* 0x000fe40000100800 */
[----:B------:R-:W3:Y:S01]  /*16b50*/  LDL.LU.64 R6, [R1+0x12f0] ;  /* 0x0012f00001067983 */ /* 0x000ee20000300a00 */
[----:B------:R-:W3:Y:S06]  /*16b60*/  LDL.LU.64 R4, [R1+0x12e8] ;  /* 0x0012e80001047983 */ /* 0x000eec0000300a00 */
[----:B------:R0:W-:Y:S02]  /*16b70*/  STL.64 [R1+0x90], R24 ;  /* 0x0000901801007387 */ /* 0x0001e40000100a00 */
[----:B------:R-:W-:-:S02]  /*16b80*/  IMAD.MOV.U32 R29, RZ, RZ, R27 ;  /* 0x000000ffff1d7224 */ /* 0x000fc400078e001b */
[----:B------:R3:W-:Y:S02]  /*16b90*/  STL [R1+0x98], R26 ;  /* 0x0000981a01007387 */ /* 0x0007e40000100800 */
[----:B0-----:R-:W-:Y:S02]  /*16ba0*/  IMAD.MOV.U32 R24, RZ, RZ, R23 ;  /* 0x000000ffff187224 */ /* 0x001fe400078e0017 */
[----:B------:R-:W-:Y:S01]  /*16bb0*/  IMAD.MOV.U32 R25, RZ, RZ, R22 ;  /* 0x000000ffff197224 */ /* 0x000fe200078e0016 */
[----:B------:R-:W-:Y:S06]  /*16bc0*/  STL [R1+0x1238], R29 ;  /* 0x0012381d01007387 */ /* 0x000fec0000100800 */
[C---:B---3--:R-:W-:Y:S01]  /*16bd0*/  HMMA.16816.F32.BF16 R24, R4.reuse, R24, R16 ;  /* 0x000000180418723c */ /* 0x048fe20000041810 */
[----:B------:R-:W3:Y:S11]  /*16be0*/  LDL.LU.64 R16, [R1+0x12e0] ;  /* 0x0012e00001107983 */ /* 0x000ef60000300a00 */
[----:B------:R-:W-:Y:S11]  /*16bf0*/  @!UPT UIADD3 URZ, URZ, URZ, URZ ;  /* 0x0000003f3f3ff290 */ /* 0x000ff6000fffe03f */
        /* <DEDUP_REMOVED lines=10> */
[----:B------:R0:W-:Y:S01]  /*16ca0*/  STL [R1+0x123c], R28 ;  /* 0x00123c1c01007387 */ /* 0x0001e20000100800 */
[C---:B---3--:R-:W-:Y:S11]  /*16cb0*/  HMMA.16816.F32.BF16 R12, R4.reuse, R16, R12 ;  /* 0x00000010040c723c */ /* 0x048ff6000004180c */
[----:B------:R-:W-:Y:S11]  /*16cc0*/  @!UPT UIADD3 URZ, URZ, URZ, URZ ;  /* 0x0000003f3f3ff290 */ /* 0x000ff6000fffe03f */
[----:B------:R-:W-:Y:S02]  /*16cd0*/  @!UPT UIADD3 URZ, URZ, URZ, URZ ;  /* 0x0000003f3f3ff290 */ /* 0x000fe4000fffe03f */
[----:B------:R-:W-:Y:S02]  /*16ce0*/  IMAD.MOV.U32 R17, RZ, RZ, R14 ;  /* 0x000000ffff117224 */ /* 0x000fe400078e000e */
[----:B------:R-:W-:Y:S02]  /*16cf0*/  IMAD.MOV.U32 R16, RZ, RZ, R15 ;  /* 0x000000ffff107224 */ /* 0x000fe400078e000f */
[----:B------:R-:W-:Y:S02]  /*16d00*/  IMAD.MOV.U32 R19, RZ, RZ, R12 ;  /* 0x000000ffff137224 */ /* 0x000fe400078e000c */
[----:B------:R-:W-:Y:S01]  /*16d10*/  IMAD.MOV.U32 R18, RZ, RZ, R13 ;  /* 0x000000ffff127224 */ /* 0x000fe200078e000d */
[----:B------:R-:W3:Y:S01]  /*16d20*/  LDL.LU.64 R14, [R1+0x12d8] ;  /* 0x0012d800010e7983 */ /* 0x000ee20000300a00 */
[----:B------:R-:W2:Y:S02]  /*16d30*/  LDL.LU.64 R12, [R1+0x12d0] ;  /* 0x0012d000010c7983 */ /* 0x000ea40000300a00 */
[----:B------:R-:W-:Y:S01]  /*16d40*/  STL [R1+0x1248], R17 ;  /* 0x0012481101007387 */ /* 0x000fe20000100800 */
[C---:B--2---:R-:W-:Y:S11]  /*16d50*/  HMMA.16816.F32.BF16 R8, R4.reuse, R12, R8 ;  /* 0x0000000c0408723c */ /* 0x044ff60000041808 */
[----:B------:R-:W-:Y:S11]  /*16d60*/  @!UPT UIADD3 URZ, URZ, URZ, URZ ;  /* 0x0000003f3f3ff290 */ /* 0x000ff6000fffe03f */
[----:B------:R-:W-:Y:S02]  /*16d70*/  @!UPT UIADD3 URZ, URZ, URZ, URZ ;  /* 0x0000003f3f3ff290 */ /* 0x000fe4000fffe03f */
[----:B0-----:R-:W-:Y:S02]  /*16d80*/  IMAD.MOV.U32 R28, RZ, RZ, R10 ;  /* 0x000000ffff1c7224 */ /* 0x001fe400078e000a */
[----:B------:R-:W-:Y:S02]  /*16d90*/  IMAD.MOV.U32 R29, RZ, RZ, R11 ;  /* 0x000000ffff1d7224 */ /* 0x000fe400078e000b */
[----:B------:R-:W-:Y:S02]  /*16da0*/  IMAD.MOV.U32 R2, RZ, RZ, R8 ;  /* 0x000000ffff027224 */ /* 0x000fe400078e0008 */
[----:B------:R-:W-:Y:S01]  /*16db0*/  IMAD.MOV.U32 R3, RZ, RZ, R9 ;  /* 0x000000ffff037224 */ /* 0x000fe200078e0009 */
[----:B------:R-:W2:Y:S01]  /*16dc0*/  LDL.LU.64 R10, [R1+0x12c8] ;  /* 0x0012c800010a7983 */ /* 0x000ea20000300a00 */
[----:B------:R-:W2:Y:S02]  /*16dd0*/  LDL.LU.64 R8, [R1+0x12c0] ;  /* 0x0012c00001087983 */ /* 0x000ea40000300a00 */
[----:B---3--:R-:W-:Y:S02]  /*16de0*/  STL.64 [R1+0x1298], R14 ;  /* 0x0012980e01007387 */ /* 0x008fe40000100a00 */
[----:B------:R0:W-:Y:S02]  /*16df0*/  STL.64 [R1+0x1290], R12 ;  /* 0x0012900c01007387 */ /* 0x0001e40000100a00 */
[----:B0-----:R-:W3:Y:S01]  /*16e00*/  LDL.LU.64 R12, [R1+0x50] ;  /* 0x00005000010c7983 */ /* 0x001ee20000300a00 */
[----:B------:R-:W-:Y:S02]  /*16e10*/  STL [R1+0x1264], R3 ;  /* 0x0012640301007387 */ /* 0x000fe40000100800 */
[----:B------:R-:W-:Y:S01]  /*16e20*/  STL [R1+0x1260], R2 ;  /* 0x0012600201007387 */ /* 0x000fe20000100800 */
[----:B--2---:R-:W-:Y:S01]  /*16e30*/  HMMA.16816.F32.BF16 R4, R4, R20, R8 ;  /* 0x000000140404723c */ /* 0x004fe20000041808 */
[----:B------:R-:W2:Y:S01]  /*16e40*/  LDL.LU.64 R10, [R1+0x12b8] ;  /* 0x0012b800010a7983 */ /* 0x000ea20000300a00 */
[----:B------:R-:W2:Y:S11]  /*16e50*/  LDL.LU.64 R8, [R1+0x12b0] ;  /* 0x0012b00001087983 */ /* 0x000eb60000300a00 */
[----:B------:R-:W-:Y:S10]  /*16e60*/  @!UPT UIADD3 URZ, URZ, URZ, URZ ;  /* 0x0000003f3f3ff290 */ /* 0x000ff4000fffe03f */
[----:B------:R0:W-:Y:S01]  /*16e70*/  STL [R1+0x14], R5 ;  /* 0x0000140501007387 */ /* 0x0001e20000100800 */
[----:B------:R1:W-:Y:S02]  /*16e80*/  STL.64 [R1+0x18], R6 ;  /* 0x0000180601007387 */ /* 0x0003e40000100a00 */
[----:B------:R-:W-:Y:S02]  /*16e90*/  IMAD.MOV.U32 R17, RZ, RZ, R4 ;  /* 0x000000ffff117224 */ /* 0x000fe400078e0004 */
[----:B------:R-:W4:Y:S04]  /*16ea0*/  LDL.LU R4, [R1+0x140] ;  /* 0x0001400001047983 */ /* 0x000f280000300800 */
[----:B0-----:R-:W4:Y:S01]  /*16eb0*/  LDL.LU R5, [R1+0x144] ;  /* 0x0001440001057983 */ /* 0x001f220000300800 */
[----:B-1----:R-:W4:Y:S02]  /*16ec0*/  LDL.LU R6, [R1+0x148] ;  /* 0x0001480001067983 */ /* 0x002f240000300800 */
[----:B------:R-:W4:Y:S02]  /*16ed0*/  LDL.LU R7, [R1+0x14c] ;  /* 0x00014c0001077983 */ /* 0x000f240000300800 */
[----:B------:R2:W-:Y:S02]  /*16ee0*/  STL.64 [R1+0x1288], R20 ;  /* 0x0012881401007387 */ /* 0x0005e40000100a00 */
[----:B--2---:R-:W-:-:S02]  /*16ef0*/  IMAD.MOV.U32 R20, RZ, RZ, R8 ;  /* 0x000000ffff147224 */ /* 0x004fc400078e0008 */
[----:B------:R-:W-:Y:S01]  /*16f00*/  IMAD.MOV.U32 R21, RZ, RZ, R9 ;  /* 0x000000ffff157224 */ /* 0x000fe200078e0009 */
[----:B------:R-:W4:Y:S01]  /*16f10*/  LDL.LU R8, [R1+0x12ac] ;  /* 0x0012ac0001087983 */ /* 0x000f220000300800 */
[----:B------:R-:W4:Y:S02]  /*16f20*/  LDL.LU R9, [R1+0x12a8] ;  /* 0x0012a80001097983 */ /* 0x000f240000300800 */
[----:B------:R-:W-:Y:S02]  /*16f30*/  IMAD.MOV.U32 R22, RZ, RZ, R10 ;  /* 0x000000ffff167224 */ /* 0x000fe400078e000a */
[----:B------:R-:W-:Y:S01]  /*16f40*/  IMAD.MOV.U32 R23, RZ, RZ, R11 ;  /* 0x000000ffff177224 */ /* 0x000fe200078e000b */
[----:B------:R-:W4:Y:S01]  /*16f50*/  LDL.LU R10, [R1+0x12a4] ;  /* 0x0012a400010a7983 */ /* 0x000f220000300800 */
[----:B------:R-:W4:Y:S02]  /*16f60*/  LDL.LU R11, [R1+0x12a0] ;  /* 0x0012a000010b7983 */ /* 0x000f240000300800 */
[----:B------:R-:W-:Y:S02]  /*16f70*/  STL.64 [R1+0x1258], R18 ;  /* 0x0012581201007387 */ /* 0x000fe40000100a00 */
[----:B------:R0:W-:Y:S02]  /*16f80*/  STL.64 [R1+0x1250], R16 ;  /* 0x0012501001007387 */ /* 0x0001e40000100a00 */
[----:B---3--:R-:W-:-:S02]  /*16f90*/  IMAD.MOV.U32 R3, RZ, RZ, R12 ;  /* 0x000000ffff037224 */ /* 0x008fc400078e000c */
[----:B------:R-:W-:Y:S01]  /*16fa0*/  IMAD.MOV.U32 R2, RZ, RZ, R13 ;  /* 0x000000ffff027224 */ /* 0x000fe200078e000d */
[----:B0-----:R-:W2:Y:S01]  /*16fb0*/  LDL.LU R16, [R1+0x120] ;  /* 0x0001200001107983 */ /* 0x001ea20000300800 */
[----:B------:R-:W2:Y:S02]  /*16fc0*/  LDL.LU R17, [R1+0x124] ;  /* 0x0001240001117983 */ /* 0x000ea40000300800 */
[----:B------:R-:W2:Y:S02]  /*16fd0*/  LDL.LU R18, [R1+0x128] ;  /* 0x0001280001127983 */ /* 0x000ea40000300800 */
[----:B------:R-:W2:Y:S01]  /*16fe0*/  LDL.LU R19, [R1+0x12c] ;  /* 0x00012c0001137983 */ /* 0x000ea20000300800 */
[----:B------:R-:W3:Y:S01]  /*16ff0*/  LDL.LU.64 R14, [R1+0x1298] ;  /* 0x00129800010e7983 */ /* 0x000ee20000300a00 */
[C---:B----4-:R-:W-:Y:S03]  /*17000*/  HMMA.16816.F32.BF16 R24, R8.reuse, R12, R24 ;  /* 0x0000000c0818723c */ /* 0x050fe60000041818 */
[----:B------:R-:W4:Y:S11]  /*17010*/  LDL.LU.64 R12, [R1+0x1290] ;  /* 0x00129000010c7983 */ /* 0x000f360000300a00 */
[----:B------:R-:W-:Y:S09]  /*17020*/  @!UPT UIADD3 URZ, URZ, URZ, URZ ;  /* 0x0000003f3f3ff290 */ /* 0x000ff2000fffe03f */
[----:B------:R-:W-:Y:S01]  /*17030*/  STL.64 [R1+0x1158], R26 ;  /* 0x0011581a01007387 */ /* 0x000fe20000100a00 */
[----:B------:R0:W-:Y:S03]  /*17040*/  STL.64 [R1+0x1150], R24 ;  /* 0x0011501801007387 */ /* 0x0001e60000100a00 */
[----:B0-----:R-:W2:Y:S01]  /*17050*/  LDL.LU R24, [R1+0x60] ;  /* 0x0000600001187983 */ /* 0x001ea20000300800 */
[----:B------:R-:W2:Y:S02]  /*17060*/  LDL.LU R25, [R1+0x64] ;  /* 0x0000640001197983 */ /* 0x000ea40000300800 */
[C---:B--2---:R-:W-:Y:S11]  /*17070*/  HMMA.16816.F32.BF16 R4, R8.reuse, R24, R4 ;  /* 0x000000180804723c */ /* 0x044ff60000041804 */
[----:B------:R-:W-:Y:S11]  /*17080*/  @!UPT UIADD3 URZ, URZ, URZ, URZ ;  /* 0x0000003f3f3ff290 */ /* 0x000ff6000fffe03f */
[----:B------:R-:W-:Y:S01]  /*17090*/  @!UPT UIADD3 URZ, URZ, URZ, URZ ;  /* 0x0000003f3f3ff290 */ /* 0x000fe2000fffe03f */
[----:B------:R3:W-:Y:S01]  /*170a0*/  STL.64 [R1+0x1168], R6 ;  /* 0x0011680601007387 */ /* 0x0007e20000100a00 */
[----:B------:R0:W-:Y:S02]  /*170b0*/  STL.64 [R1+0x1160], R4 ;  /* 0x0011600401007387 */ /* 0x0001e40000100a00 */
[----:B---3--:R-:W-:Y:S02]  /*170c0*/  IMAD.MOV.U32 R6, RZ, RZ, R14 ;  /* 0x000000ffff067224 */ /* 0x008fe400078e000e */
        /* <DEDUP_REMOVED lines=11> */
[----:B0-----:R-:W3:Y:S02]  /*17180*/  LDL.LU.64 R12, [R1+0x1278] ;  /* 0x00127800010c7983 */ /* 0x001ee40000300a00 */
[----:B---3--:R-:W-:Y:S02]  /*17190*/  HMMA.16816.F32.BF16 R8, R8, R20, R12 ;  /* 0x000000140808723c */ /* 0x008fe4000004180c */
[----:B------:R-:W3:Y:S01]  /*171a0*/  LDL.LU.64 R14, [R1+0x1270] ;  /* 0x00127000010e7983 */ /* 0x000ee20000300a00 */
[----:B------:R-:W3:Y:S02]  /*171b0*/  LDL.LU.64 R12, [R1+0x1268] ;  /* 0x00126800010c7983 */ /* 0x000ee40000300a00 */
[----:B------:R-:W-:Y:S02]  /*171c0*/  STL.64 [R1+0x1210], R22 ;  /* 0x0012101601007387 */ /* 0x000fe40000100a00 */
[----:B------:R0:W-:Y:S02]  /*171d0*/  STL.64 [R1+0x1208], R20 ;  /* 0x0012081401007387 */ /* 0x0001e40000100a00 */
[----:B0-----:R-:W-:-:S02]  /*171e0*/  IMAD.MOV.U32 R20, RZ, RZ, R3 ;  /* 0x000000ffff147224 */ /* 0x001fc400078e0003 */
[----:B------:R-:W-:Y:S01]  /*171f0*/  IMAD.MOV.U32 R21, RZ, RZ, R2 ;  /* 0x000000ffff157224 */ /* 0x000fe200078e0002 */
[----:B------:R-:W4:Y:S01]  /*17200*/  LDL.LU R3, [R1+0x1264] ;  /* 0x0012640001037983 */ /* 0x000f220000300800 */
[----:B------:R-:W4:Y:S10]  /*17210*/  LDL.LU R2, [R1+0x1260] ;  /* 0x0012600001027983 */ /* 0x000f340000300800 */
[----:B------:R-:W-:Y:S01]  /*17220*/  STL.64 [R1+0x1118], R10 ;  /* 0x0011180a01007387 */ /* 0x000fe20000100a00 */
[----:B------:R0:W-:Y:S03]  /*17230*/  STL.64 [R1+0x1110], R8 ;  /* 0x0011100801007387 */ /* 0x0001e60000100a00 */
[----:B0-----:R-:W4:Y:S01]  /*17240*/  LDL.LU.64 R8, [R1+0x80] ;  /* 0x0000800001087983 */ /* 0x001f220000300a00 */
[----:B------:R-:W4:Y:S01]  /*17250*/  LDL.LU.64 R10, [R1+0x88] ;  /* 0x00008800010a7983 */ /* 0x000f220000300a00 */
[C---:B---3--:R-:W-:Y:S02]  /*17260*/  HMMA.16816.F32.BF16 R20, R12.reuse, R20, R16 ;  /* 0x000000140c14723c */ /* 0x048fe40000041810 */
[----:B------:R-:W3:Y:S01]  /*17270*/  LDL.LU.64 R18, [R1+0x1258] ;  /* 0x0012580001127983 */ /* 0x000ee20000300a00 */
[----:B------:R-:W3:Y:S05]  /*17280*/  LDL.LU.64 R16, [R1+0x1250] ;  /* 0x0012500001107983 */ /* 0x000eea0000300a00 */
[----:B--2---:R-:W-:Y:S11]  /*17290*/  HMMA.16816.F32.BF16 R4, R12, R24, R4 ;  /* 0x000000180c04723c */ /* 0x004ff60000041804 */
[----:B------:R-:W-:Y:S04]  /*172a0*/  @!UPT UIADD3 URZ, URZ, URZ, URZ ;  /* 0x0000003f3f3ff290 */ /* 0x000fe8000fffe03f */
[----:B------:R-:W-:Y:S01]  /*172b0*/  STL.64 [R1+0xf0], R20 ;  /* 0x0000f01401007387 */ /* 0x000fe20000100a00 */
[----:B------:R-:W-:Y:S02]  /*172c0*/  STL.64 [R1+0xf8], R22 ;  /* 0x0000f81601007387 */ /* 0x000fe40000100a00 */
[----:B---3--:R-:W-:Y:S02]  /*172d0*/  IMAD.MOV.U32 R24, RZ, RZ, R17 ;  /* 0x000000ffff187224 */ /* 0x008fe400078e0011 */
[----:B------:R-:W2:Y:S03]  /*172e0*/  LDL.LU R17, [R1+0x1248] ;  /* 0x0012480001117983 */ /* 0x000ea60000300800 */
[----:B------:R-:W-:Y:S02]  /*172f0*/  STL.64 [R1+0x110], R4 ;  /* 0x0001100401007387 */ /* 0x000fe40000100a00 */
[----:B------:R-:W-:Y:S02]  /*17300*/  STL.64 [R1+0x118], R6 ;  /* 0x0001180601007387 */ /* 0x000fe40000100a00 */
[----:B------:R-:W3:Y:S01]  /*17310*/  LDL.LU R25, [R1+0x14] ;  /* 0x0000140001197983 */ /* 0x000ee20000300800 */
[----:B------:R-:W2:Y:S01]  /*17320*/  LDL.LU R26, [R1+0x18] ;  /* 0x00001800011a7983 */ /* 0x000ea20000300800 */
[----:B------:R-:W2:Y:S03]  /*17330*/  LDL.LU R27, [R1+0x1c] ;  /* 0x00001c00011b7983 */ /* 0x000ea60000300800 */
[----:B--2---:R0:W-:Y:S01]  /*17340*/  STL.64 [R1+0x1178], R26 ;  /* 0x0011781a01007387 */ /* 0x0041e20000100a00 */
[----:B---3--:R1:W-:Y:S02]  /*17350*/  STL.64 [R1+0x1170], R24 ;  /* 0x0011701801007387 */ /* 0x0083e40000100a00 */
[----:B0-----:R-:W-:-:S02]  /*17360*/  IMAD.MOV.U32 R27, RZ, RZ, R16 ;  /* 0x000000ffff1b7224 */ /* 0x001fc400078e0010 */
[----:B------:R-:W-:Y:S01]  /*17370*/  IMAD.MOV.U32 R26, RZ, RZ, R17 ;  /* 0x000000ffff1a7224 */ /* 0x000fe200078e0011 */
[----:B------:R-:W2:Y:S01]  /*17380*/  LDL.LU R16, [R1] ;  /* 0x0000000001107983 */ /* 0x000ea20000300800 */
[----:B-1----:R-:W-:Y:S02]  /*17390*/  IMAD.MOV.U32 R25, RZ, RZ, R18 ;  /* 0x000000ffff197224 */ /* 0x002fe400078e0012 */
[----:B------:R-:W2:Y:S02]  /*173a0*/  LDL.LU R17, [R1+0x4] ;  /* 0x0000040001117983 */ /* 0x000ea40000300800 */
[----:B------:R-:W-:Y:S01]  /*173b0*/  IMAD.MOV.U32 R24, RZ, RZ, R19 ;  /* 0x000000ffff187224 */ /* 0x000fe200078e0013 */
[----:B------:R-:W3:Y:S01]  /*173c0*/  LDL.LU R18, [R1+0x8] ;  /* 0x0000080001127983 */ /* 0x000ee20000300800 */
[----:B------:R-:W3:Y:S02]  /*173d0*/  LDL.LU R19, [R1+0xc] ;  /* 0x00000c0001137983 */ /* 0x000ee40000300800 */
[----:B----4-:R-:W-:-:S02]  /*173e0*/  IMAD.MOV.U32 R4, RZ, RZ, R2 ;  /* 0x000000ffff047224 */ /* 0x010fc400078e0002 */
[----:B------:R-:W-:Y:S02]  /*173f0*/  IMAD.MOV.U32 R5, RZ, RZ, R3 ;  /* 0x000000ffff057224 */ /* 0x000fe400078e0003 */
[----:B------:R-:W-:Y:S02]  /*17400*/  IMAD.MOV.U32 R6, RZ, RZ, R28 ;  /* 0x000000ffff067224 */ /* 0x000fe400078e001c */
[----:B------:R-:W-:Y:S01]  /*17410*/  IMAD.MOV.U32 R7, RZ, RZ, R29 ;  /* 0x000000ffff077224 */ /* 0x000fe200078e001d */
[----:B---3--:R-:W-:Y:S01]  /*17420*/  STL.64 [R1+0x1200], R18 ;  /* 0x0012001201007387 */ /* 0x008fe20000100a00 */
[----:B--2---:R-:W-:Y:S02]  /*17430*/  STL.64 [R1+0x11f8], R16 ;  /* 0x0011f81001007387 */ /* 0x004fe40000100a00 */
[----:B------:R0:W-:Y:S02]  /*17440*/  STL.64 [R1+0x1188], R26 ;  /* 0x0011881a01007387 */ /* 0x0001e40000100a00 */
[----:B------:R-:W-:Y:S01]  /*17450*/  STL.64 [R1+0x1180], R24 ;  /* 0x0011801801007387 */ /* 0x000fe20000100a00 */
[----:B0-----:R-:W2:Y:S01]  /*17460*/  LDL.LU.64 R26, [R1+0x58] ;  /* 0x00005800011a7983 */ /* 0x001ea20000300a00 */
[----:B------:R-:W3:Y:S02]  /*17470*/  LDL.LU R2, [R1+0x1244] ;  /* 0x0012440001027983 */ /* 0x000ee40000300800 */
[----:B------:R-:W4:Y:S02]  /*17480*/  LDL.LU R3, [R1+0x1240] ;  /* 0x0012400001037983 */ /* 0x000f240000300800 */
[----:B------:R-:W2:Y:S01]  /*17490*/  LDL.LU R28, [R1+0x123c] ;  /* 0x00123c00011c7983 */ /* 0x000ea20000300800 */
[----:B------:R-:W2:Y:S01]  /*174a0*/  LDL.LU R29, [R1+0x1238] ;  /* 0x00123800011d7983 */ /* 0x000ea20000300800 */
[----:B------:R-:W2:Y:S02]  /*174b0*/  LDL.LU R20, [R1+0x100] ;  /* 0x0001000001147983 */ /* 0x000ea40000300800 */
[----:B------:R-:W2:Y:S02]  /*174c0*/  LDL.LU R21, [R1+0x104] ;  /* 0x0001040001157983 */ /* 0x000ea40000300800 */
[----:B------:R-:W2:Y:S01]  /*174d0*/  LDL.LU R22, [R1+0x108] ;  /* 0x0001080001167983 */ /* 0x000ea20000300800 */
[----:B------:R-:W2:Y:S01]  /*174e0*/  LDL.LU R23, [R1+0x10c] ;  /* 0x00010c0001177983 */ /* 0x000ea20000300800 */
[----:B------:R-:W-:Y:S02]  /*174f0*/  STL.64 [R1+0x1198], R6 ;  /* 0x0011980601007387 */ /* 0x000fe40000100a00 */
[----:B------:R0:W-:Y:S02]  /*17500*/  STL.64 [R1+0x1190], R4 ;  /* 0x0011900401007387 */ /* 0x0001e40000100a00 */
[----:B0-----:R-:W2:Y:S01]  /*17510*/  LDL.LU R4, [R1+0x40] ;  /* 0x0000400001047983 */ /* 0x001ea20000300800 */
[----:B---3--:R-:W-:-:S02]  /*17520*/  IMAD.MOV.U32 R7, RZ, RZ, R2 ;  /* 0x000000ffff077224 */ /* 0x008fc400078e0002 */
[----:B----4-:R-:W-:Y:S02]  /*17530*/  IMAD.MOV.U32 R6, RZ, RZ, R3 ;  /* 0x000000ffff067224 */ /* 0x010fe400078e0003 */
[----:B--2---:R-:W-:Y:S02]  /*17540*/  IMAD.MOV.U32 R5, RZ, RZ, R28 ;  /* 0x000000ffff057224 */ /* 0x004fe400078e001c */
[----:B------:R-:W2:Y:S01]  /*17550*/  LDL.LU R28, [R1+0x1234] ;  /* 0x00123400011c7983 */ /* 0x000ea20000300800 */
[----:B------:R-:W3:Y:S02]  /*17560*/  LDL.LU R3, [R1+0x1230] ;  /* 0x0012300001037983 */ /* 0x000ee40000300800 */
[----:B------:R-:W4:Y:S02]  /*17570*/  LDL.LU R2, [R1+0x122c] ;  /* 0x00122c0001027983 */ /* 0x000f240000300800 */
[----:B------:R-:W2:Y:S01]  /*17580*/  LDL.LU R16, [R1+0xa0] ;  /* 0x0000a00001107983 */ /* 0x000ea20000300800 */
[----:B------:R-:W2:Y:S01]  /*17590*/  LDL.LU R17, [R1+0xa4] ;  /* 0x0000a40001117983 */ /* 0x000ea20000300800 */
[----:B------:R-:W2:Y:S02]  /*175a0*/  LDL.LU R18, [R1+0xa8] ;  /* 0x0000a80001127983 */ /* 0x000ea40000300800 */
[----:B------:R-:W2:Y:S02]  /*175b0*/  LDL.LU R19, [R1+0xac] ;  /* 0x0000ac0001137983 */ /* 0x000ea40000300800 */
[----:B------:R-:W-:Y:S01]  /*175c0*/  STL.64 [R1+0x11b8], R6 ;  /* 0x0011b80601007387 */ /* 0x000fe20000100a00 */
[----:B------:R0:W-:Y:S04]  /*175d0*/  STL.64 [R1+0x11b0], R4 ;  /* 0x0011b00401007387 */ /* 0x0001e80000100a00 */
[----:B0-----:R-:W2:Y:S01]  /*175e0*/  LDL.LU R4, [R1+0x90] ;  /* 0x0000900001047983 */ /* 0x001ea20000300800 */
[----:B------:R-:W2:Y:S02]  /*175f0*/  LDL.LU R5, [R1+0x94] ;  /* 0x0000940001057983 */ /* 0x000ea40000300800 */
[----:B------:R-:W2:Y:S02]  /*17600*/  LDL.LU R6, [R1+0x98] ;  /* 0x0000980001067983 */ /* 0x000ea40000300800 */
[----:B------:R-:W-:-:S02]  /*17610*/  IMAD.MOV.U32 R7, RZ, RZ, R29 ;  /* 0x000000ffff077224 */ /* 0x000fc400078e001d */
[----:B------:R-:W3:Y:S04]  /*17620*/  LDL.LU R29, [R1+0x1228] ;  /* 0x00122800011d7983 */ /* 0x000ee80000300800 */
[----:B--2---:R-:W-:Y:S01]  /*17630*/  STL.64 [R1+0x11c8], R6 ;  /* 0x0011c80601007387 */ /* 0x004fe20000100a00 */
[----:B------:R0:W-:Y:S03]  /*17640*/  STL.64 [R1+0x11c0], R4 ;  /* 0x0011c00401007387 */ /* 0x0001e60000100a00 */
[----:B0-----:R-:W2:Y:S01]  /*17650*/  LDL.LU R4, [R1+0xb0] ;  /* 0x0000b00001047983 */ /* 0x001ea20000300800 */
[----:B---3--:R-:W-:Y:S02]  /*17660*/  IMAD.MOV.U32 R6, RZ, RZ, R3 ;  /* 0x000000ffff067224 */ /* 0x008fe400078e0003 */
[----:B------:R-:W-:-:S02]  /*17670*/  IMAD.MOV.U32 R7, RZ, RZ, R28 ;  /* 0x000000ffff077224 */ /* 0x000fc400078e001c */
[----:B----4-:R-:W-:Y:S02]  /*17680*/  IMAD.MOV.U32 R5, RZ, RZ, R2 ;  /* 0x000000ffff057224 */ /* 0x010fe400078e0002 */
[----:B------:R-:W3:Y:S01]  /*17690*/  LDL.LU R2, [R1+0x1224] ;  /* 0x0012240001027983 */ /* 0x000ee20000300800 */
[----:B------:R-:W4:Y:S02]  /*176a0*/  LDL.LU R3, [R1+0x1220] ;  /* 0x0012200001037983 */ /* 0x000f240000300800 */
[----:B------:R-:W3:Y:S02]  /*176b0*/  LDL.LU R28, [R1+0x121c] ;  /* 0x00121c00011c7983 */ /* 0x000ee40000300800 */
[----:B------:R-:W-:Y:S01]  /*176c0*/  STL.64 [R1+0x11d8], R6 ;  /* 0x0011d80601007387 */ /* 0x000fe20000100a00 */
[----:B------:R-:W-:Y:S01]  /*176d0*/  HMMA.16816.F32.BF16 R20, R12, R8, R20 ;  /* 0x000000080c14723c */ /* 0x000fe20000041814 */
[----:B--2---:R0:W-:Y:S04]  /*176e0*/  STL.64 [R1+0x11d0], R4 ;  /* 0x0011d00401007387 */ /* 0x0041e80000100a00 */
[----:B0-----:R-:W2:Y:S01]  /*176f0*/  LDL.LU R4, [R1+0xc0] ;  /* 0x0000c00001047983 */ /* 0x001ea20000300800 */
[----:B------:R-:W2:Y:S02]  /*17700*/  LDL.LU R5, [R1+0xc4] ;  /* 0x0000c40001057983 */ /* 0x000ea40000300800 */
[----:B------:R-:W2:Y:S02]  /*17710*/  LDL.LU R6, [R1+0xc8] ;  /* 0x0000c80001067983 */ /* 0x000ea40000300800 */
[----:B------:R-:W-:-:S02]  /*17720*/  IMAD.MOV.U32 R7, RZ, RZ, R29 ;  /* 0x000000ffff077224 */ /* 0x000fc400078e001d */
[----:B------:R-:W3:Y:S04]  /*17730*/  LDL.LU R29, [R1+0x1218] ;  /* 0x00121800011d7983 */ /* 0x000ee80000300800 */
[----:B--2---:R4:W-:Y:S01]  /*17740*/  STL.64 [R1+0x11e8], R6 ;  /* 0x0011e80601007387 */ /* 0x0049e20000100a00 */
[----:B------:R0:W-:Y:S02]  /*17750*/  STL.64 [R1+0x11e0], R4 ;  /* 0x0011e00401007387 */ /* 0x0001e40000100a00 */
[----:B----4-:R-:W-:Y:S01]  /*17760*/  IMAD.MOV.U32 R6, RZ, RZ, R3 ;  /* 0x000000ffff067224 */ /* 0x010fe200078e0003 */
[----:B0-----:R-:W2:Y:S01]  /*17770*/  LDL.LU R4, [R1+0xd0] ;  /* 0x0000d00001047983 */ /* 0x001ea20000300800 */
[----:B---3--:R-:W-:Y:S02]  /*17780*/  IMAD.MOV.U32 R7, RZ, RZ, R2 ;  /* 0x000000ffff077224 */ /* 0x008fe400078e0002 */
[----:B------:R-:W-:-:S02]  /*17790*/  IMAD.MOV.U32 R5, RZ, RZ, R28 ;  /* 0x000000ffff057224 */ /* 0x000fc400078e001c */
[----:B------:R-:W-:Y:S01]  /*177a0*/  IMAD.MOV.U32 R3, RZ, RZ, R22 ;  /* 0x000000ffff037224 */ /* 0x000fe200078e0016 */
[----:B------:R0:W-:Y:S01]  /*177b0*/  STL [R1+0x120], R20 ;  /* 0x0001201401007387 */ /* 0x0001e20000100800 */
[----:B------:R-:W-:Y:S02]  /*177c0*/  IMAD.MOV.U32 R2, RZ, RZ, R23 ;  /* 0x000000ffff027224 */ /* 0x000fe400078e0017 */
[----:B------:R-:W-:Y:S02]  /*177d0*/  IMAD.MOV.U32 R28, RZ, RZ, R21 ;  /* 0x000000ffff1c7224 */ /* 0x000fe400078e0015 */
[----:B------:R-:W3:Y:S01]  /*177e0*/  LDL.LU.64 R22, [R1+0x1210] ;  /* 0x0012100001167983 */ /* 0x000ee20000300a00 */
[----:B0-----:R-:W4:Y:S01]  /*177f0*/  LDL.LU.64 R20, [R1+0x1208] ;  /* 0x0012080001147983 */ /* 0x001f220000300a00 */
[----:B------:R-:W-:Y:S02]  /*17800*/  STL [R1+0x1108], R2 ;  /* 0x0011080201007387 */ /* 0x000fe40000100800 */
[----:B------:R-:W-:Y:S02]  /*17810*/  STL [R1+0x1104], R3 ;  /* 0x0011040301007387 */ /* 0x000fe40000100800 */
[----:B------:R-:W-:Y:S01]  /*17820*/  STL [R1+0x1100], R28 ;  /* 0x0011001c01007387 */ /* 0x000fe20000100800 */
[----:B----4-:R-:W-:Y:S01]  /*17830*/  HMMA.16816.F32.BF16 R12, R12, R20, R16 ;  /* 0x000000140c0c723c */ /* 0x010fe20000041810 */
[----:B------:R-:W2:Y:S01]  /*17840*/  LDL.LU.64 R18, [R1+0x1200] ;  /* 0x0012000001127983 */ /* 0x000ea20000300a00 */
[----:B------:R-:W2:Y:S11]  /*17850*/  LDL.LU.64 R16, [R1+0x11f8] ;  /* 0x0011f80001107983 */ /* 0x000eb60000300a00 */
[----:B------:R-:W-:Y:S10]  /*17860*/  @!UPT UIADD3 URZ, URZ, URZ, URZ ;  /* 0x0000003f3f3ff290 */ /* 0x000ff4000fffe03f */
[----:B------:R-:W-:Y:S01]  /*17870*/  STL.64 [R1+0x100], R12 ;  /* 0x0001000c01007387 */ /* 0x000fe20000100a00 */
[----:B------:R-:W-:Y:S02]  /*17880*/  STL.64 [R1+0x108], R14 ;  /* 0x0001080e01007387 */ /* 0x000fe40000100a00 */
[----:B------:R-:W0:Y:S02]  /*17890*/  LDSM.16.MT88.4 R12, [R29+0x14300] ;  /* 0x014300001d0c783b */ /* 0x000e240000004200 */
[----:B0-----:R-:W-:Y:S02]  /*178a0*/  STL.64 [R1+0x1128], R14 ;  /* 0x0011280e01007387 */ /* 0x001fe40000100a00 */
[----:B------:R0:W-:Y:S02]  /*178b0*/  STL.64 [R1+0x1120], R12 ;  /* 0x0011200c01007387 */ /* 0x0001e40000100a00 */
[----:B0-----:R-:W4:Y:S01]  /*178c0*/  LDL.LU R12, [R1+0xe0] ;  /* 0x0000e000010c7983 */ /* 0x001f220000300800 */
[----:B---3--:R-:W-:-:S02]  /*178d0*/  IMAD.MOV.U32 R14, RZ, RZ, R23 ;  /* 0x000000ffff0e7224 */ /* 0x008fc400078e0017 */
[----:B------:R-:W-:Y:S02]  /*178e0*/  IMAD.MOV.U32 R15, RZ, RZ, R0 ;  /* 0x000000ffff0f7224 */ /* 0x000fe400078e0000 */
[----:B------:R-:W-:Y:S02]  /*178f0*/  IMAD.MOV.U32 R13, RZ, RZ, R22 ;  /* 0x000000ffff0d7224 */ /* 0x000fe400078e0016 */
[----:B------:R-:W3:Y:S01]  /*17900*/  LDL.LU R22, [R1+0x11f4] ;  /* 0x0011f40001167983 */ /* 0x000ee20000300800 */
[----:B------:R-:W3:Y:S02]  /*17910*/  LDL.LU R23, [R1+0x11f0] ;  /* 0x0011f00001177983 */ /* 0x000ee40000300800 */
[----:B------:R0:W-:Y:S01]  /*17920*/  STL.64 [R1+0x1138], R14 ;  /* 0x0011380e01007387 */ /* 0x0001e20000100a00 */
[C---:B--2---:R-:W-:Y:S11]  /*17930*/  HMMA.16816.F32.BF16 R4, R16.reuse, R26, R4 ;  /* 0x0000001a1004723c */ /* 0x044ff60000041804 */
[----:B------:R-:W-:Y:S11]  /*17940*/  @!UPT UIADD3 URZ, URZ, URZ, URZ ;  /* 0x0000003f3f3ff290 */ /* 0x000ff6000fffe03f */
[----:B------:R-:W-:Y:S02]  /*17950*/  @!UPT UIADD3 URZ, URZ, URZ, URZ ;  /* 0x0000003f3f3ff290 */ /* 0x000fe4000fffe03f */
[----:B------:R-:W-:Y:S02]  /*17960*/  IMAD.MOV.U32 R3, RZ, RZ, R6 ;  /* 0x000000ffff037224 */ /* 0x000fe400078e0006 */
[----:B------:R-:W-:Y:S02]  /*17970*/  IMAD.MOV.U32 R28, RZ, RZ, R7 ;  /* 0x000000ffff1c7224 */ /* 0x000fe400078e0007 */
[----:B------:R-:W-:Y:S01]  /*17980*/  IMAD.MOV.U32 R2, RZ, RZ, R5 ;  /* 0x000000ffff027224 */ /* 0x000fe200078e0005 */
[----:B----4-:R-:W-:Y:S01]  /*17990*/  STL.64 [R1+0x1130], R12 ;  /* 0x0011300c01007387 */ /* 0x010fe20000100a00 */
[----:B0-----:R-:W2:Y:S02]  /*179a0*/  LDL.LU.64 R14, [R1+0x68] ;  /* 0x00006800010e7983 */ /* 0x001ea40000300a00 */
[----:B------:R0:W-:Y:S02]  /*179b0*/  STL [R1+0xd0], R4 ;  /* 0x0000d00401007387 */ /* 0x0001e40000100800 */
[----:B------:R-:W2:Y:S01]  /*179c0*/  LDL.LU.64 R6, [R1+0x11e8] ;  /* 0x0011e80001067983 */ /* 0x000ea20000300a00 */
[----:B0-----:R-:W2:Y:S02]  /*179d0*/  LDL.LU.64 R4, [R1+0x11e0] ;  /* 0x0011e00001047983 */ /* 0x001ea40000300a00 */
[C---:B--2---:R-:W-:Y:S11]  /*179e0*/  HMMA.16816.F32.BF16 R4, R16.reuse, R14, R4 ;  /* 0x0000000e1004723c */ /* 0x044ff60000041804 */
[----:B------:R-:W-:Y:S11]  /*179f0*/  @!UPT UIADD3 URZ, URZ, URZ, URZ ;  /* 0x0000003f3f3ff290 */ /* 0x000ff6000fffe03f */
[----:B------:R-:W-:Y:S01]  /*17a00*/  @!UPT UIADD3 URZ, URZ, URZ, URZ ;  /* 0x0000003f3f3ff290 */ /* 0x000fe2000fffe03f */
[----:B------:R-:W-:Y:S01]  /*17a10*/  STL.64 [R1+0xa0], R4 ;  /* 0x0000a00401007387 */ /* 0x000fe20000100a00 */
[----:B------:R0:W-:Y:S02]  /*17a20*/  STL [R1+0xa8], R6 ;  /* 0x0000a80601007387 */ /* 0x0001e40000100800 */
[----:B------:R-:W-:Y:S02]  /*17a30*/  IMAD.MOV.U32 R0, RZ, RZ, R7 ;  /* 0x000000ffff007224 */ /* 0x000fe400078e0007 */
[----:B0-----:R-:W2:Y:S01]  /*17a40*/  LDL.LU.64 R6, [R1+0x11d8] ;  /* 0x0011d80001067983 */ /* 0x001ea20000300a00 */
[----:B------:R-:W2:Y:S02]  /*17a50*/  LDL.LU.64 R4, [R1+0x11d0] ;  /* 0x0011d00001047983 */ /* 0x000ea40000300a00 */
[C---:B--2---:R-:W-:Y:S11]  /*17a60*/  HMMA.16816.F32.BF16 R4, R16.reuse, R10, R4 ;  /* 0x0000000a1004723c */ /* 0x044ff60000041804 */
        /* <DEDUP_REMOVED lines=11> */
[----:B------:R0:W-:Y:S03]  /*17b20*/  STL.64 [R1+0xc8], R18 ;  /* 0x0000c81201007387 */ /* 0x0001e60000100a00 */
[----:B0-----:R-:W2:Y:S01]  /*17b30*/  LDL.LU.64 R18, [R1+0x11a8] ;  /* 0x0011a80001127983 */ /* 0x001ea20000300a00 */
[----:B------:R-:W2:Y:S02]  /*17b40*/  LDL.LU.64 R16, [R1+0x11a0] ;  /* 0x0011a00001107983 */ /* 0x000ea40000300a00 */
[----:B------:R-:W-:Y:S02]  /*17b50*/  IMAD.MOV.U32 R13, RZ, RZ, R26 ;  /* 0x000000ffff0d7224 */ /* 0x000fe400078e001a */
        /* <DEDUP_REMOVED lines=16> */
[----:B------:R-:W3:Y:S01]  /*17c60*/  LDL.LU.64 R24, [R1+0x1170] ;  /* 0x0011700001187983 */ /* 0x000ee20000300a00 */
[C---:B--2---:R-:W-:Y:S01]  /*17c70*/  HMMA.16816.F32.BF16 R4, R16.reuse, R10, R4 ;  /* 0x0000000a1004723c */ /* 0x044fe20000041804 */
[----:B------:R-:W-:Y:S02]  /*17c80*/  IMAD.MOV.U32 R9, RZ, RZ, R22 ;  /* 0x000000ffff097224 */ /* 0x000fe400078e0016 */
[----:B------:R-:W-:Y:S11]  /*17c90*/  IMAD.MOV.U32 R8, RZ, RZ, R23 ;  /* 0x000000ffff087224 */ /* 0x000ff600078e0017 */
[----:B------:R-:W-:Y:S09]  /*17ca0*/  @!UPT UIADD3 URZ, URZ, URZ, URZ ;  /* 0x0000003f3f3ff290 */ /* 0x000ff2000fffe03f */
[----:B------:R-:W-:Y:S01]  /*17cb0*/  STL.64 [R1+0x190], R4 ;  /* 0x0001900401007387 */ /* 0x000fe20000100a00 */
[----:B------:R0:W-:Y:S03]  /*17cc0*/  STL.64 [R1+0x198], R6 ;  /* 0x0001980601007387 */ /* 0x0001e60000100a00 */
[----:B0-----:R-:W2:Y:S01]  /*17cd0*/  LDL.LU.64 R6, [R1+0x1168] ;  /* 0x0011680001067983 */ /* 0x001ea20000300a00 */
[----:B------:R-:W2:Y:S01]  /*17ce0*/  LDL.LU.64 R4, [R1+0x1160] ;  /* 0x0011600001047983 */ /* 0x000ea20000300a00 */
[----:B---3--:R-:W-:Y:S02]  /*17cf0*/  HMMA.16816.F32.BF16 R16, R16, R22, R24 ;  /* 0x000000161010723c */ /* 0x008fe40000041818 */
[----:B------:R-:W3:Y:S01]  /*17d00*/  LDL.LU.64 R26, [R1+0x1158] ;  /* 0x00115800011a7983 */ /* 0x000ee20000300a00 */
[----:B------:R-:W3:Y:S11]  /*17d10*/  LDL.LU.64 R24, [R1+0x1150] ;  /* 0x0011500001187983 */ /* 0x000ef60000300a00 */
[----:B------:R-:W-:Y:S09]  /*17d20*/  @!UPT UIADD3 URZ, URZ, URZ, URZ ;  /* 0x0000003f3f3ff290 */ /* 0x000ff2000fffe03f */
[----:B------:R-:W-:Y:S01]  /*17d30*/  STL.64 [R1+0x180], R16 ;  /* 0x0001801001007387 */ /* 0x000fe20000100a00 */
[----:B------:R0:W-:Y:S02]  /*17d40*/  STL.64 [R1+0x188], R18 ;  /* 0x0001881201007387 */ /* 0x0001e40000100a00 */
[----:B------:R-:W3:Y:S02]  /*17d50*/  LDL.LU.64 R22, [R1+0x1148] ;  /* 0x0011480001167983 */ /* 0x000ee40000300a00 */
[----:B------:R-:W3:Y:S02]  /*17d60*/  LDL.LU.64 R20, [R1+0x1140] ;  /* 0x0011400001147983 */ /* 0x000ee40000300a00 */
[----:B0-----:R-:W-:Y:S02]  /*17d70*/  IMAD.MOV.U32 R18, RZ, RZ, R13 ;  /* 0x000000ffff127224 */ /* 0x001fe400078e000d */
[----:B------:R-:W-:-:S07]  /*17d80*/  IMAD.MOV.U32 R19, RZ, RZ, R12 ;  /* 0x000000ffff137224 */ /* 0x000fce00078e000c */
[C---:B---3--:R-:W-:Y:S08]  /*17d90*/  HMMA.16816.F32.BF16 R24, R20.reuse, R18, R24 ;  /* 0x000000121418723c */ /* 0x048ff00000041818 */
[----:B--2---:R-:W-:Y:S11]  /*17da0*/  HMMA.16816.F32.BF16 R4, R20, R14, R4 ;  /* 0x0000000e1404723c */ /* 0x004ff60000041804 */
[----:B------:R-:W-:Y:S04]  /*17db0*/  @!UPT UIADD3 URZ, URZ, URZ, URZ ;  /* 0x0000003f3f3ff290 */ /* 0x000fe8000fffe03f */
[----:B------:R-:W-:Y:S01]  /*17dc0*/  STL.64 [R1+0x90], R24 ;  /* 0x0000901801007387 */ /* 0x000fe20000100a00 */
[----:B------:R-:W-:Y:S07]  /*17dd0*/  STL.64 [R1+0x98], R26 ;  /* 0x0000981a01007387 */ /* 0x000fee0000100a00 */
[----:B------:R-:W-:Y:S02]  /*17de0*/  STL.64 [R1+0x170], R4 ;  /* 0x0001700401007387 */ /* 0x000fe40000100a00 */
[----:B------:R0:W-:Y:S01]  /*17df0*/  STL.64 [R1+0x178], R6 ;  /* 0x0001780601007387 */ /* 0x0001e20000100a00 */
[----:B------:R-:W1:Y:S04]  /*17e00*/  LDSM.16.MT88.4 R24, [R29+0x18000] ;  /* 0x018000001d18783b */ /* 0x000e680000004200 */
[----:B0-----:R-:W2:Y:S01]  /*17e10*/  LDL R7, [R1+0xd60] ;  /* 0x000d600001077983 */ /* 0x001ea20000100800 */
[----:B------:R-:W-:-:S02]  /*17e20*/  IMAD.MOV.U32 R17, RZ, RZ, R14 ;  /* 0x000000ffff117224 */ /* 0x000fc400078e000e */
[----:B------:R-:W-:Y:S01]  /*17e30*/  IMAD.MOV.U32 R16, RZ, RZ, R15 ;  /* 0x000000ffff107224 */ /* 0x000fe200078e000f */
[----:B-1----:R-:W-:Y:S01]  /*17e40*/  STL.64 [R1+0x10c0], R26 ;  /* 0x0010c01a01007387 */ /* 0x002fe20000100a00 */
[----:B------:R-:W-:Y:S03]  /*17e50*/  STL.64 [R1+0x10b8], R24 ;  /* 0x0010b81801007387 */ /* 0x000fe60000100a00 */
[----:B--2---:R-:W0:Y:S04]  /*17e60*/  LDSM.16.M88.4 R12, [R7+0x20080] ;  /* 0x02008000070c783b */ /* 0x004e280000000200 */
[----:B0-----:R-:W-:Y:S01]  /*17e70*/  STL.64 [R1+0x40], R12 ;  /* 0x0000400c01007387 */ /* 0x001fe20000100a00 */
[----:B------:R-:W-:Y:S02]  /*17e80*/  STL.64 [R1+0x48], R14 ;  /* 0x0000480e01007387 */ /* 0x000fe40000100a00 */
[----:B------:R-:W0:Y:S02]  /*17e90*/  LDSM.16.M88.4 R12, [R7+0x20880] ;  /* 0x02088000070c783b */ /* 0x000e240000000200 */
[----:B0-----:R-:W-:Y:S02]  /*17ea0*/  STL.64 [R1+0x30], R12 ;  /* 0x0000300c01007387 */ /* 0x001fe40000100a00 */
[----:B------:R0:W-:Y:S02]  /*17eb0*/  STL.64 [R1+0x38], R14 ;  /* 0x0000380e01007387 */ /* 0x0001e40000100a00 */
[----:B0-----:R-:W2:Y:S01]  /*17ec0*/  LDL.LU.64 R14, [R1+0x1138] ;  /* 0x00113800010e7983 */ /* 0x001ea20000300a00 */
[----:B------:R-:W2:Y:S02]  /*17ed0*/  LDL.LU.64 R12, [R1+0x1130] ;  /* 0x00113000010c7983 */ /* 0x000ea40000300a00 */
[----:B------:R-:W-:-:S02]  /*17ee0*/  IMAD.MOV.U32 R26, RZ, RZ, R9 ;  /* 0x000000ffff1a7224 */ /* 0x000fc400078e0009 */
[----:B------:R-:W-:Y:S02]  /*17ef0*/  IMAD.MOV.U32 R27, RZ, RZ, R8 ;  /* 0x000000ffff1b7224 */ /* 0x000fe400078e0008 */
[----:B------:R-:W-:Y:S02]  /*17f00*/  IMAD.MOV.U32 R25, RZ, RZ, R10 ;  /* 0x000000ffff197224 */ /* 0x000fe400078e000a */
[----:B------:R-:W-:Y:S01]  /*17f10*/  IMAD.MOV.U32 R24, RZ, RZ, R11 ;  /* 0x000000ffff187224 */ /* 0x000fe200078e000b */
[C---:B--2---:R-:W-:Y:S01]  /*17f20*/  HMMA.16816.F32.BF16 R12, R20.reuse, R10, R12 ;  /* 0x0000000a140c723c */ /* 0x044fe2000004180c */
[----:B------:R-:W0:Y:S02]  /*17f30*/  LDSM.16.M88.4 R8, [R7+0x21080] ;  /* 0x021080000708783b */ /* 0x000e240000000200 */
[----:B------:R-:W1:Y:S11]  /*17f40*/  LDSM.16.M88.4 R4, [R7+0x21880] ;  /* 0x021880000704783b */ /* 0x000e760000000200 */
[----:B------:R-:W-:Y:S09]  /*17f50*/  @!UPT UIADD3 URZ, URZ, URZ, URZ ;  /* 0x0000003f3f3ff290 */ /* 0x000ff2000fffe03f */
[----:B------:R-:W-:Y:S01]  /*17f60*/  STL.64 [R1+0x160], R12 ;  /* 0x0001600c01007387 */ /* 0x000fe20000100a00 */
[----:B------:R2:W-:Y:S03]  /*17f70*/  STL.64 [R1+0x168], R14 ;  /* 0x0001680e01007387 */ /* 0x0005e60000100a00 */
[----:B--2---:R-:W2:Y:S01]  /*17f80*/  LDL.LU.64 R14, [R1+0x1128] ;  /* 0x00112800010e7983 */ /* 0x004ea20000300a00 */
[----:B------:R-:W2:Y:S03]  /*17f90*/  LDL.LU.64 R12, [R1+0x1120] ;  /* 0x00112000010c7983 */ /* 0x000ea60000300a00 */
[----:B0-----:R-:W-:Y:S01]  /*17fa0*/  STL.64 [R1+0x20], R8 ;  /* 0x0000200801007387 */ /* 0x001fe20000100a00 */
[----:B------:R0:W-:Y:S03]  /*17fb0*/  STL.64 [R1+0x28], R10 ;  /* 0x0000280a01007387 */ /* 0x0001e60000100a00 */
[----:B0-----:R-:W3:Y:S01]  /*17fc0*/  LDL.LU.64 R10, [R1+0x1118] ;  /* 0x00111800010a7983 */ /* 0x001ee20000300a00 */
[----:B------:R-:W3:Y:S02]  /*17fd0*/  LDL.LU.64 R8, [R1+0x1110] ;  /* 0x0011100001087983 */ /* 0x000ee40000300a00 */
[----:B---3--:R-:W-:Y:S01]  /*17fe0*/  HMMA.16816.F32.BF16 R8, R20, R26, R8 ;  /* 0x0000001a1408723c */ /* 0x008fe20000041808 */
[----:B------:R-:W2:Y:S11]  /*17ff0*/  LDL.LU R20, [R1+0xf0] ;  /* 0x0000f00001147983 */ /* 0x000eb60000300800 */
[----:B------:R-:W-:Y:S11]  /*18000*/  @!UPT UIADD3 URZ, URZ, URZ, URZ ;  /* 0x0000003f3f3ff290 */ /* 0x000ff6000fffe03f */
[----:B------:R-:W-:Y:S01]  /*18010*/  STL.64 [R1+0x150], R8 ;  /* 0x0001500801007387 */ /* 0x000fe20000100a00 */
[----:B------:R-:W-:Y:S02]  /*18020*/  STL.64 [R1+0x158], R10 ;  /* 0x0001580a01007387 */ /* 0x000fe40000100a00 */
[----:B------:R-:W2:Y:S02]  /*18030*/  LDL.LU R21, [R1+0xf4] ;  /* 0x0000f40001157983 */ /* 0x000ea40000300800 */
[----:B------:R-:W2:Y:S01]  /*18040*/  LDL.LU R22, [R1+0xf8] ;  /* 0x0000f80001167983 */ /* 0x000ea20000300800 */
[----:B------:R-:W2:Y:S01]  /*18050*/  LDL.LU R23, [R1+0xfc] ;  /* 0x0000fc0001177983 */ /* 0x000ea20000300800 */
[----:B------:R-:W-:Y:S02]  /*18060*/  STL.64 [R1+0x10d8], R26 ;  /* 0x0010d81a01007387 */ /* 0x000fe40000100a00 */
[----:B-1----:R-:W-:Y:S02]  /*18070*/  STL [R1+0xfd4], R6 ;  /* 0x000fd40601007387 */ /* 0x002fe40000100800 */
[----:B------:R-:W-:Y:S01]  /*18080*/  STL [R1+0xfd0], R7 ;  /* 0x000fd00701007387 */ /* 0x000fe20000100800 */
[----:B------:R0:W-:Y:S04]  /*18090*/  STL.64 [R1+0x10a0], R4 ;  /* 0x0010a00401007387 */ /* 0x0001e80000100a00 */
[----:B0-----:R-:W3:Y:S01]  /*180a0*/  LDL.LU R4, [R1+0xd0] ;  /* 0x0000d00001047983 */ /* 0x001ee20000300800 */
[----:B------:R-:W-:-:S02]  /*180b0*/  IMAD.MOV.U32 R26, RZ, RZ, R25 ;  /* 0x000000ffff1a7224 */ /* 0x000fc400078e0019 */
[----:B------:R-:W-:Y:S02]  /*180c0*/  IMAD.MOV.U32 R27, RZ, RZ, R24 ;  /* 0x000000ffff1b7224 */ /* 0x000fe400078e0018 */
[----:B------:R-:W-:Y:S02]  /*180d0*/  IMAD.MOV.U32 R5, RZ, RZ, R2 ;  /* 0x000000ffff057224 */ /* 0x000fe400078e0002 */
[----:B------:R-:W-:Y:S02]  /*180e0*/  IMAD.MOV.U32 R10, RZ, RZ, R17 ;  /* 0x000000ffff0a7224 */ /* 0x000fe400078e0011 */
[----:B------:R-:W-:Y:S01]  /*180f0*/  IMAD.MOV.U32 R11, RZ, RZ, R16 ;  /* 0x000000ffff0b7224 */ /* 0x000fe200078e0010 */
[----:B------:R-:W4:Y:S01]  /*18100*/  LDL.LU R2, [R1+0x1108] ;  /* 0x0011080001027983 */ /* 0x000f220000300800 */
[----:B------:R-:W-:Y:S02]  /*18110*/  IMAD.MOV.U32 R6, RZ, RZ, R3 ;  /* 0x000000ffff067224 */ /* 0x000fe400078e0003 */
[----:B------:R-:W2:Y:S02]  /*18120*/  LDL.LU R3, [R1+0x1104] ;  /* 0x0011040001037983 */ /* 0x000ea40000300800 */
[----:B------:R-:W-:-:S02]  /*18130*/  IMAD.MOV.U32 R7, RZ, RZ, R28 ;  /* 0x000000ffff077224 */ /* 0x000fc400078e001c */
[----:B------:R-:W2:Y:S01]  /*18140*/  LDL.LU R28, [R1+0x1100] ;  /* 0x00110000011c7983 */ /* 0x000ea20000300800 */
[----:B------:R0:W-:Y:S02]  /*18150*/  STL.64 [R1+0x10f0], R26 ;  /* 0x0010f01a01007387 */ /* 0x0001e40000100a00 */
[----:B------:R-:W-:Y:S02]  /*18160*/  STL.64 [R1+0x10f8], R10 ;  /* 0x0010f80a01007387 */ /* 0x000fe40000100a00 */
[----:B------:R-:W2:Y:S01]  /*18170*/  LDL.LU R24, [R1+0x110] ;  /* 0x0001100001187983 */ /* 0x000ea20000300800 */
[----:B------:R-:W2:Y:S04]  /*18180*/  LDL.LU R25, [R1+0x114] ;  /* 0x0001140001197983 */ /* 0x000ea80000300800 */
[----:B0-----:R-:W4:Y:S01]  /*18190*/  LDL.LU R26, [R1+0x118] ;  /* 0x00011800011a7983 */ /* 0x001f220000300800 */
[----:B------:R-:W4:Y:S02]  /*181a0*/  LDL.LU R27, [R1+0x11c] ;  /* 0x00011c00011b7983 */ /* 0x000f240000300800 */
[----:B------:R-:W-:Y:S01]  /*181b0*/  STL.64 [R1+0x10d0], R6 ;  /* 0x0010d00601007387 */ /* 0x000fe20000100a00 */
[----:B---3--:R0:W-:Y:S04]  /*181c0*/  STL.64 [R1+0x10c8], R4 ;  /* 0x0010c80401007387 */ /* 0x0081e80000100a00 */
[----:B0-----:R-:W3:Y:S01]  /*181d0*/  LDL.LU R4, [R1+0x100] ;  /* 0x0001000001047983 */ /* 0x001ee20000300800 */
[----:B------:R-:W3:Y:S02]  /*181e0*/  LDL.LU R5, [R1+0x104] ;  /* 0x0001040001057983 */ /* 0x000ee40000300800 */
[----:B------:R-:W3:Y:S02]  /*181f0*/  LDL.LU R6, [R1+0x108] ;  /* 0x0001080001067983 */ /* 0x000ee40000300800 */
[----:B------:R-:W3:Y:S01]  /*18200*/  LDL.LU R7, [R1+0x10c] ;  /* 0x00010c0001077983 */ /* 0x000ee20000300800 */
[----:B--2---:R-:W-:Y:S01]  /*18210*/  HMMA.16816.F32.BF16 R8, R12, R18, R20 ;  /* 0x000000120c08723c */ /* 0x004fe20000041814 */
[----:B---3--:R0:W-:Y:S01]  /*18220*/  STL.64 [R1+0x10e8], R6 ;  /* 0x0010e80601007387 */ /* 0x0081e20000100a00 */
[----:B------:R1:W-:Y:S02]  /*18230*/  STL.64 [R1+0x10e0], R4 ;  /* 0x0010e00401007387 */ /* 0x0003e40000100a00 */
[----:B0-----:R-:W-:Y:S01]  /*18240*/  IMAD.MOV.U32 R6, RZ, RZ, R3 ;  /* 0x000000ffff067224 */ /* 0x001fe200078e0003 */
[----:B-1----:R-:W2:Y:S01]  /*18250*/  LDL.LU R4, [R1+0x120] ;  /* 0x0001200001047983 */ /* 0x002ea20000300800 */
[----:B------:R-:W-:-:S02]  /*18260*/  IMAD.MOV.U32 R5, RZ, RZ, R28 ;  /* 0x000000ffff057224 */ /* 0x000fc400078e001c */
[----:B----4-:R-:W-:Y:S11]  /*18270*/  IMAD.MOV.U32 R7, RZ, RZ, R2 ;  /* 0x000000ffff077224 */ /* 0x010ff600078e0002 */
[----:B------:R-:W-:Y:S05]  /*18280*/  @!UPT UIADD3 URZ, URZ, URZ, URZ ;  /* 0x0000003f3f3ff290 */ /* 0x000fea000fffe03f */
[----:B------:R-:W-:Y:S02]  /*18290*/  IMAD.MOV.U32 R28, RZ, RZ, R9 ;  /* 0x000000ffff1c7224 */ /* 0x000fe400078e0009 */
[----:B------:R-:W-:Y:S01]  /*182a0*/  IMAD.MOV.U32 R3, RZ, RZ, R10 ;  /* 0x000000ffff037224 */ /* 0x000fe200078e000a */
[----:B------:R-:W-:Y:S01]  /*182b0*/  STL [R1+0x50], R8 ;  /* 0x0000500801007387 */ /* 0x000fe20000100800 */
[----:B------:R-:W-:Y:S02]  /*182c0*/  IMAD.MOV.U32 R2, RZ, RZ, R11 ;  /* 0x000000ffff027224 */ /* 0x000fe400078e000b */
[----:B------:R-:W0:Y:S01]  /*182d0*/  LDSM.16.MT88.4 R8, [R29+0x18100] ;  /* 0x018100001d08783b */ /* 0x000e220000004200 */
[----:B------:R-:W-:Y:S03]  /*182e0*/  STL [R1+0x109c], R3 ;  /* 0x00109c0301007387 */ /* 0x000fe60000100800 */
[----:B------:R-:W-:Y:S02]  /*182f0*/  STL [R1+0x1098], R28 ;  /* 0x0010981c01007387 */ /* 0x000fe40000100800 */
[----:B------:R-:W3:Y:S01]  /*18300*/  LDL.LU R16, [R1+0xb0] ;  /* 0x0000b00001107983 */ /* 0x000ee20000300800 */
[----:B0-----:R-:W-:Y:S01]  /*18310*/  STL.64 [R1+0x10], R8 ;  /* 0x0000100801007387 */ /* 0x001fe20000100a00 */
[----:B------:R-:W-:Y:S02]  /*18320*/  STL.64 [R1+0x18], R10 ;  /* 0x0000180a01007387 */ /* 0x000fe40000100a00 */
[----:B------:R-:W3:Y:S02]  /*18330*/  LDL.LU R17, [R1+0xb4] ;  /* 0x0000b40001117983 */ /* 0x000ee40000300800 */
[----:B------:R-:W4:Y:S01]  /*18340*/  LDL.LU R18, [R1+0xb8] ;  /* 0x0000b80001127983 */ /* 0x000f220000300800 */
[----:B------:R-:W4:Y:S04]  /*18350*/  LDL.LU R19, [R1+0xbc] ;  /* 0x0000bc0001137983 */ /* 0x000f280000300800 */
[----:B------:R-:W0:Y:S02]  /*18360*/  LDSM.16.MT88.4 R8, [R29+0x18200] ;  /* 0x018200001d08783b */ /* 0x000e240000004200 */
[----:B0-----:R-:W-:-:S02]  /*18370*/  IMAD.MOV.U32 R21, RZ, RZ, R10 ;  /* 0x000000ffff157224 */ /* 0x001fc400078e000a */
[----:B------:R-:W-:Y:S01]  /*18380*/  IMAD.MOV.U32 R20, RZ, RZ, R11 ;  /* 0x000000ffff147224 */ /* 0x000fe200078e000b */
[----:B----4-:R-:W-:Y:S01]  /*18390*/  STL.64 [R1+0x10b0], R18 ;  /* 0x0010b01201007387 */ /* 0x010fe20000100a00 */
[----:B---3--:R0:W-:Y:S03]  /*183a0*/  STL.64 [R1+0x10a8], R16 ;  /* 0x0010a81001007387 */ /* 0x0081e60000100a00 */
[----:B0-----:R-:W3:Y:S01]  /*183b0*/  LDL.64 R16, [R1+0x40] ;  /* 0x0000400001107983 */ /* 0x001ee20000100a00 */
[----:B------:R-:W4:Y:S02]  /*183c0*/  LDL.LU.64 R10, [R1+0x10f8] ;  /* 0x0010f800010a7983 */ /* 0x000f240000300a00 */
[----:B------:R-:W-:Y:S02]  /*183d0*/  IMAD.MOV.U32 R23, RZ, RZ, R8 ;  /* 0x000000ffff177224 */ /* 0x000fe400078e0008 */
[----:B------:R-:W-:-:S02]  /*183e0*/  IMAD.MOV.U32 R22, RZ, RZ, R9 ;  /* 0x000000ffff167224 */ /* 0x000fc400078e0009 */
[C---:B----4-:R-:W-:Y:S01]  /*183f0*/  HMMA.16816.F32.BF16 R8, R12.reuse, R10, R24 ;  /* 0x0000000a0c08723c */ /* 0x050fe20000041818 */
[----:B------:R-:W2:Y:S11]  /*18400*/  LDL.LU.64 R26, [R1+0x10f0] ;  /* 0x0010f000011a7983 */ /* 0x000eb60000300a00 */
[----:B------:R-:W-:Y:S11]  /*18410*/  @!UPT UIADD3 URZ, URZ, URZ, URZ ;  /* 0x0000003f3f3ff290 */ /* 0x000ff6000fffe03f */
[----:B------:R-:W-:Y:S01]  /*18420*/  STL.64 [R1+0x140], R8 ;  /* 0x0001400801007387 */ /* 0x000fe20000100a00 */
[----:B------:R-:W-:Y:S02]  /*18430*/  STL.64 [R1+0x148], R10 ;  /* 0x0001480a01007387 */ /* 0x000fe40000100a00 */
[----:B------:R-:W0:Y:S02]  /*18440*/  LDSM.16.MT88.4 R8, [R29+0x18300] ;  /* 0x018300001d08783b */ /* 0x000e240000004200 */
[----:B0-----:R-:W-:Y:S02]  /*18450*/  STL.64 [R1+0x1018], R10 ;  /* 0x0010180a01007387 */ /* 0x001fe40000100a00 */
[----:B------:R0:W-:Y:S02]  /*18460*/  STL.64 [R1+0x1010], R8 ;  /* 0x0010100801007387 */ /* 0x0001e40000100a00 */
[----:B0-----:R-:W4:Y:S01]  /*18470*/  LDL.LU.64 R8, [R1+0x30] ;  /* 0x0000300001087983 */ /* 0x001f220000300a00 */
[C---:B--2---:R-:W-:Y:S03]  /*18480*/  HMMA.16816.F32.BF16 R24, R12.reuse, R26, R4 ;  /* 0x0000001a0c18723c */ /* 0x044fe60000041804 */
[----:B------:R-:W2:Y:S01]  /*18490*/  LDL.LU.64 R6, [R1+0x10e8] ;  /* 0x0010e80001067983 */ /* 0x000ea20000300a00 */
[----:B------:R-:W2:Y:S11]  /*184a0*/  LDL.LU.64 R4, [R1+0x10e0] ;  /* 0x0010e00001047983 */ /* 0x000eb60000300a00 */
[----:B------:R-:W-:Y:S08]  /*184b0*/  @!UPT UIADD3 URZ, URZ, URZ, URZ ;  /* 0x0000003f3f3ff290 */ /* 0x000ff0000fffe03f */
[----:B------:R-:W-:Y:S01]  /*184c0*/  STL.64 [R1+0x130], R24 ;  /* 0x0001301801007387 */ /* 0x000fe20000100a00 */
[----:B------:R0:W-:Y:S03]  /*184d0*/  STL.64 [R1+0x138], R26 ;  /* 0x0001381a01007387 */ /* 0x0001e60000100a00 */
[----:B0-----:R-:W2:Y:S02]  /*184e0*/  LDL.LU.64 R26, [R1+0x10d8] ;  /* 0x0010d800011a7983 */ /* 0x001ea40000300a00 */
[----:B--2---:R-:W-:Y:S02]  /*184f0*/  HMMA.16816.F32.BF16 R12, R12, R26, R4 ;  /* 0x0000001a0c0c723c */ /* 0x004fe40000041804 */
[----:B------:R-:W2:Y:S01]  /*18500*/  LDL.LU.64 R6, [R1+0x10d0] ;  /* 0x0010d00001067983 */ /* 0x000ea20000300a00 */
[----:B------:R-:W2:Y:S02]  /*18510*/  LDL.LU.64 R4, [R1+0x10c8] ;  /* 0x0010c80001047983 */ /* 0x000ea40000300a00 */
[----:B------:R-:W2:Y:S02]  /*18520*/  LDL.LU.64 R26, [R1+0x10c0] ;  /* 0x0010c000011a7983 */ /* 0x000ea40000300a00 */
[----:B------:R-:W2:Y:S11]  /*18530*/  LDL.LU.64 R24, [R1+0x10b8] ;  /* 0x0010b80001187983 */ /* 0x000eb60000300a00 */
[----:B------:R-:W-:Y:S05]  /*18540*/  @!UPT UIADD3 URZ, URZ, URZ, URZ ;  /* 0x0000003f3f3ff290 */ /* 0x000fea000fffe03f */
[----:B------:R0:W-:Y:S01]  /*18550*/  STL.64 [R1+0xf0], R12 ;  /* 0x0000f00c01007387 */ /* 0x0001e20000100a00 */
[----:B------:R1:W-:Y:S03]  /*18560*/  STL.64 [R1+0xf8], R14 ;  /* 0x0000f80e01007387 */ /* 0x0003e60000100a00 */
[----:B0-----:R-:W4:Y:S01]  /*18570*/  LDL.LU R12, [R1+0xa0] ;  /* 0x0000a000010c7983 */ /* 0x001f220000300800 */
[----:B------:R-:W4:Y:S02]  /*18580*/  LDL.LU R13, [R1+0xa4] ;  /* 0x0000a400010d7983 */ /* 0x000f240000300800 */
[----:B-1----:R-:W4:Y:S02]  /*18590*/  LDL.LU R14, [R1+0xa8] ;  /* 0x0000a800010e7983 */ /* 0x002f240000300800 */
[----:B------:R-:W-:Y:S02]  /*185a0*/  IMAD.MOV.U32 R15, RZ, RZ, R0 ;  /* 0x000000ffff0f7224 */ /* 0x000fe400078e0000 */
[----:B---3--:R-:W-:-:S02]  /*185b0*/  IMAD.MOV.U32 R3, RZ, RZ, R16 ;  /* 0x000000ffff037224 */ /* 0x008fc400078e0010 */
[----:B------:R-:W-:Y:S01]  /*185c0*/  IMAD.MOV.U32 R28, RZ, RZ, R17 ;  /* 0x000000ffff1c7224 */ /* 0x000fe200078e0011 */
[----:B------:R-:W3:Y:S01]  /*185d0*/  LDL.LU.64 R18, [R1+0x10b0] ;  /* 0x0010b00001127983 */ /* 0x000ee20000300a00 */
[----:B------:R-:W-:Y:S02]  /*185e0*/  IMAD.MOV.U32 R10, RZ, RZ, R21 ;  /* 0x000000ffff0a7224 */ /* 0x000fe400078e0015 */
[----:B------:R-:W-:Y:S01]  /*185f0*/  IMAD.MOV.U32 R11, RZ, RZ, R20 ;  /* 0x000000ffff0b7224 */ /* 0x000fe200078e0014 */
[C---:B--2---:R-:W-:Y:S01]  /*18600*/  HMMA.16816.F32.BF16 R4, R24.reuse, R16, R4 ;  /* 0x000000101804723c */ /* 0x044fe20000041804 */
[----:B------:R-:W3:Y:S07]  /*18610*/  LDL.LU.64 R16, [R1+0x10a8] ;  /* 0x0010a80001107983 */ /* 0x000eee0000300a00 */
[----:B----4-:R-:W-:Y:S11]  /*18620*/  HMMA.16816.F32.BF16 R12, R24, R8, R12 ;  /* 0x00000008180c723c */ /* 0x010ff6000004180c */
[----:B------:R-:W-:Y:S05]  /*18630*/  @!UPT UIADD3 URZ, URZ, URZ, URZ ;  /* 0x0000003f3f3ff290 */ /* 0x000fea000fffe03f */
[----:B------:R-:W-:Y:S01]  /*18640*/  IMAD.MOV.U32 R0, RZ, RZ, R7 ;  /* 0x000000ffff007224 */ /* 0x000fe200078e0007 */
[----:B------:R0:W-:Y:S01]  /*18650*/  STL.64 [R1+0x120], R4 ;  /* 0x0001200401007387 */ /* 0x0001e20000100a00 */
[----:B------:R1:W-:Y:S03]  /*18660*/  STL [R1+0x128], R6 ;  /* 0x0001280601007387 */ /* 0x0003e60000100800 */
[----:B0-----:R-:W2:Y:S01]  /*18670*/  LDL.LU.64 R4, [R1+0x10a0] ;  /* 0x0010a00001047983 */ /* 0x001ea20000300a00 */
[----:B------:R-:W-:Y:S03]  /*18680*/  STL [R1+0x1008], R0 ;  /* 0x0010080001007387 */ /* 0x000fe60000100800 */
[----:B------:R-:W-:Y:S01]  /*18690*/  STL.64 [R1+0x110], R12 ;  /* 0x0001100c01007387 */ /* 0x000fe20000100a00 */
[----:B------:R-:W-:Y:S02]  /*186a0*/  STL.64 [R1+0x118], R14 ;  /* 0x0001180e01007387 */ /* 0x000fe40000100a00 */
[----:B------:R-:W0:Y:S04]  /*186b0*/  LDSM.16.MT88.4 R12, [R29+0x1c000] ;  /* 0x01c000001d0c783b */ /* 0x000e280000004200 */
[----:B------:R-:W-:-:S02]  /*186c0*/  IMAD.MOV.U32 R7, RZ, RZ, R8 ;  /* 0x000000ffff077224 */ /* 0x000fc400078e0008 */
[----:B-1----:R-:W-:Y:S02]  /*186d0*/  IMAD.MOV.U32 R6, RZ, RZ, R9 ;  /* 0x000000ffff067224 */ /* 0x002fe400078e0009 */
[----:B------:R-:W-:Y:S02]  /*186e0*/  IMAD.MOV.U32 R8, RZ, RZ, R23 ;  /* 0x000000ffff087224 */ /* 0x000fe400078e0017 */
[----:B------:R-:W-:Y:S01]  /*186f0*/  IMAD.MOV.U32 R9, RZ, RZ, R22 ;  /* 0x000000ffff097224 */ /* 0x000fe200078e0016 */
[----:B------:R-:W-:Y:S04]  /*18700*/  STL.64 [R1+0x1078], R10 ;  /* 0x0010780a01007387 */ /* 0x000fe80000100a00 */
[----:B------:R-:W-:Y:S04]  /*18710*/  LDSM.16.MT88.4 R20, [R29+0x1c200] ;  /* 0x01c200001d14783b */ /* 0x000fe80000004200 */
[----:B------:R1:W-:Y:S04]  /*18720*/  STL.64 [R1+0x1070], R8 ;  /* 0x0010700801007387 */ /* 0x0003e80000100a00 */
[----:B-1----:R-:W2:Y:S01]  /*18730*/  LDL.LU R8, [R1+0xc0] ;  /* 0x0000c00001087983 */ /* 0x002ea20000300800 */
[----:B------:R-:W2:Y:S02]  /*18740*/  LDL.LU R9, [R1+0xc4] ;  /* 0x0000c40001097983 */ /* 0x000ea40000300800 */
[----:B------:R-:W2:Y:S02]  /*18750*/  LDL.LU R10, [R1+0xc8] ;  /* 0x0000c800010a7983 */ /* 0x000ea40000300800 */
[----:B------:R-:W2:Y:S01]  /*18760*/  LDL.LU R11, [R1+0xcc] ;  /* 0x0000cc00010b7983 */ /* 0x000ea20000300800 */
[----:B0-----:R-:W-:Y:S01]  /*18770*/  STL [R1+0xfdc], R14 ;  /* 0x000fdc0e01007387 */ /* 0x001fe20000100800 */
[----:B------:R-:W-:Y:S02]  /*18780*/  STL [R1+0xfd8], R15 ;  /* 0x000fd80f01007387 */ /* 0x000fe40000100800 */
[----:B------:R0:W-:Y:S02]  /*18790*/  STL.64 [R1+0x1040], R12 ;  /* 0x0010400c01007387 */ /* 0x0001e40000100a00 */
[----:B0-----:R-:W3:Y:S02]  /*187a0*/  LDL.LU.64 R12, [R1+0x20] ;  /* 0x00002000010c7983 */ /* 0x001ee40000300a00 */
[C---:B---3--:R-:W-:Y:S11]  /*187b0*/  HMMA.16816.F32.BF16 R16, R24.reuse, R12, R16 ;  /* 0x0000000c1810723c */ /* 0x048ff60000041810 */
[----:B------:R-:W-:Y:S11]  /*187c0*/  @!UPT UIADD3 URZ, URZ, URZ, URZ ;  /* 0x0000003f3f3ff290 */ /* 0x000ff6000fffe03f */
[----:B------:R-:W-:Y:S01]  /*187d0*/  @!UPT UIADD3 URZ, URZ, URZ, URZ ;  /* 0x0000003f3f3ff290 */ /* 0x000fe2000fffe03f */
[----:B------:R-:W-:Y:S01]  /*187e0*/  STL.64 [R1+0x100], R16 ;  /* 0x0001001001007387 */ /* 0x000fe20000100a00 */
[----:B------:R-:W-:Y:S02]  /*187f0*/  STL [R1+0x108], R18 ;  /* 0x0001081201007387 */ /* 0x000fe40000100800 */
[----:B------:R-:W-:Y:S02]  /*18800*/  IMAD.MOV.U32 R0, RZ, RZ, R19 ;  /* 0x000000ffff007224 */ /* 0x000fe400078e0013 */
[----:B------:R-:W0:Y:S01]  /*18810*/  LDSM.16.MT88.4 R16, [R29+0x1c100] ;  /* 0x01c100001d10783b */ /* 0x000e220000004200 */
[----:B------:R-:W-:Y:S03]  /*18820*/  STL.64 [R1+0x1088], R12 ;  /* 0x0010880c01007387 */ /* 0x000fe60000100a00 */
[----:B0-----:R-:W-:Y:S01]  /*18830*/  STL.64 [R1+0xf88], R18 ;  /* 0x000f881201007387 */ /* 0x001fe20000100a00 */
[----:B------:R2:W-:Y:S02]  /*18840*/  STL.64 [R1+0xf80], R16 ;  /* 0x000f801001007387 */ /* 0x0005e40000100a00 */
[----:B--2---:R-:W-:Y:S01]  /*18850*/  HMMA.16816.F32.BF16 R16, R24, R4, R8 ;  /* 0x000000041810723c */ /* 0x004fe20000041808 */
[----:B------:R-:W0:Y:S04]  /*18860*/  LDSM.16.MT88.4 R24, [R29+0x1c300] ;  /* 0x01c300001d18783b */ /* 0x000e280000004200 */
[----:B------:R1:W-:Y:S01]  /*18870*/  STL [R1+0xf6c], R20 ;  /* 0x000f6c1401007387 */ /* 0x0003e20000100800 */
[----:B------:R2:W-:Y:S02]  /*18880*/  STL [R1+0xf68], R21 ;  /* 0x000f681501007387 */ /* 0x0005e40000100800 */
[----:B------:R3:W-:Y:S02]  /*18890*/  STL [R1+0xf64], R22 ;  /* 0x000f641601007387 */ /* 0x0007e40000100800 */
[----:B------:R3:W-:Y:S01]  /*188a0*/  STL [R1+0xf60], R23 ;  /* 0x000f601701007387 */ /* 0x0007e20000100800 */
[----:B-1----:R-:W4:Y:S01]  /*188b0*/  LDL.LU R20, [R1+0x10] ;  /* 0x0000100001147983 */ /* 0x002f220000300800 */
[----:B--2---:R-:W4:Y:S02]  /*188c0*/  LDL.LU R21, [R1+0x14] ;  /* 0x0000140001157983 */ /* 0x004f240000300800 */
[----:B---3--:R-:W4:Y:S02]  /*188d0*/  LDL.LU R22, [R1+0x18] ;  /* 0x0000180001167983 */ /* 0x008f240000300800 */
[----:B------:R-:W4:Y:S01]  /*188e0*/  LDL.LU R23, [R1+0x1c] ;  /* 0x00001c0001177983 */ /* 0x000f220000300800 */
[----:B------:R-:W-:Y:S06]  /*188f0*/  STL.64 [R1+0x1080], R4 ;  /* 0x0010800401007387 */ /* 0x000fec0000100a00 */
[----:B------:R-:W-:Y:S01]  /*18900*/  STL.64 [R1+0xf98], R18 ;  /* 0x000f981201007387 */ /* 0x000fe20000100a00 */
[----:B------:R1:W-:Y:S02]  /*18910*/  STL.64 [R1+0xf90], R16 ;  /* 0x000f901001007387 */ /* 0x0003e40000100a00 */
[----:B-1----:R-:W-:-:S02]  /*18920*/  IMAD.MOV.U32 R16, RZ, RZ, R3 ;  /* 0x000000ffff107224 */ /* 0x002fc400078e0003 */
[----:B------:R-:W-:Y:S01]  /*18930*/  IMAD.MOV.U32 R17, RZ, RZ, R28 ;  /* 0x000000ffff117224 */ /* 0x000fe200078e001c */
[----:B------:R-:W2:Y:S01]  /*18940*/  LDL.LU R3, [R1+0x109c] ;  /* 0x00109c0001037983 */ /* 0x000ea20000300800 */
[----:B------:R-:W3:Y:S02]  /*18950*/  LDL.LU R28, [R1+0x1098] ;  /* 0x00109800011c7983 */ /* 0x000ee40000300800 */
[----:B0-----:R0:W-:Y:S01]  /*18960*/  STL [R1+0xf20], R24 ;  /* 0x000f201801007387 */ /* 0x0011e20000100800 */
[----:B------:R1:W-:Y:S04]  /*18970*/  STL [R1+0xf1c], R25 ;  /* 0x000f1c1901007387 */ /* 0x0003e80000100800 */
[----:B------:R-:W-:Y:S01]  /*18980*/  STL [R1+0xf18], R26 ;  /* 0x000f181a01007387 */ /* 0x000fe20000100800 */
[----:B------:R-:W-:Y:S02]  /*18990*/  STL [R1+0xf14], R27 ;  /* 0x000f141b01007387 */ /* 0x000fe40000100800 */
[----:B0-----:R-:W-:-:S02]  /*189a0*/  IMAD.MOV.U32 R24, RZ, RZ, R7 ;  /* 0x000000ffff187224 */ /* 0x001fc400078e0007 */
[----:B-1----:R-:W-:-:S05]  /*189b0*/  IMAD.MOV.U32 R25, RZ, RZ, R6 ;  /* 0x000000ffff197224 */ /* 0x002fca00078e0006 */
[----:B------:R0:W-:Y:S04]  /*189c0*/  STL.64 [R1+0x1090], R24 ;  /* 0x0010901801007387 */ /* 0x0001e80000100a00 */
[----:B0-----:R-:W4:Y:S01]  /*189d0*/  LDL.LU R24, [R1+0x1b0] ;  /* 0x0001b00001187983 */ /* 0x001f220000300800 */
[----:B------:R-:W4:Y:S02]  /*189e0*/  LDL.LU R25, [R1+0x1b4] ;  /* 0x0001b40001197983 */ /* 0x000f240000300800 */
[----:B------:R-:W4:Y:S02]  /*189f0*/  LDL.LU R26, [R1+0x1b8] ;  /* 0x0001b800011a7983 */ /* 0x000f240000300800 */
[----:B------:R-:W4:Y:S01]  /*18a00*/  LDL.LU R27, [R1+0x1bc] ;  /* 0x0001bc00011b7983 */ /* 0x000f220000300800 */
        /* <DEDUP_REMOVED lines=12> */
[----:B------:R-:W-:Y:S01]  /*18ad0*/  STL [R1+0xd78], R29 ;  /* 0x000d781d01007387 */ /* 0x000fe20000100800 */
[C---:B----4-:R-:W-:Y:S11]  /*18ae0*/  HMMA.16816.F32.BF16 R24, R20.reuse, R16, R24 ;  /* 0x000000101418723c */ /* 0x050ff60000041818 */
[----:B------:R-:W-:Y:S11]  /*18af0*/  @!UPT UIADD3 URZ, URZ, URZ, URZ ;  /* 0x0000003f3f3ff290 */ /* 0x000ff6000fffe03f */
[----:B------:R-:W-:Y:S02]  /*18b00*/  @!UPT UIADD3 URZ, URZ, URZ, URZ ;  /* 0x0000003f3f3ff290 */ /* 0x000fe4000fffe03f */
[----:B------:R-:W-:Y:S02]  /*18b10*/  IMAD.MOV.U32 R19, RZ, RZ, R24 ;  /* 0x000000ffff137224 */ /* 0x000fe400078e0018 */
[----:B------:R-:W-:Y:S02]  /*18b20*/  IMAD.MOV.U32 R18, RZ, RZ, R25 ;  /* 0x000000ffff127224 */ /* 0x000fe400078e0019 */
[----:B------:R-:W-:Y:S02]  /*18b30*/  IMAD.MOV.U32 R17, RZ, RZ, R26 ;  /* 0x000000ffff117224 */ /* 0x000fe400078e001a */
[----:B------:R-:W-:Y:S01]  /*18b40*/  IMAD.MOV.U32 R16, RZ, RZ, R27 ;  /* 0x000000ffff107224 */ /* 0x000fe200078e001b */
[----:B------:R-:W2:Y:S01]  /*18b50*/  LDL.LU.64 R24, [R1+0x1090] ;  /* 0x0010900001187983 */ /* 0x000ea20000300a00 */
[----:B------:R-:W-:Y:S03]  /*18b60*/  STL.64 [R1+0x1028], R18 ;  /* 0x0010281201007387 */ /* 0x000fe60000100a00 */
[----:B------:R0:W-:Y:S04]  /*18b70*/  STL.64 [R1+0x1020], R16 ;  /* 0x0010201001007387 */ /* 0x0001e80000100a00 */
        /* <DEDUP_REMOVED lines=8> */
[----:B------:R-:W4:Y:S02]  /*18c00*/  LDL.LU R18, [R1+0x168] ;  /* 0x0001680001127983 */ /* 0x000f240000300800 */
[----:B------:R-:W4:Y:S01]  /*18c10*/  LDL.LU R19, [R1+0x16c] ;  /* 0x00016c0001137983 */ /* 0x000f220000300800 */
[C---:B------:R-:W-:Y:S01]  /*18c20*/  HMMA.16816.F32.BF16 R12, R20.reuse, R24, R12 ;  /* 0x00000018140c723c */ /* 0x040fe2000004180c */
[----:B----4-:R-:W-:Y:S01]  /*18c30*/  STL.64 [R1+0x1050], R18 ;  /* 0x0010501201007387 */ /* 0x010fe20000100a00 */
[----:B--2---:R0:W-:Y:S03]  /*18c40*/  STL.64 [R1+0x1048], R16 ;  /* 0x0010481001007387 */ /* 0x0041e60000100a00 */
[----:B0-----:R-:W2:Y:S01]  /*18c50*/  LDL.LU R16, [R1+0x170] ;  /* 0x0001700001107983 */ /* 0x001ea20000300800 */
[----:B------:R-:W2:Y:S02]  /*18c60*/  LDL.LU R17, [R1+0x174] ;  /* 0x0001740001117983 */ /* 0x000ea40000300800 */
[----:B------:R-:W4:Y:S02]  /*18c70*/  LDL.LU R18, [R1+0x178] ;  /* 0x0001780001127983 */ /* 0x000f240000300800 */
[----:B------:R-:W4:Y:S02]  /*18c80*/  LDL.LU R19, [R1+0x17c] ;  /* 0x00017c0001137983 */ /* 0x000f240000300800 */
[----:B----4-:R-:W-:Y:S01]  /*18c90*/  STL.64 [R1+0x1060], R18 ;  /* 0x0010601201007387 */ /* 0x010fe20000100a00 */
[----:B--2---:R0:W-:Y:S03]  /*18ca0*/  STL.64 [R1+0x1058], R16 ;  /* 0x0010581001007387 */ /* 0x0041e60000100a00 */
[----:B0-----:R-:W2:Y:S07]  /*18cb0*/  LDL.LU.64 R16, [R1+0x40] ;  /* 0x0000400001107983 */ /* 0x001eae0000300a00 */
[----:B------:R0:W-:Y:S02]  /*18cc0*/  STL.64 [R1+0xc0], R12 ;  /* 0x0000c00c01007387 */ /* 0x0001e40000100a00 */
[----:B------:R-:W-:Y:S01]  /*18cd0*/  STL.64 [R1+0xc8], R14 ;  /* 0x0000c80e01007387 */ /* 0x000fe20000100a00 */
[----:B0-----:R-:W4:Y:S01]  /*18ce0*/  LDL.LU.64 R12, [R1+0x1088] ;  /* 0x00108800010c7983 */ /* 0x001f220000300a00 */
[----:B------:R0:W-:Y:S03]  /*18cf0*/  STL.64 [R1+0x1068], R24 ;  /* 0x0010681801007387 */ /* 0x0001e60000100a00 */
[----:B0-----:R-:W2:Y:S01]  /*18d00*/  LDL.LU R24, [R1+0x90] ;  /* 0x0000900001187983 */ /* 0x001ea20000300800 */
[----:B------:R-:W2:Y:S02]  /*18d10*/  LDL.LU R25, [R1+0x94] ;  /* 0x0000940001197983 */ /* 0x000ea40000300800 */
[----:B------:R-:W2:Y:S02]  /*18d20*/  LDL.LU R26, [R1+0x98] ;  /* 0x00009800011a7983 */ /* 0x000ea40000300800 */
[----:B------:R-:W2:Y:S01]  /*18d30*/  LDL.LU R27, [R1+0x9c] ;  /* 0x00009c00011b7983 */ /* 0x000ea20000300800 */
[C---:B----4-:R-:W-:Y:S11]  /*18d40*/  HMMA.16816.F32.BF16 R4, R20.reuse, R12, R4 ;  /* 0x0000000c1404723c */ /* 0x050ff60000041804 */
[----:B------:R-:W-:Y:S11]  /*18d50*/  @!UPT UIADD3 URZ, URZ, URZ, URZ ;  /* 0x0000003f3f3ff290 */ /* 0x000ff6000fffe03f */
[----:B------:R-:W-:Y:S01]  /*18d60*/  @!UPT UIADD3 URZ, URZ, URZ, URZ ;  /* 0x0000003f3f3ff290 */ /* 0x000fe2000fffe03f */
[----:B------:R0:W-:Y:S01]  /*18d70*/  STL.64 [R1+0xb0], R4 ;  /* 0x0000b00401007387 */ /* 0x0001e20000100a00 */
[----:B------:R-:W-:Y:S03]  /*18d80*/  STL.64 [R1+0xb8], R6 ;  /* 0x0000b80601007387 */ /* 0x000fe60000100a00 */
[----:B0-----:R-:W4:Y:S02]  /*18d90*/  LDL.LU.64 R4, [R1+0x1080] ;  /* 0x0010800001047983 */ /* 0x001f240000300a00 */
[----:B----4-:R-:W-:Y:S02]  /*18da0*/  HMMA.16816.F32.BF16 R20, R20, R4, R8 ;  /* 0x000000041414723c */ /* 0x010fe40000041808 */
[----:B------:R-:W4:Y:S01]  /*18db0*/  LDL.LU.64 R10, [R1+0x1078] ;  /* 0x00107800010a7983 */ /* 0x000f220000300a00 */
[----:B------:R-:W4:Y:S11]  /*18dc0*/  LDL.LU.64 R8, [R1+0x1070] ;  /* 0x0010700001087983 */ /* 0x000f360000300a00 */
[----:B------:R-:W-:Y:S09]  /*18dd0*/  @!UPT UIADD3 URZ, URZ, URZ, URZ ;  /* 0x0000003f3f3ff290 */ /* 0x000ff2000fffe03f */
[----:B------:R-:W-:Y:S01]  /*18de0*/  STL.64 [R1+0xa0], R20 ;  /* 0x0000a01401007387 */ /* 0x000fe20000100a00 */
[----:B------:R2:W-:Y:S02]  /*18df0*/  STL [R1+0xa8], R22 ;  /* 0x0000a81601007387 */ /* 0x0005e40000100800 */
[----:B--2---:R-:W-:Y:S02]  /*18e00*/  IMAD.MOV.U32 R22, RZ, RZ, R16 ;  /* 0x000000ffff167224 */ /* 0x004fe400078e0010 */
[----:B------:R-:W-:Y:S01]  /*18e10*/  IMAD.MOV.U32 R21, RZ, RZ, R17 ;  /* 0x000000ffff157224 */ /* 0x000fe200078e0011 */
[C---:B----4-:R-:W-:Y:S11]  /*18e20*/  HMMA.16816.F32.BF16 R24, R8.reuse, R16, R24 ;  /* 0x000000100818723c */ /* 0x050ff60000041818 */
[----:B------:R-:W-:Y:S11]  /*18e30*/  @!UPT UIADD3 URZ, URZ, URZ, URZ ;  /* 0x0000003f3f3ff290 */ /* 0x000ff6000fffe03f */
[----:B------:R-:W-:Y:S01]  /*18e40*/  @!UPT UIADD3 URZ, URZ, URZ, URZ ;  /* 0x0000003f3f3ff290 */ /* 0x000fe2000fffe03f */
[----:B------:R0:W-:Y:S01]  /*18e50*/  STL.64 [R1+0x90], R24 ;  /* 0x0000901801007387 */ /* 0x0001e20000100a00 */
[----:B------:R-:W-:Y:S03]  /*18e60*/  STL.64 [R1+0x98], R26 ;  /* 0x0000981a01007387 */ /* 0x000fe60000100a00 */
[----:B0-----:R-:W2:Y:S01]  /*18e70*/  LDL.LU.64 R24, [R1+0x1068] ;  /* 0x0010680001187983 */ /* 0x001ea20000300a00 */
[----:B------:R-:W2:Y:S02]  /*18e80*/  LDL.LU.64 R18, [R1+0x1060] ;  /* 0x0010600001127983 */ /* 0x000ea40000300a00 */
        /* <DEDUP_REMOVED lines=8> */
[----:B------:R-:W-:Y:S02]  /*18f10*/  IMAD.MOV.U32 R27, RZ, RZ, R12 ;  /* 0x000000ffff1b7224 */ /* 0x000fe400078e000c */
[----:B------:R-:W-:Y:S01]  /*18f20*/  IMAD.MOV.U32 R26, RZ, RZ, R13 ;  /* 0x000000ffff1a7224 */ /* 0x000fe200078e000d */
[----:B--2---:R-:W-:Y:S01]  /*18f30*/  HMMA.16816.F32.BF16 R16, R8, R12, R16 ;  /* 0x0000000c0810723c */ /* 0x004fe20000041810 */
[----:B------:R-:W2:Y:S11]  /*18f40*/  LDL.LU.64 R12, [R1+0x1040] ;  /* 0x00104000010c7983 */ /* 0x000eb60000300a00 */
[----:B------:R-:W-:Y:S11]  /*18f50*/  @!UPT UIADD3 URZ, URZ, URZ, URZ ;  /* 0x0000003f3f3ff290 */ /* 0x000ff6000fffe03f */
[----:B------:R-:W-:Y:S01]  /*18f60*/  @!UPT UIADD3 URZ, URZ, URZ, URZ ;  /* 0x0000003f3f3ff290 */ /* 0x000fe2000fffe03f */
[----:B------:R-:W-:Y:S02]  /*18f70*/  IMAD.MOV.U32 R6, RZ, RZ, R18 ;  /* 0x000000ffff067224 */ /* 0x000fe400078e0012 */
[----:B------:R-:W-:Y:S02]  /*18f80*/  IMAD.MOV.U32 R7, RZ, RZ, R19 ;  /* 0x000000ffff077224 */ /* 0x000fe400078e0013 */
[----:B------:R-:W-:Y:S02]  /*18f90*/  IMAD.MOV.U32 R14, RZ, RZ, R16 ;  /* 0x000000ffff0e7224 */ /* 0x000fe400078e0010 */
[----:B------:R-:W-:Y:S01]  /*18fa0*/  IMAD.MOV.U32 R15, RZ, RZ, R17 ;  /* 0x000000ffff0f7224 */ /* 0x000fe200078e0011 */
[----:B------:R-:W4:Y:S01]  /*18fb0*/  LDL.LU.64 R18, [R1+0x1038] ;  /* 0x0010380001127983 */ /* 0x000f220000300a00 */
[----:B------:R-:W4:Y:S03]  /*18fc0*/  LDL.LU.64 R16, [R1+0x1030] ;  /* 0x0010300001107983 */ /* 0x000f260000300a00 */
[----:B------:R-:W-:Y:S01]  /*18fd0*/  STL.64 [R1+0xfe8], R14 ;  /* 0x000fe80e01007387 */ /* 0x000fe20000100a00 */
[----:B------:R-:W-:-:S03]  /*18fe0*/  IMAD.MOV.U32 R20, RZ, RZ, R23 ;  /* 0x000000ffff147224 */ /* 0x000fc600078e0017 */
[----:B--2---:R0:W-:Y:S01]  /*18ff0*/  STL.64 [R1+0xfe0], R12 ;  /* 0x000fe00c01007387 */ /* 0x0041e20000100a00 */
[----:B----4-:R-:W-:Y:S03]  /*19000*/  HMMA.16816.F32.BF16 R8, R8, R4, R16 ;  /* 0x000000040808723c */ /* 0x010fe60000041810 */
[----:B------:R-:W2:Y:S01]  /*19010*/  LDL.LU.64 R18, [R1+0x1028] ;  /* 0x0010280001127983 */ /* 0x000ea20000300a00 */
[----:B------:R-:W4:Y:S02]  /*19020*/  LDL.LU.64 R16, [R1+0x1020] ;  /* 0x0010200001107983 */ /* 0x000f240000300a00 */
[----:B0-----:R-:W-:Y:S02]  /*19030*/  IMAD.MOV.U32 R12, RZ, RZ, R22 ;  /* 0x000000ffff0c7224 */ /* 0x001fe400078e0016 */
[----:B------:R-:W-:Y:S11]  /*19040*/  IMAD.MOV.U32 R13, RZ, RZ, R21 ;  /* 0x000000ffff0d7224 */ /* 0x000ff600078e0015 */
[----:B------:R-:W-:Y:S04]  /*19050*/  @!UPT UIADD3 URZ, URZ, URZ, URZ ;  /* 0x0000003f3f3ff290 */ /* 0x000fe8000fffe03f */
[----:B------:R0:W-:Y:S01]  /*19060*/  STL [R1+0x6c], R11 ;  /* 0x00006c0b01007387 */ /* 0x0001e20000100800 */
[----:B------:R-:W-:Y:S02]  /*19070*/  IMAD.MOV.U32 R23, RZ, RZ, R10 ;  /* 0x000000ffff177224 */ /* 0x000fe400078e000a */
[----:B------:R-:W-:Y:S02]  /*19080*/  IMAD.MOV.U32 R21, RZ, RZ, R8 ;  /* 0x000000ffff157224 */ /* 0x000fe400078e0008 */
[----:B------:R-:W-:Y:S01]  /*19090*/  IMAD.MOV.U32 R22, RZ, RZ, R9 ;  /* 0x000000ffff167224 */ /* 0x000fe200078e0009 */
[----:B0-----:R-:W4:Y:S01]  /*190a0*/  LDL.LU.64 R10, [R1+0x1018] ;  /* 0x00101800010a7983 */ /* 0x001f220000300a00 */
[----:B------:R-:W4:Y:S02]  /*190b0*/  LDL.LU.64 R8, [R1+0x1010] ;  /* 0x0010100001087983 */ /* 0x000f240000300a00 */
[----:B------:R-:W-:Y:S02]  /*190c0*/  STL.64 [R1+0xff8], R6 ;  /* 0x000ff80601007387 */ /* 0x000fe40000100a00 */
[----:B------:R0:W-:Y:S02]  /*190d0*/  STL.64 [R1+0xff0], R4 ;  /* 0x000ff00401007387 */ /* 0x0001e40000100a00 */
[----:B0-----:R-:W4:Y:S01]  /*190e0*/  LDL.LU R4, [R1+0x50] ;  /* 0x0000500001047983 */ /* 0x001f220000300800 */
[----:B---3--:R-:W-:-:S02]  /*190f0*/  IMAD.MOV.U32 R5, RZ, RZ, R28 ;  /* 0x000000ffff057224 */ /* 0x008fc400078e001c */
[----:B------:R-:W-:Y:S02]  /*19100*/  IMAD.MOV.U32 R6, RZ, RZ, R3 ;  /* 0x000000ffff067224 */ /* 0x000fe400078e0003 */
[----:B------:R-:W-:Y:S01]  /*19110*/  IMAD.MOV.U32 R7, RZ, RZ, R2 ;  /* 0x000000ffff077224 */ /* 0x000fe200078e0002 */
[----:B------:R-:W-:Y:S01]  /*19120*/  STL.64 [R1+0xf78], R22 ;  /* 0x000f781601007387 */ /* 0x000fe20000100a00 */
[----:B------:R2:W-:Y:S02]  /*19130*/  STL.64 [R1+0xf70], R20 ;  /* 0x000f701401007387 */ /* 0x0005e40000100a00 */
[----:B--2---:R-:W-:Y:S02]  /*19140*/  IMAD.MOV.U32 R20, RZ, RZ, R19 ;  /* 0x000000ffff147224 */ /* 0x004fe400078e0013 */
[----:B----4-:R-:W-:Y:S02]  /*19150*/  IMAD.MOV.U32 R22, RZ, RZ, R17 ;  /* 0x000000ffff167224 */ /* 0x010fe400078e0011 */
[----:B------:R-:W-:-:S02]  /*19160*/  IMAD.MOV.U32 R23, RZ, RZ, R16 ;  /* 0x000000ffff177224 */ /* 0x000fc400078e0010 */
[----:B------:R-:W-:Y:S01]  /*19170*/  IMAD.MOV.U32 R21, RZ, RZ, R18 ;  /* 0x000000ffff157224 */ /* 0x000fe200078e0012 */
[----:B------:R-:W-:Y:S11]  /*19180*/  HMMA.16816.F32.BF16 R12, R8, R12, R4 ;  /* 0x0000000c080c723c */ /* 0x000ff60000041804 */
[----:B------:R-:W-:Y:S11]  /*19190*/  @!UPT UIADD3 URZ, URZ, URZ, URZ ;  /* 0x0000003f3f3ff290 */ /* 0x000ff6000fffe03f */
[----:B------:R-:W-:Y:S02]  /*191a0*/  @!UPT UIADD3 URZ, URZ, URZ, URZ ;  /* 0x0000003f3f3ff290 */ /* 0x000fe4000fffe03f */
[----:B------:R-:W-:Y:S02]  /*191b0*/  IMAD.MOV.U32 R29, RZ, RZ, R12 ;  /* 0x000000ffff1d7224 */ /* 0x000fe400078e000c */
[----:B------:R-:W-:Y:S02]  /*191c0*/  IMAD.MOV.U32 R28, RZ, RZ, R13 ;  /* 0x000000ffff1c7224 */ /* 0x000fe400078e000d */
[----:B------:R-:W-:Y:S02]  /*191d0*/  IMAD.MOV.U32 R12, RZ, RZ, R27 ;  /* 0x000000ffff0c7224 */ /* 0x000fe400078e001b */
[----:B------:R-:W-:Y:S02]  /*191e0*/  IMAD.MOV.U32 R13, RZ, RZ, R26 ;  /* 0x000000ffff0d7224 */ /* 0x000fe400078e001a */
[----:B------:R-:W-:Y:S02]  /*191f0*/  IMAD.MOV.U32 R3, RZ, RZ, R14 ;  /* 0x000000ffff037224 */ /* 0x000fe400078e000e */
[----:B------:R-:W-:Y:S01]  /*19200*/  IMAD.MOV.U32 R2, RZ, RZ, R15 ;  /* 0x000000ffff027224 */ /* 0x000fe200078e000f */
[----:B------:R0:W-:Y:S04]  /*19210*/  STL.64 [R1+0x1000], R12 ;  /* 0x0010000c01007387 */ /* 0x0001e80000100a00 */
[----:B0-----:R-:W2:Y:S01]  /*19220*/  LDL.LU R12, [R1+0x140] ;  /* 0x00014000010c7983 */ /* 0x001ea20000300800 */
[----:B------:R-:W2:Y:S02]  /*19230*/  LDL.LU R13, [R1+0x144] ;  /* 0x00014400010d7983 */ /* 0x000ea40000300800 */
[----:B------:R-:W2:Y:S02]  /*19240*/  LDL.LU R14, [R1+0x148] ;  /* 0x00014800010e7983 */ /* 0x000ea40000300800 */
[----:B------:R-:W2:Y:S01]  /*19250*/  LDL.LU R15, [R1+0x14c] ;  /* 0x00014c00010f7983 */ /* 0x000ea20000300800 */
[----:B------:R-:W3:Y:S01]  /*19260*/  LDL.LU R4, [R1+0x130] ;  /* 0x0001300001047983 */ /* 0x000ee20000300800 */
[----:B------:R-:W3:Y:S02]  /*19270*/  LDL.LU R5, [R1+0x134] ;  /* 0x0001340001057983 */ /* 0x000ee40000300800 */
[----:B------:R-:W3:Y:S02]  /*19280*/  LDL.LU R6, [R1+0x138] ;  /* 0x0001380001067983 */ /* 0x000ee40000300800 */
[----:B------:R-:W3:Y:S01]  /*19290*/  LDL.LU R7, [R1+0x13c] ;  /* 0x00013c0001077983 */ /* 0x000ee20000300800 */
[----:B------:R-:W-:Y:S01]  /*192a0*/  STL.64 [R1+0xfa8], R22 ;  /* 0x000fa81601007387 */ /* 0x000fe20000100a00 */
[----:B------:R-:W-:Y:S02]  /*192b0*/  STL.64 [R1+0xfa0], R20 ;  /* 0x000fa01401007387 */ /* 0x000fe40000100a00 */
[----:B------:R-:W4:Y:S02]  /*192c0*/  LDL.LU R16, [R1+0x100] ;  /* 0x0001000001107983 */ /* 0x000f240000300800 */
[----:B------:R-:W4:Y:S01]  /*192d0*/  LDL.LU R17, [R1+0x104] ;  /* 0x0001040001117983 */ /* 0x000f220000300800 */
[----:B------:R-:W2:Y:S01]  /*192e0*/  LDL.LU R18, [R1+0x108] ;  /* 0x0001080001127983 */ /* 0x000ea20000300800 */
[----:B------:R-:W-:-:S02]  /*192f0*/  IMAD.MOV.U32 R19, RZ, RZ, R0 ;  /* 0x000000ffff137224 */ /* 0x000fc400078e0000 */
[----:B------:R-:W3:Y:S03]  /*19300*/  LDL.LU R0, [R1+0x1008] ;  /* 0x0010080001007983 */ /* 0x000ee60000300800 */
[----:B--2---:R0:W-:Y:S01]  /*19310*/  STL.64 [R1+0xfb8], R18 ;  /* 0x000fb81201007387 */ /* 0x0041e20000100a00 */
[----:B----4-:R-:W-:Y:S03]  /*19320*/  STL.64 [R1+0xfb0], R16 ;  /* 0x000fb01001007387 */ /* 0x010fe60000100a00 */
[----:B0-----:R-:W2:Y:S01]  /*19330*/  LDL.64 R18, [R1+0x48] ;  /* 0x0000480001127983 */ /* 0x001ea20000100a00 */
[----:B------:R-:W4:Y:S02]  /*19340*/  LDL.LU R20, [R1+0x110] ;  /* 0x0001100001147983 */ /* 0x000f240000300800 */
[----:B------:R-:W4:Y:S02]  /*19350*/  LDL.LU R21, [R1+0x114] ;  /* 0x0001140001157983 */ /* 0x000f240000300800 */
[----:B------:R-:W2:Y:S01]  /*19360*/  LDL.LU R22, [R1+0x118] ;  /* 0x0001180001167983 */ /* 0x000ea20000300800 */
[----:B------:R-:W2:Y:S01]  /*19370*/  LDL.LU R23, [R1+0x11c] ;  /* 0x00011c0001177983 */ /* 0x000ea20000300800 */
[----:B------:R-:W-:Y:S11]  /*19380*/  HMMA.16816.F32.BF16 R12, R8, R24, R12 ;  /* 0x00000018080c723c */ /* 0x000ff6000004180c */
[----:B------:R-:W-:Y:S11]  /*19390*/  @!UPT UIADD3 URZ, URZ, URZ, URZ ;  /* 0x0000003f3f3ff290 */ /* 0x000ff6000fffe03f */
[----:B------:R-:W-:Y:S02]  /*193a0*/  @!UPT UIADD3 URZ, URZ, URZ, URZ ;  /* 0x0000003f3f3ff290 */ /* 0x000fe4000fffe03f */
[----:B------:R-:W-:Y:S02]  /*193b0*/  IMAD.MOV.U32 R25, RZ, RZ, R12 ;  /* 0x000000ffff197224 */ /* 0x000fe400078e000c */
[----:B------:R-:W-:Y:S01]  /*193c0*/  IMAD.MOV.U32 R26, RZ, RZ, R13 ;  /* 0x000000ffff1a7224 */ /* 0x000fe200078e000d */
[----:B--2---:R-:W-:Y:S01]  /*193d0*/  STL.64 [R1+0xfc8], R22 ;  /* 0x000fc81601007387 */ /* 0x004fe20000100a00 */
[----:B----4-:R0:W-:Y:S03]  /*193e0*/  STL.64 [R1+0xfc0], R20 ;  /* 0x000fc01401007387 */ /* 0x0101e60000100a00 */
[----:B0-----:R-:W2:Y:S01]  /*193f0*/  LDL.LU R20, [R1+0x120] ;  /* 0x0001200001147983 */ /* 0x001ea20000300800 */
[----:B------:R-:W2:Y:S02]  /*19400*/  LDL.LU R21, [R1+0x124] ;  /* 0x0001240001157983 */ /* 0x000ea40000300800 */
[----:B------:R-:W2:Y:S02]  /*19410*/  LDL.LU R22, [R1+0x128] ;  /* 0x0001280001167983 */ /* 0x000ea40000300800 */
[----:B------:R-:W-:Y:S01]  /*19420*/  STL [R1+0xf2c], R3 ;  /* 0x000f2c0301007387 */ /* 0x000fe20000100800 */
[----:B------:R-:W-:Y:S01]  /*19430*/  STL [R1+0xf28], R28 ;  /* 0x000f281c01007387 */ /* 0x000fe20000100800 */
[----:B------:R0:W-:Y:S02]  /*19440*/  STL [R1+0xf24], R29 ;  /* 0x000f241d01007387 */ /* 0x0001e40000100800 */
[----:B------:R-:W4:Y:S02]  /*19450*/  LDL.LU.64 R12, [R1+0x1000] ;  /* 0x00100000010c7983 */ /* 0x000f240000300a00 */
[----:B---3--:R-:W-:-:S02]  /*19460*/  IMAD.MOV.U32 R23, RZ, RZ, R0 ;  /* 0x000000ffff177224 */ /* 0x008fc400078e0000 */
[----:B------:R-:W-:Y:S02]  /*19470*/  IMAD.MOV.U32 R27, RZ, RZ, R14 ;  /* 0x000000ffff1b7224 */ /* 0x000fe400078e000e */
[----:B------:R-:W-:Y:S02]  /*19480*/  IMAD.MOV.U32 R0, RZ, RZ, R15 ;  /* 0x000000ffff007224 */ /* 0x000fe400078e000f */
[C---:B----4-:R-:W-:Y:S01]  /*19490*/  HMMA.16816.F32.BF16 R12, R8.reuse, R12, R4 ;  /* 0x0000000c080c723c */ /* 0x050fe20000041804 */
[----:B------:R-:W3:Y:S01]  /*194a0*/  LDL.LU.64 R6, [R1+0xff8] ;  /* 0x000ff80001067983 */ /* 0x000ee20000300a00 */
[----:B------:R-:W4:Y:S11]  /*194b0*/  LDL.LU.64 R4, [R1+0xff0] ;  /* 0x000ff00001047983 */ /* 0x000f360000300a00 */
[----:B------:R-:W-:Y:S11]  /*194c0*/  @!UPT UIADD3 URZ, URZ, URZ, URZ ;  /* 0x0000003f3f3ff290 */ /* 0x000ff6000fffe03f */
[----:B------:R-:W-:Y:S02]  /*194d0*/  IMAD.MOV.U32 R24, RZ, RZ, R15 ;  /* 0x000000ffff187224 */ /* 0x000fe400078e000f */
[----:B0-----:R-:W-:Y:S02]  /*194e0*/  IMAD.MOV.U32 R29, RZ, RZ, R14 ;  /* 0x000000ffff1d7224 */ /* 0x001fe400078e000e */
[----:B------:R-:W-:Y:S02]  /*194f0*/  IMAD.MOV.U32 R3, RZ, RZ, R12 ;  /* 0x000000ffff037224 */ /* 0x000fe400078e000c */
[----:B------:R-:W-:Y:S01]  /*19500*/  IMAD.MOV.U32 R28, RZ, RZ, R13 ;  /* 0x000000ffff1c7224 */ /* 0x000fe200078e000d */
[----:B------:R-:W2:Y:S01]  /*19510*/  LDL.LU.64 R14, [R1+0xfe8] ;  /* 0x000fe800010e7983 */ /* 0x000ea20000300a00 */
[----:B------:R-:W2:Y:S02]  /*19520*/  LDL.LU.64 R12, [R1+0xfe0] ;  /* 0x000fe000010c7983 */ /* 0x000ea40000300a00 */
[----:B------:R-:W-:Y:S02]  /*19530*/  STL.64 [R1+0xf38], R26 ;  /* 0x000f381a01007387 */ /* 0x000fe40000100a00 */
[----:B------:R0:W-:Y:S02]  /*19540*/  STL.64 [R1+0xf30], R24 ;  /* 0x000f301801007387 */ /* 0x0001e40000100a00 */
[----:B0-----:R-:W4:Y:S01]  /*19550*/  LDL.LU R24, [R1+0xf0] ;  /* 0x0000f00001187983 */ /* 0x001f220000300800 */
[----:B------:R-:W4:Y:S02]  /*19560*/  LDL.LU R25, [R1+0xf4] ;  /* 0x0000f40001197983 */ /* 0x000f240000300800 */
[----:B------:R-:W4:Y:S02]  /*19570*/  LDL.LU R26, [R1+0xf8] ;  /* 0x0000f800011a7983 */ /* 0x000f240000300800 */
[----:B------:R-:W4:Y:S02]  /*19580*/  LDL.LU R27, [R1+0xfc] ;  /* 0x0000fc00011b7983 */ /* 0x000f240000300800 */
[----:B----4-:R-:W-:Y:S07]  /*19590*/  HMMA.16816.F32.BF16 R8, R8, R4, R24 ;  /* 0x000000040808723c */ /* 0x010fee0000041818 */
[----:B--2---:R-:W-:-:S02]  /*195a0*/  IMAD.MOV.U32 R24, RZ, RZ, R14 ;  /* 0x000000ffff187224 */ /* 0x004fc400078e000e */
[----:B------:R-:W-:Y:S01]  /*195b0*/  IMAD.MOV.U32 R25, RZ, RZ, R15 ;  /* 0x000000ffff197224 */ /* 0x000fe200078e000f */
[----:B------:R-:W2:Y:S01]  /*195c0*/  LDL.LU R14, [R1+0xfdc] ;  /* 0x000fdc00010e7983 */ /* 0x000ea20000300800 */
[----:B------:R-:W2:Y:S02]  /*195d0*/  LDL.LU R15, [R1+0xfd8] ;  /* 0x000fd800010f7983 */ /* 0x000ea40000300800 */
[----:B---3--:R-:W-:Y:S02]  /*195e0*/  IMAD.MOV.U32 R26, RZ, RZ, R6 ;  /* 0x000000ffff1a7224 */ /* 0x008fe400078e0006 */
[----:B------:R-:W-:Y:S01]  /*195f0*/  IMAD.MOV.U32 R27, RZ, RZ, R7 ;  /* 0x000000ffff1b7224 */ /* 0x000fe200078e0007 */
[----:B------:R-:W3:Y:S01]  /*19600*/  LDL.LU R6, [R1+0xfd4] ;  /* 0x000fd40001067983 */ /* 0x000ee20000300800 */
[----:B------:R-:W3:Y:S03]  /*19610*/  LDL.LU R7, [R1+0xfd0] ;  /* 0x000fd00001077983 */ /* 0x000ee60000300800 */
[----:B------:R0:W-:Y:S01]  /*19620*/  STL.64 [R1+0xf48], R26 ;  /* 0x000f481a01007387 */ /* 0x0001e20000100a00 */
[----:B------:R-:W-:Y:S02]  /*19630*/  STL.64 [R1+0xf40], R24 ;  /* 0x000f401801007387 */ /* 0x000fe40000100a00 */
[----:B------:R-:W-:Y:S01]  /*19640*/  IMAD.MOV.U32 R5, RZ, RZ, R18 ;  /* 0x000000ffff057224 */ /* 0x000fe200078e0012 */
[----:B0-----:R-:W4:Y:S01]  /*19650*/  LDL.LU.64 R26, [R1+0x38] ;  /* 0x00003800011a7983 */ /* 0x001f220000300a00 */
[----:B------:R0:W-:Y:S02]  /*19660*/  STL.64 [R1+0xec8], R10 ;  /* 0x000ec80a01007387 */ /* 0x0001e40000100a00 */
[----:B------:R-:W-:Y:S02]  /*19670*/  STL.64 [R1+0xec0], R8 ;  /* 0x000ec00801007387 */ /* 0x000fe40000100a00 */
[----:B------:R-:W-:Y:S01]  /*19680*/  IMAD.MOV.U32 R4, RZ, RZ, R19 ;  /* 0x000000ffff047224 */ /* 0x000fe200078e0013 */
[----:B0-----:R-:W3:Y:S01]  /*19690*/  LDL.LU R10, [R1+0x28] ;  /* 0x00002800010a7983 */ /* 0x001ee20000300800 */
[----:B------:R-:W3:Y:S01]  /*196a0*/  LDL.LU R11, [R1+0x2c] ;  /* 0x00002c00010b7983 */ /* 0x000ee20000300800 */
[C---:B--2---:R-:W-:Y:S11]  /*196b0*/  HMMA.16816.F32.BF16 R20, R12.reuse, R18, R20 ;  /* 0x000000120c14723c */ /* 0x044ff60000041814 */
[----:B------:R-:W-:Y:S11]  /*196c0*/  @!UPT UIADD3 URZ, URZ, URZ, URZ ;  /* 0x0000003f3f3ff290 */ /* 0x000ff6000fffe03f */
[----:B------:R-:W-:Y:S01]  /*196d0*/  @!UPT UIADD3 URZ, URZ, URZ, URZ ;  /* 0x0000003f3f3ff290 */ /* 0x000fe2000fffe03f */
[----:B------:R-:W-:Y:S01]  /*196e0*/  STL.64 [R1+0x1c0], R20 ;  /* 0x0001c01401007387 */ /* 0x000fe20000100a00 */
[----:B------:R0:W-:Y:S03]  /*196f0*/  STL.64 [R1+0x1c8], R22 ;  /* 0x0001c81601007387 */ /* 0x0001e60000100a00 */
[----:B0-----:R-:W4:Y:S01]  /*19700*/  LDL.LU.64 R22, [R1+0xfc8] ;  /* 0x000fc80001167983 */ /* 0x001f220000300a00 */
[----:B------:R-:W4:Y:S02]  /*19710*/  LDL.LU.64 R20, [R1+0xfc0] ;  /* 0x000fc00001147983 */ /* 0x000f240000300a00 */
[----:B------:R-:W3:Y:S02]  /*19720*/  LDL.LU.64 R18, [R1+0xfb8] ;  /* 0x000fb80001127983 */ /* 0x000ee40000300a00 */
[----:B------:R-:W3:Y:S01]  /*19730*/  LDL.LU.64 R16, [R1+0xfb0] ;  /* 0x000fb00001107983 */ /* 0x000ee20000300a00 */
[C---:B----4-:R-:W-:Y:S08]  /*19740*/  HMMA.16816.F32.BF16 R20, R12.reuse, R26, R20 ;  /* 0x0000001a0c14723c */ /* 0x050ff00000041814 */
[C---:B---3--:R-:W-:Y:S11]  /*19750*/  HMMA.16816.F32.BF16 R16, R12.reuse, R10, R16 ;  /* 0x0000000a0c10723c */ /* 0x048ff60000041810 */
[----:B------:R-:W-:Y:S04]  /*19760*/  @!UPT UIADD3 URZ, URZ, URZ, URZ ;  /* 0x0000003f3f3ff290 */ /* 0x000fe8000fffe03f */
[----:B------:R-:W-:Y:S01]  /*19770*/  STL.64 [R1+0x1b0], R20 ;  /* 0x0001b01401007387 */ /* 0x000fe20000100a00 */
[----:B------:R0:W-:Y:S03]  /*19780*/  STL.64 [R1+0x1b8], R22 ;  /* 0x0001b81601007387 */ /* 0x0001e60000100a00 */
[----:B0-----:R-:W2:Y:S01]  /*19790*/  LDL.LU.64 R22, [R1+0xfa8] ;  /* 0x000fa80001167983 */ /* 0x001ea20000300a00 */
[----:B------:R-:W2:Y:S03]  /*197a0*/  LDL.LU.64 R20, [R1+0xfa0] ;  /* 0x000fa00001147983 */ /* 0x000ea60000300a00 */
[----:B------:R-:W-:Y:S02]  /*197b0*/  STL.64 [R1+0x1a0], R16 ;  /* 0x0001a01001007387 */ /* 0x000fe40000100a00 */
[----:B------:R0:W-:Y:S02]  /*197c0*/  STL.64 [R1+0x1a8], R18 ;  /* 0x0001a81201007387 */ /* 0x0001e40000100a00 */
[----:B0-----:R-:W3:Y:S01]  /*197d0*/  LDL.LU.64 R18, [R1+0xf98] ;  /* 0x000f980001127983 */ /* 0x001ee20000300a00 */
[----:B------:R-:W3:Y:S02]  /*197e0*/  LDL.LU.64 R16, [R1+0xf90] ;  /* 0x000f900001107983 */ /* 0x000ee40000300a00 */
[----:B---3--:R-:W-:Y:S01]  /*197f0*/  HMMA.16816.F32.BF16 R12, R12, R6, R16 ;  /* 0x000000060c0c723c */ /* 0x008fe20000041810 */
[----:B------:R-:W2:Y:S01]  /*19800*/  LDL.LU.64 R18, [R1+0xf88] ;  /* 0x000f880001127983 */ /* 0x000ea20000300a00 */
[----:B------:R-:W2:Y:S11]  /*19810*/  LDL.LU.64 R16, [R1+0xf80] ;  /* 0x000f800001107983 */ /* 0x000eb60000300a00 */
[----:B------:R-:W-:Y:S10]  /*19820*/  @!UPT UIADD3 URZ, URZ, URZ, URZ ;  /* 0x0000003f3f3ff290 */ /* 0x000ff4000fffe03f */
[----:B------:R-:W-:Y:S01]  /*19830*/  STL.64 [R1+0x190], R12 ;  /* 0x0001900c01007387 */ /* 0x000fe20000100a00 */
[----:B------:R0:W-:Y:S02]  /*19840*/  STL.64 [R1+0x198], R14 ;  /* 0x0001980e01007387 */ /* 0x0001e40000100a00 */
[----:B0-----:R-:W-:Y:S02]  /*19850*/  IMAD.MOV.U32 R14, RZ, RZ, R5 ;  /* 0x000000ffff0e7224 */ /* 0x001fe400078e0005 */
[----:B------:R-:W-:-:S07]  /*19860*/  IMAD.MOV.U32 R15, RZ, RZ, R4 ;  /* 0x000000ffff0f7224 */ /* 0x000fce00078e0004 */
[----:B--2---:R-:W-:Y:S01]  /*19870*/  HMMA.16816.F32.BF16 R12, R16, R14, R20 ;  /* 0x0000000e100c723c */ /* 0x004fe20000041814 */
[----:B------:R-:W2:Y:S01]  /*19880*/  LDL.LU.64 R22, [R1+0xf78] ;  /* 0x000f780001167983 */ /* 0x000ea20000300a00 */
[----:B------:R-:W3:Y:S11]  /*19890*/  LDL.LU.64 R20, [R1+0xf70] ;  /* 0x000f700001147983 */ /* 0x000ef60000300a00 */
[----:B------:R-:W-:Y:S10]  /*198a0*/  @!UPT UIADD3 URZ, URZ, URZ, URZ ;  /* 0x0000003f3f3ff290 */ /* 0x000ff4000fffe03f */
[----:B------:R0:W-:Y:S01]  /*198b0*/  STL.64 [R1+0x180], R12 ;  /* 0x0001800c01007387 */ /* 0x0001e20000100a00 */
[----:B------:R-:W-:Y:S02]  /*198c0*/  STL.64 [R1+0x188], R14 ;  /* 0x0001880e01007387 */ /* 0x000fe40000100a00 */
[----:B0-----:R-:W-:-:S05]  /*198d0*/  IMAD.MOV.U32 R12, RZ, RZ, R14 ;  /* 0x000000ffff0c7224 */ /* 0x001fca00078e000e */
[----:B------:R0:W-:Y:S04]  /*198e0*/  STL [R1+0xd7c], R12 ;  /* 0x000d7c0c01007387 */ /* 0x0001e80000100800 */
[----:B0-----:R-:W4:Y:S01]  /*198f0*/  LDL.LU R12, [R1+0xc0] ;  /* 0x0000c000010c7983 */ /* 0x001f220000300800 */
[----:B------:R-:W4:Y:S02]  /*19900*/  LDL.LU R13, [R1+0xc4] ;  /* 0x0000c400010d7983 */ /* 0x000f240000300800 */
[----:B------:R-:W4:Y:S02]  /*19910*/  LDL.LU R14, [R1+0xc8] ;  /* 0x0000c800010e7983 */ /* 0x000f240000300800 */
[----:B------:R-:W4:Y:S02]  /*19920*/  LDL.LU R15, [R1+0xcc] ;  /* 0x0000cc00010f7983 */ /* 0x000f240000300800 */
[C---:B----4-:R-:W-:Y:S11]  /*19930*/  HMMA.16816.F32.BF16 R12, R16.reuse, R26, R12 ;  /* 0x0000001a100c723c */ /* 0x050ff6000004180c */
[----:B------:R-:W-:Y:S11]  /*19940*/  @!UPT UIADD3 URZ, URZ, URZ, URZ ;  /* 0x0000003f3f3ff290 */ /* 0x000ff6000fffe03f */
[----:B------:R-:W-:Y:S01]  /*19950*/  @!UPT UIADD3 URZ, URZ, URZ, URZ ;  /* 0x0000003f3f3ff290 */ /* 0x000fe2000fffe03f */
[----:B------:R0:W-:Y:S01]  /*19960*/  STL.64 [R1+0x170], R12 ;  /* 0x0001700c01007387 */ /* 0x0001e20000100a00 */
[----:B------:R-:W-:Y:S02]  /*19970*/  STL.64 [R1+0x178], R14 ;  /* 0x0001780e01007387 */ /* 0x000fe40000100a00 */
[----:B------:R1:W-:Y:S02]  /*19980*/  STL.64 [R1+0xf50], R26 ;  /* 0x000f501a01007387 */ /* 0x0003e40000100a00 */
[----:B0-----:R-:W-:Y:S01]  /*19990*/  IMAD.MOV.U32 R13, RZ, RZ, R14 ;  /* 0x000000ffff0d7224 */ /* 0x001fe200078e000e */
[----:B-1----:R-:W4:Y:S04]  /*199a0*/  LDL.LU.64 R26, [R1+0x48] ;  /* 0x00004800011a7983 */ /* 0x002f280000300a00 */
[----:B------:R0:W-:Y:S02]  /*199b0*/  STL [R1+0xd80], R13 ;  /* 0x000d800d01007387 */ /* 0x0001e40000100800 */
[----:B------:R-:W2:Y:S01]  /*199c0*/  LDL.LU R12, [R1+0xb0] ;  /* 0x0000b000010c7983 */ /* 0x000ea20000300800 */
[----:B0-----:R-:W2:Y:S01]  /*199d0*/  LDL.LU R13, [R1+0xb4] ;  /* 0x0000b400010d7983 */ /* 0x001ea20000300800 */
[----:B------:R-:W2:Y:S02]  /*199e0*/  LDL.LU R14, [R1+0xb8] ;  /* 0x0000b800010e7983 */ /* 0x000ea40000300800 */
[----:B------:R-:W2:Y:S02]  /*199f0*/  LDL.LU R15, [R1+0xbc] ;  /* 0x0000bc00010f7983 */ /* 0x000ea40000300800 */
[----:B--2---:R-:W-:Y:S11]  /*19a00*/  HMMA.16816.F32.BF16 R12, R16, R10, R12 ;  /* 0x0000000a100c723c */ /* 0x004ff6000004180c */
[----:B------:R-:W-:Y:S11]  /*19a10*/  @!UPT UIADD3 URZ, URZ, URZ, URZ ;  /* 0x0000003f3f3ff290 */ /* 0x000ff6000fffe03f */
[----:B------:R-:W-:Y:S01]  /*19a20*/  @!UPT UIADD3 URZ, URZ, URZ, URZ ;  /* 0x0000003f3f3ff290 */ /* 0x000fe2000fffe03f */
[----:B------:R-:W-:Y:S01]  /*19a30*/  STL.64 [R1+0x160], R12 ;  /* 0x0001600c01007387 */ /* 0x000fe20000100a00 */
[----:B------:R-:W-:Y:S02]  /*19a40*/  STL.64 [R1+0x168], R14 ;  /* 0x0001680e01007387 */ /* 0x000fe40000100a00 */
[----:B------:R0:W-:Y:S02]  /*19a50*/  STL.64 [R1+0xf58], R10 ;  /* 0x000f580a01007387 */ /* 0x0001e40000100a00 */
[----:B------:R-:W4:Y:S01]  /*19a60*/  LDL.LU R8, [R1+0x90] ;  /* 0x0000900001087983 */ /* 0x000f220000300800 */
[----:B------:R-:W4:Y:S04]  /*19a70*/  LDL.LU R9, [R1+0x94] ;  /* 0x0000940001097983 */ /* 0x000f280000300800 */
[----:B0-----:R-:W4:Y:S01]  /*19a80*/  LDL.LU R10, [R1+0x98] ;  /* 0x00009800010a7983 */ /* 0x001f220000300800 */
[----:B------:R-:W4:Y:S02]  /*19a90*/  LDL.LU R11, [R1+0x9c] ;  /* 0x00009c00010b7983 */ /* 0x000f240000300800 */
[----:B------:R-:W2:Y:S02]  /*19aa0*/  LDL.LU.64 R4, [R1+0x200] ;  /* 0x0002000001047983 */ /* 0x000ea40000300a00 */
[----:B------:R0:W-:Y:S01]  /*19ab0*/  STL [R1+0xd84], R14 ;  /* 0x000d840e01007387 */ /* 0x0001e20000100800 */
[----:B------:R-:W2:Y:S01]  /*19ac0*/  LDL.LU R12, [R1+0xa0] ;  /* 0x0000a000010c7983 */ /* 0x000ea20000300800 */
[----:B------:R-:W2:Y:S03]  /*19ad0*/  LDL.LU R13, [R1+0xa4] ;  /* 0x0000a400010d7983 */ /* 0x000ea60000300800 */
[----:B0-----:R-:W2:Y:S01]  /*19ae0*/  LDL.LU R14, [R1+0xa8] ;  /* 0x0000a800010e7983 */ /* 0x001ea20000300800 */
[----:B---3--:R-:W-:-:S02]  /*19af0*/  IMAD.MOV.U32 R15, RZ, RZ, R20 ;  /* 0x000000ffff0f7224 */ /* 0x008fc400078e0014 */
[----:B------:R-:W4:Y:S05]  /*19b00*/  LDL.LU R20, [R1+0xf6c] ;  /* 0x000f6c0001147983 */ /* 0x000f2a0000300800 */
[----:B--2---:R-:W-:Y:S11]  /*19b10*/  HMMA.16816.F32.BF16 R16, R16, R6, R12 ;  /* 0x000000061010723c */ /* 0x004ff6000004180c */
[----:B------:R-:W-:Y:S11]  /*19b20*/  @!UPT UIADD3 URZ, URZ, URZ, URZ ;  /* 0x0000003f3f3ff290 */ /* 0x000ff6000fffe03f */
[----:B------:R-:W-:Y:S01]  /*19b30*/  @!UPT UIADD3 URZ, URZ, URZ, URZ ;  /* 0x0000003f3f3ff290 */ /* 0x000fe2000fffe03f */
[----:B------:R-:W-:Y:S01]  /*19b40*/  STL.64 [R1+0x150], R16 ;  /* 0x0001501001007387 */ /* 0x000fe20000100a00 */
[----:B------:R0:W-:Y:S02]  /*19b50*/  STL.64 [R1+0x158], R18 ;  /* 0x0001581201007387 */ /* 0x0001e40000100a00 */
[----:B------:R-:W-:Y:S02]  /*19b60*/  IMAD.MOV.U32 R15, RZ, RZ, R18 ;  /* 0x000000ffff0f7224 */ /* 0x000fe400078e0012 */
[----:B0-----:R-:W-:Y:S02]  /*19b70*/  IMAD.MOV.U32 R19, RZ, RZ, R16 ;  /* 0x000000ffff137224 */ /* 0x001fe400078e0010 */
[----:B------:R-:W-:Y:S02]  /*19b80*/  IMAD.MOV.U32 R16, RZ, RZ, R21 ;  /* 0x000000ffff107224 */ /* 0x000fe400078e0015 */
[----:B------:R-:W-:Y:S02]  /*19b90*/  IMAD.MOV.U32 R17, RZ, RZ, R22 ;  /* 0x000000ffff117224 */ /* 0x000fe400078e0016 */
[----:B------:R-:W-:Y:S01]  /*19ba0*/  IMAD.MOV.U32 R18, RZ, RZ, R23 ;  /* 0x000000ffff127224 */ /* 0x000fe200078e0017 */
[----:B------:R0:W-:Y:S01]  /*19bb0*/  STL [R1+0xd8c], R19 ;  /* 0x000d8c1301007387 */ /* 0x0001e20000100800 */
[----:B------:R-:W4:Y:S02]  /*19bc0*/  LDL.LU R21, [R1+0xf68] ;  /* 0x000f680001157983 */ /* 0x000f240000300800 */
[----:B------:R-:W4:Y:S02]  /*19bd0*/  LDL.LU R22, [R1+0xf64] ;  /* 0x000f640001167983 */ /* 0x000f240000300800 */
[----:B------:R-:W4:Y:S01]  /*19be0*/  LDL.LU R23, [R1+0xf60] ;  /* 0x000f600001177983 */ /* 0x000f220000300800 */
[----:B0-----:R-:W2:Y:S01]  /*19bf0*/  LDL.LU R19, [R1+0x6c] ;  /* 0x00006c0001137983 */ /* 0x001ea20000300800 */
[----:B------:R0:W-:Y:S02]  /*19c00*/  STL [R1+0xd88], R15 ;  /* 0x000d880f01007387 */ /* 0x0001e40000100800 */
[----:B------:R-:W3:Y:S02]  /*19c10*/  LDL.LU R12, [R1+0x80] ;  /* 0x00008000010c7983 */ /* 0x000ee40000300800 */
[----:B------:R-:W3:Y:S01]  /*19c20*/  LDL.LU R13, [R1+0x84] ;  /* 0x00008400010d7983 */ /* 0x000ee20000300800 */
[----:B------:R-:W3:Y:S04]  /*19c30*/  LDL.LU R14, [R1+0x88] ;  /* 0x00008800010e7983 */ /* 0x000ee80000300800 */
[----:B0-----:R-:W3:Y:S01]  /*19c40*/  LDL.LU R15, [R1+0x8c] ;  /* 0x00008c00010f7983 */ /* 0x001ee20000300800 */
[C---:B----4-:R-:W-:Y:S11]  /*19c50*/  HMMA.16816.F32.BF16 R8, R20.reuse, R26, R8 ;  /* 0x0000001a1408723c */ /* 0x050ff60000041808 */
[----:B------:R-:W-:Y:S11]  /*19c60*/  @!UPT UIADD3 URZ, URZ, URZ, URZ ;  /* 0x0000003f3f3ff290 */ /* 0x000ff6000fffe03f */
[----:B------:R-:W-:Y:S01]  /*19c70*/  @!UPT UIADD3 URZ, URZ, URZ, URZ ;  /* 0x0000003f3f3ff290 */ /* 0x000fe2000fffe03f */
[----:B------:R0:W-:Y:S01]  /*19c80*/  STL.64 [R1+0x140], R8 ;  /* 0x0001400801007387 */ /* 0x0001e20000100a00 */
[----:B------:R1:W-:Y:S02]  /*19c90*/  STL.64 [R1+0x148], R10 ;  /* 0x0001480a01007387 */ /* 0x0003e40000100a00 */
[----:B0-----:R-:W-:Y:S01]  /*19ca0*/  IMAD.MOV.U32 R9, RZ, RZ, R26 ;  /* 0x000000ffff097224 */ /* 0x001fe200078e001a */
[----:B-1----:R-:W4:Y:S01]  /*19cb0*/  LDL.LU.64 R10, [R1+0xf58] ;  /* 0x000f5800010a7983 */ /* 0x002f220000300a00 */
[----:B------:R-:W-:Y:S02]  /*19cc0*/  IMAD.MOV.U32 R8, RZ, RZ, R27 ;  /* 0x000000ffff087224 */ /* 0x000fe400078e001b */
[----:B------:R-:W3:Y:S02]  /*19cd0*/  LDL.LU.64 R26, [R1+0xf50] ;  /* 0x000f5000011a7983 */ /* 0x000ee40000300a00 */
[C---:B---3--:R-:W-:Y:S11]  /*19ce0*/  HMMA.16816.F32.BF16 R12, R20.reuse, R26, R12 ;  /* 0x0000001a140c723c */ /* 0x048ff6000004180c */
[----:B------:R-:W-:Y:S11]  /*19cf0*/  @!UPT UIADD3 URZ, URZ, URZ, URZ ;  /* 0x0000003f3f3ff290 */ /* 0x000ff6000fffe03f */
[----:B------:R-:W-:Y:S01]  /*19d00*/  @!UPT UIADD3 URZ, URZ, URZ, URZ ;  /* 0x0000003f3f3ff290 */ /* 0x000fe2000fffe03f */
[----:B------:R0:W-:Y:S01]  /*19d10*/  STL.64 [R1+0x130], R12 ;  /* 0x0001300c01007387 */ /* 0x0001e20000100a00 */
[----:B------:R-:W-:Y:S02]  /*19d20*/  STL.64 [R1+0x138], R14 ;  /* 0x0001380e01007387 */ /* 0x000fe40000100a00 */
[----:B0-----:R-:W-:Y:S02]  /*19d30*/  IMAD.MOV.U32 R13, RZ, RZ, R26 ;  /* 0x000000ffff0d7224 */ /* 0x001fe400078e001a */
[----:B------:R-:W-:Y:S02]  /*19d40*/  IMAD.MOV.U32 R12, RZ, RZ, R27 ;  /* 0x000000ffff0c7224 */ /* 0x000fe400078e001b */
[----:B------:R-:W4:Y:S01]  /*19d50*/  LDL.LU.64 R26, [R1+0xf48] ;  /* 0x000f4800011a7983 */ /* 0x000f220000300a00 */
[----:B------:R-:W4:Y:S02]  /*19d60*/  LDL.LU.64 R24, [R1+0xf40] ;  /* 0x000f400001187983 */ /* 0x000f240000300a00 */
[----:B----4-:R-:W-:Y:S11]  /*19d70*/  HMMA.16816.F32.BF16 R24, R20, R10, R24 ;  /* 0x0000000a1418723c */ /* 0x010ff60000041818 */
[----:B------:R-:W-:Y:S11]  /*19d80*/  @!UPT UIADD3 URZ, URZ, URZ, URZ ;  /* 0x0000003f3f3ff290 */ /* 0x000ff6000fffe03f */
[----:B------:R-:W-:Y:S01]  /*19d90*/  @!UPT UIADD3 URZ, URZ, URZ, URZ ;  /* 0x0000003f3f3ff290 */ /* 0x000fe2000fffe03f */
[----:B------:R-:W-:Y:S01]  /*19da0*/  STL.64 [R1+0xd0], R24 ;  /* 0x0000d01801007387 */ /* 0x000fe20000100a00 */
[----:B------:R0:W-:Y:S03]  /*19db0*/  STL.64 [R1+0xd8], R26 ;  /* 0x0000d81a01007387 */ /* 0x0001e60000100a00 */
[----:B0-----:R-:W3:Y:S01]  /*19dc0*/  LDL.LU.64 R26, [R1+0xf38] ;  /* 0x000f3800011a7983 */ /* 0x001ee20000300a00 */
[----:B------:R-:W4:Y:S02]  /*19dd0*/  LDL.LU.64 R24, [R1+0xf30] ;  /* 0x000f300001187983 */ /* 0x000f240000300a00 */
[----:B------:R0:W-:Y:S02]  /*19de0*/  STL.64 [R1+0xee0], R10 ;  /* 0x000ee00a01007387 */ /* 0x0001e40000100a00 */
[----:B0-----:R-:W-:Y:S02]  /*19df0*/  IMAD.MOV.U32 R10, RZ, RZ, R13 ;  /* 0x000000ffff0a7224 */ /* 0x001fe400078e000d */
[----:B------:R-:W-:-:S02]  /*19e00*/  IMAD.MOV.U32 R11, RZ, RZ, R12 ;  /* 0x000000ffff0b7224 */ /* 0x000fc400078e000c */
[----:B--2---:R-:W-:Y:S03]  /*19e10*/  HMMA.16816.F32.BF16 R12, R20, R6, R16 ;  /* 0x00000006140c723c */ /* 0x004fe60000041810 */
[----:B------:R-:W-:Y:S11]  /*19e20*/  STL.64 [R1+0xef8], R10 ;  /* 0x000ef80a01007387 */ /* 0x000ff60000100a00 */
[----:B------:R-:W-:Y:S09]  /*19e30*/  @!UPT UIADD3 URZ, URZ, URZ, URZ ;  /* 0x0000003f3f3ff290 */ /* 0x000ff2000fffe03f */
[----:B------:R-:W-:Y:S01]  /*19e40*/  STL.64 [R1+0x120], R12 ;  /* 0x0001200c01007387 */ /* 0x000fe20000100a00 */
[----:B------:R-:W-:Y:S02]  /*19e50*/  STL.64 [R1+0x128], R14 ;  /* 0x0001280e01007387 */ /* 0x000fe40000100a00 */
[----:B------:R0:W-:Y:S02]  /*19e60*/  STL.64 [R1+0xed8], R6 ;  /* 0x000ed80601007387 */ /* 0x0001e40000100a00 */
[----:B------:R1:W-:Y:S02]  /*19e70*/  STL.64 [R1+0xed0], R4 ;  /* 0x000ed00401007387 */ /* 0x0003e40000100a00 */
[----:B0-----:R-:W-:Y:S02]  /*19e80*/  IMAD.MOV.U32 R6, RZ, RZ, R29 ;  /* 0x000000ffff067224 */ /* 0x001fe400078e001d */
[----:B-1----:R-:W-:Y:S02]  /*19e90*/  IMAD.MOV.U32 R4, RZ, RZ, R3 ;  /* 0x000000ffff047224 */ /* 0x002fe400078e0003 */
[----:B------:R-:W-:Y:S01]  /*19ea0*/  IMAD.MOV.U32 R5, RZ, RZ, R28 ;  /* 0x000000ffff057224 */ /* 0x000fe200078e001c */
[----:B------:R-:W2:Y:S01]  /*19eb0*/  LDL.LU R3, [R1+0xf2c] ;  /* 0x000f2c0001037983 */ /* 0x000ea20000300800 */
[----:B------:R-:W2:Y:S02]  /*19ec0*/  LDL.LU R28, [R1+0xf28] ;  /* 0x000f2800011c7983 */ /* 0x000ea40000300800 */
[----:B------:R-:W2:Y:S02]  /*19ed0*/  LDL.LU R29, [R1+0xf24] ;  /* 0x000f2400011d7983 */ /* 0x000ea40000300800 */
[----:B----4-:R-:W-:-:S02]  /*19ee0*/  IMAD.MOV.U32 R7, RZ, RZ, R24 ;  /* 0x000000ffff077224 */ /* 0x010fc400078e0018 */
[----:B------:R-:W4:Y:S03]  /*19ef0*/  LDL.LU R24, [R1+0xf20] ;  /* 0x000f200001187983 */ /* 0x000f260000300800 */
[----:B------:R-:W-:Y:S02]  /*19f00*/  STL.64 [R1+0xef0], R6 ;  /* 0x000ef00601007387 */ /* 0x000fe40000100a00 */
[----:B------:R0:W-:Y:S02]  /*19f10*/  STL.64 [R1+0xee8], R4 ;  /* 0x000ee80401007387 */ /* 0x0001e40000100a00 */
[----:B0-----:R-:W-:Y:S02]  /*19f20*/  IMAD.MOV.U32 R4, RZ, RZ, R25 ;  /* 0x000000ffff047224 */ /* 0x001fe400078e0019 */
[----:B---3--:R-:W-:Y:S01]  /*19f30*/  IMAD.MOV.U32 R5, RZ, RZ, R26 ;  /* 0x000000ffff057224 */ /* 0x008fe200078e001a */
[----:B------:R-:W4:Y:S01]  /*19f40*/  LDL.LU R25, [R1+0xf1c] ;  /* 0x000f1c0001197983 */ /* 0x000f220000300800 */
[----:B------:R-:W4:Y:S02]  /*19f50*/  LDL.LU R26, [R1+0xf18] ;  /* 0x000f1800011a7983 */ /* 0x000f240000300800 */
[----:B------:R-:W-:-:S02]  /*19f60*/  IMAD.MOV.U32 R6, RZ, RZ, R27 ;  /* 0x000000ffff067224 */ /* 0x000fc400078e001b */
[----:B------:R-:W-:Y:S01]  /*19f70*/  IMAD.MOV.U32 R7, RZ, RZ, R0 ;  /* 0x000000ffff077224 */ /* 0x000fe200078e0000 */
[----:B------:R-:W4:Y:S01]  /*19f80*/  LDL.LU R27, [R1+0xf14] ;  /* 0x000f1400011b7983 */ /* 0x000f220000300800 */
[----:B------:R-:W3:Y:S03]  /*19f90*/  LDL.LU R0, [R1+0xf10] ;  /* 0x000f100001007983 */ /* 0x000ee60000300800 */
[----:B------:R0:W-:Y:S01]  /*19fa0*/  STL.64 [R1+0xf08], R6 ;  /* 0x000f080601007387 */ /* 0x0001e20000100a00 */
[----:B------:R1:W-:Y:S02]  /*19fb0*/  STL.64 [R1+0xf00], R4 ;  /* 0x000f000401007387 */ /* 0x0003e40000100a00 */
[----:B------:R-:W3:Y:S02]  /*19fc0*/  LDL.LU R20, [R1+0x4c0] ;  /* 0x0004c00001147983 */ /* 0x000ee40000300800 */
[----:B------:R-:W3:Y:S01]  /*19fd0*/  LDL.LU R21, [R1+0xb54] ;  /* 0x000b540001157983 */ /* 0x000ee20000300800 */
[----:B------:R-:W3:Y:S01]  /*19fe0*/  LDL.LU R22, [R1+0xb4c] ;  /* 0x000b4c0001167983 */ /* 0x000ee20000300800 */
[----:B------:R-:W3:Y:S02]  /*19ff0*/  LDL.LU R23, [R1+0xb44] ;  /* 0x000b440001177983 */ /* 0x000ee40000300800 */
[----:B------:R-:W-:-:S02]  /*1a000*/  IMAD.MOV.U32 R10, RZ, RZ, R9 ;  /* 0x000000ffff0a7224 */ /* 0x000fc400078e0009 */
[----:B------:R-:W-:Y:S02]  /*1a010*/  IMAD.MOV.U32 R11, RZ, RZ, R8 ;  /* 0x000000ffff0b7224 */ /* 0x000fe400078e0008 */
[----:B0-----:R-:W-:Y:S02]  /*1a020*/  IMAD.MOV.U32 R7, RZ, RZ, R2 ;  /* 0x000000ffff077224 */ /* 0x001fe400078e0002 */
[----:B--2---:R-:W-:Y:S02]  /*1a030*/  IMAD.MOV.U32 R6, RZ, RZ, R3 ;  /* 0x000000ffff067224 */ /* 0x004fe400078e0003 */
[----:B-1----:R-:W-:Y:S02]  /*1a040*/  IMAD.MOV.U32 R5, RZ, RZ, R28 ;  /* 0x000000ffff057224 */ /* 0x002fe400078e001c */
[----:B------:R-:W-:-:S07]  /*1a050*/  IMAD.MOV.U32 R4, RZ, RZ, R29 ;  /* 0x000000ffff047224 */ /* 0x000fce00078e001d */
[C---:B----4-:R-:W-:Y:S01]  /*1a060*/  HMMA.16816.F32.BF16 R8, R24.reuse, R10, R4 ;  /* 0x0000000a1808723c */ /* 0x050fe20000041804 */
[----:B---3--:R0:W-:Y:S04]  /*1a070*/  STL.64 [R1+0xeb8], R22 ;  /* 0x000eb81601007387 */ /* 0x0081e80000100a00 */
        /* <DEDUP_REMOVED lines=9> */
[----:B------:R-:W2:Y:S02]  /*1a110*/  LDL.LU R28, [R1+0xb14] ;  /* 0x000b1400011c7983 */ /* 0x000ea40000300800 */
[----:B------:R-:W2:Y:S02]  /*1a120*/  LDL.LU.64 R6, [R1+0xf08] ;  /* 0x000f080001067983 */ /* 0x000ea40000300a00 */
[----:B------:R-:W2:Y:S01]  /*1a130*/  LDL.LU.64 R4, [R1+0xf00] ;  /* 0x000f000001047983 */ /* 0x000ea20000300a00 */
[----:B------:R-:W-:Y:S01]  /*1a140*/  STL.64 [R1+0xe0], R8 ;  /* 0x0000e00801007387 */ /* 0x000fe20000100a00 */
[----:B------:R0:W-:Y:S03]  /*1a150*/  STL.64 [R1+0xe8], R10 ;  /* 0x0000e80a01007387 */ /* 0x0001e60000100a00 */
[----:B0-----:R-:W2:Y:S02]  /*1a160*/  LDL.LU.64 R10, [R1+0xef8] ;  /* 0x000ef800010a7983 */ /* 0x001ea40000300a00 */
[----:B--2---:R-:W-:Y:S02]  /*1a170*/  HMMA.16816.F32.BF16 R8, R24, R10, R4 ;  /* 0x0000000a1808723c */ /* 0x004fe40000041804 */
[----:B------:R-:W2:Y:S01]  /*1a180*/  LDL.LU.64 R6, [R1+0xef0] ;  /* 0x000ef00001067983 */ /* 0x000ea20000300a00 */
[----:B------:R-:W2:Y:S11]  /*1a190*/  LDL.LU.64 R4, [R1+0xee8] ;  /* 0x000ee80001047983 */ /* 0x000eb60000300a00 */
[----:B------:R-:W-:Y:S09]  /*1a1a0*/  @!UPT UIADD3 URZ, URZ, URZ, URZ ;  /* 0x0000003f3f3ff290 */ /* 0x000ff2000fffe03f */
[----:B------:R-:W-:Y:S01]  /*1a1b0*/  STL.64 [R1+0x110], R8 ;  /* 0x0001100801007387 */ /* 0x000fe20000100a00 */
[----:B------:R0:W-:Y:S03]  /*1a1c0*/  STL.64 [R1+0x118], R10 ;  /* 0x0001180a01007387 */ /* 0x0001e60000100a00 */
[----:B0-----:R-:W2:Y:S01]  /*1a1d0*/  LDL.LU.64 R10, [R1+0xee0] ;  /* 0x000ee000010a7983 */ /* 0x001ea20000300a00 */
[----:B------:R-:W-:-:S04]  /*1a1e0*/  IMAD.MOV.U32 R16, RZ, RZ, c[0x0][0x188] ;  /* 0x00006200ff107624 */ /* 0x000fc800078e00ff */
[----:B------:R-:W-:Y:S01]  /*1a1f0*/  IMAD.SHL.U32 R16, R16, 0x80, RZ ;  /* 0x0000008010107824 */ /* 0x000fe200078e00ff */
[----:B--2---:R-:W-:Y:S01]  /*1a200*/  HMMA.16816.F32.BF16 R8, R24, R10, R4 ;  /* 0x0000000a1808723c */ /* 0x004fe20000041804 */
[----:B------:R-:W2:Y:S01]  /*1a210*/  LDL.LU.64 R6, [R1+0xed8] ;  /* 0x000ed80001067983 */ /* 0x000ea20000300a00 */
[----:B------:R-:W2:Y:S02]  /*1a220*/  LDL.LU.64 R4, [R1+0xed0] ;  /* 0x000ed00001047983 */ /* 0x000ea40000300a00 */
[----:B------:R-:W-:Y:S11]  /*1a230*/  IMAD.SHL.U32 R16, R16, 0x2, RZ ;  /* 0x0000000210107824 */ /* 0x000ff600078e00ff */
[----:B------:R-:W-:Y:S08]  /*1a240*/  @!UPT UIADD3 URZ, URZ, URZ, URZ ;  /* 0x0000003f3f3ff290 */ /* 0x000ff0000fffe03f */
[----:B------:R-:W-:Y:S01]  /*1a250*/  STL.64 [R1+0x100], R8 ;  /* 0x0001000801007387 */ /* 0x000fe20000100a00 */
[----:B------:R0:W-:Y:S03]  /*1a260*/  STL.64 [R1+0x108], R10 ;  /* 0x0001080a01007387 */ /* 0x0001e60000100a00 */
[----:B0-----:R-:W3:Y:S01]  /*1a270*/  LDL.LU.64 R10, [R1+0xec8] ;  /* 0x000ec800010a7983 */ /* 0x001ee20000300a00 */
[----:B------:R-:W3:Y:S01]  /*1a280*/  LDL.LU.64 R8, [R1+0xec0] ;  /* 0x000ec00001087983 */ /* 0x000ee20000300a00 */
[-C--:B------:R-:W-:Y:S02]  /*1a290*/  IADD3 R3, P1, R22, R16.reuse, RZ ;  /* 0x0000001016037210 */ /* 0x080fe40007f3e0ff */
[----:B--2---:R-:W-:-:S05]  /*1a2a0*/  IADD3 R2, P0, R4, R16, RZ ;  /* 0x0000001004027210 */ /* 0x004fca0007f1e0ff */
[--C-:B------:R-:W-:Y:S01]  /*1a2b0*/  IMAD.X R4, R5, 0x1, R0.reuse, P0 ;  /* 0x0000000105047824 */ /* 0x100fe200000e0600 */
[----:B------:R0:W-:Y:S01]  /*1a2c0*/  STL [R1+0xd90], R2 ;  /* 0x000d900201007387 */ /* 0x0001e20000100800 */
[----:B------:R-:W-:-:S03]  /*1a2d0*/  IMAD.X R5, R23, 0x1, R0, P1 ;  /* 0x0000000117057824 */ /* 0x000fc600008e0600 */
[----:B0-----:R-:W2:Y:S01]  /*1a2e0*/  LDL R2, [R1+0xd5c] ;  /* 0x000d5c0001027983 */ /* 0x001ea20000100800 */
[----:B------:R-:W-:Y:S02]  /*1a2f0*/  STL [R1+0xd94], R3 ;  /* 0x000d940301007387 */ /* 0x000fe40000100800 */
[----:B------:R-:W-:Y:S02]  /*1a300*/  STL [R1+0xd98], R4 ;  /* 0x000d980401007387 */ /* 0x000fe40000100800 */
[----:B------:R-:W2:Y:S01]  /*1a310*/  LDL.LU.64 R22, [R1+0xeb8] ;  /* 0x000eb80001167983 */ /* 0x000ea20000300a00 */
[----:B---3--:R-:W-:Y:S01]  /*1a320*/  HMMA.16816.F32.BF16 R8, R24, R6, R8 ;  /* 0x000000061808723c */ /* 0x008fe20000041808 */
[----:B------:R-:W-:-:S05]  /*1a330*/  IADD3 R20, R20, 0x1, RZ ;  /* 0x0000000114147810 */ /* 0x000fca0007ffe0ff */
[----:B------:R-:W-:Y:S01]  /*1a340*/  STL [R1+0x4c0], R20 ;  /* 0x0004c01401007387 */ /* 0x000fe20000100800 */
[----:B------:R-:W-:Y:S01]  /*1a350*/  STL [R1+0xd9c], R5 ;  /* 0x000d9c0501007387 */ /* 0x000fe20000100800 */
[-C--:B------:R-:W-:Y:S02]  /*1a360*/  IADD3 R21, P1, R21, R16.reuse, RZ ;  /* 0x0000001015157210 */ /* 0x080fe40007f3e0ff */
[-C--:B------:R-:W-:Y:S02]  /*1a370*/  IADD3 R15, P4, R15, R16.reuse, RZ ;  /* 0x000000100f0f7210 */ /* 0x080fe40007f9e0ff */
[-C--:B----4-:R-:W-:Y:S02]  /*1a380*/  IADD3 R19, P5, R19, R16.reuse, RZ ;  /* 0x0000001013137210 */ /* 0x090fe40007fbe0ff */
[----:B------:R-:W-:Y:S01]  /*1a390*/  IADD3 R17, P6, R17, R16, RZ ;  /* 0x0000001011117210 */ /* 0x000fe20007fde0ff */
[----:B------:R-:W-:-:S08]  /*1a3a0*/  IMAD.X R18, R18, 0x1, R0, P1 ;  /* 0x0000000112127824 */ /* 0x000fd000008e0600 */
[----:B------:R0:W-:Y:S01]  /*1a3b0*/  STL.64 [R1+0xf0], R8 ;  /* 0x0000f00801007387 */ /* 0x0001e20000100a00 */
[----:B------:R-:W-:Y:S02]  /*1a3c0*/  IMAD.MOV.U32 R6, RZ, RZ, R10 ;  /* 0x000000ffff067224 */ /* 0x000fe400078e000a */
[----:B------:R-:W-:Y:S01]  /*1a3d0*/  STL.64 [R1+0xf8], R10 ;  /* 0x0000f80a01007387 */ /* 0x000fe20000100a00 */
[----:B------:R-:W-:Y:S01]  /*1a3e0*/  IADD3 R14, P1, R14, R16, RZ ;  /* 0x000000100e0e7210 */ /* 0x000fe20007f3e0ff */
[----:B0-----:R-:W-:-:S05]  /*1a3f0*/  IMAD.MOV.U32 R8, RZ, RZ, R11 ;  /* 0x000000ffff087224 */ /* 0x001fca00078e000b */
[----:B------:R-:W-:Y:S01]  /*1a400*/  STL [R1+0xda4], R8 ;  /* 0x000da40801007387 */ /* 0x000fe20000100800 */
[----:B------:R-:W-:Y:S02]  /*1a410*/  STL [R1+0xda0], R6 ;  /* 0x000da00601007387 */ /* 0x000fe40000100800 */
[----:B------:R-:W-:Y:S01]  /*1a420*/  STL [R1+0xb54], R21 ;  /* 0x000b541501007387 */ /* 0x000fe20000100800 */
[-C--:B--2---:R-:W-:Y:S02]  /*1a430*/  IADD3 R22, P2, R22, R16.reuse, RZ ;  /* 0x0000001016167210 */ /* 0x084fe40007f5e0ff */
[----:B------:R-:W-:-:S03]  /*1a440*/  IADD3 R23, P3, R23, R16, RZ ;  /* 0x0000001017177210 */ /* 0x000fc60007f7e0ff */
[----:B------:R-:W-:Y:S02]  /*1a450*/  STL [R1+0xb4c], R22 ;  /* 0x000b4c1601007387 */ /* 0x000fe40000100800 */
[----:B------:R-:W-:Y:S02]  /*1a460*/  STL [R1+0xb44], R23 ;  /* 0x000b441701007387 */ /* 0x000fe40000100800 */
[----:B------:R-:W-:Y:S02]  /*1a470*/  STL [R1+0xb3c], R15 ;  /* 0x000b3c0f01007387 */ /* 0x000fe40000100800 */
[--C-:B------:R-:W-:Y:S01]  /*1a480*/  IMAD.X R13, R13, 0x1, R0.reuse, P2 ;  /* 0x000000010d0d7824 */ /* 0x100fe200010e0600 */
[----:B------:R-:W-:Y:S01]  /*1a490*/  STL [R1+0xb34], R19 ;  /* 0x000b341301007387 */ /* 0x000fe20000100800 */
[----:B------:R-:W-:Y:S01]  /*1a4a0*/  STL [R1+0xb2c], R17 ;  /* 0x000b2c1101007387 */ /* 0x000fe20000100800 */
[-C--:B------:R-:W-:Y:S01]  /*1a4b0*/  IADD3 R12, P2, R12, R16.reuse, RZ ;  /* 0x000000100c0c7210 */ /* 0x080fe20007f5e0ff */
[----:B------:R-:W-:Y:S02]  /*1a4c0*/  STL [R1+0xb50], R18 ;  /* 0x000b501201007387 */ /* 0x000fe40000100800 */
[--C-:B------:R-:W-:Y:S01]  /*1a4d0*/  IMAD.X R29, R29, 0x1, R0.reuse, P3 ;  /* 0x000000011d1d7824 */ /* 0x100fe200018e0600 */
[----:B------:R-:W-:Y:S01]  /*1a4e0*/  STL [R1+0xb24], R14 ;  /* 0x000b240e01007387 */ /* 0x000fe20000100800 */
[----:B------:R-:W-:Y:S02]  /*1a4f0*/  STL [R1+0xb48], R13 ;  /* 0x000b480d01007387 */ /* 0x000fe40000100800 */
[----:B------:R0:W-:Y:S01]  /*1a500*/  STL [R1+0xeb0], R16 ;  /* 0x000eb01001007387 */ /* 0x0001e20000100800 */
[----:B------:R-:W-:Y:S01]  /*1a510*/  IADD3 R28, P3, R28, R16, RZ ;  /* 0x000000101c1c7210 */ /* 0x000fe20007f7e0ff */
[----:B------:R-:W-:Y:S04]  /*1a520*/  STL [R1+0xb1c], R12 ;  /* 0x000b1c0c01007387 */ /* 0x000fe80000100800 */
[----:B0-----:R-:W2:Y:S01]  /*1a530*/  LDL.LU R16, [R1+0xb38] ;  /* 0x000b380001107983 */ /* 0x001ea20000300800 */
[----:B------:R-:W-:Y:S02]  /*1a540*/  STL [R1+0xb40], R29 ;  /* 0x000b401d01007387 */ /* 0x000fe40000100800 */
[----:B------:R-:W3:Y:S02]  /*1a550*/  LDL.LU R6, [R1+0xb28] ;  /* 0x000b280001067983 */ /* 0x000ee40000300800 */
[----:B------:R-:W-:Y:S01]  /*1a560*/  STL [R1+0xb14], R28 ;  /* 0x000b141c01007387 */ /* 0x000fe20000100800 */
[----:B---3--:R0:W-:Y:S04]  /*1a570*/  STL [R1+0xea4], R6 ;  /* 0x000ea40601007387 */ /* 0x0081e80000100800 */
[----:B0-----:R-:W3:Y:S04]  /*1a580*/  LDL.LU R6, [R1+0xb04] ;  /* 0x000b040001067983 */ /* 0x001ee80000300800 */
[----:B---3--:R0:W-:Y:S04]  /*1a590*/  STL [R1+0xea8], R6 ;  /* 0x000ea80601007387 */ /* 0x0081e80000100800 */
[----:B0-----:R-:W3:Y:S01]  /*1a5a0*/  LDL.LU R6, [R1+0xb30] ;  /* 0x000b300001067983 */ /* 0x001ee20000300800 */
[----:B------:R-:W-:Y:S01]  /*1a5b0*/  ISETP.NE.U32.AND P0, PT, R20, R2, PT ;  /* 0x000000021400720c */ /* 0x000fe20003f05070 */
[----:B--2---:R-:W-:-:S02]  /*1a5c0*/  IMAD.X R16, R16, 0x1, R0, P4 ;  /* 0x0000000110107824 */ /* 0x004fc400020e0600 */
[----:B---3--:R0:W-:Y:S04]  /*1a5d0*/  STL [R1+0xeac], R6 ;  /* 0x000eac0601007387 */ /* 0x0081e80000100800 */
[----:B0-----:R-:W2:Y:S01]  /*1a5e0*/  LDL.LU R6, [R1+0xb0c] ;  /* 0x000b0c0001067983 */ /* 0x001ea20000300800 */
        /* <DEDUP_REMOVED lines=26> */
[----:B------:R0:W-:Y:S02]  /*1a790*/  STL [R1+0xb38], R16 ;  /* 0x000b381001007387 */ /* 0x0001e40000100800 */
[----:B0-----:R-:W2:Y:S02]  /*1a7a0*/  LDL.LU R16, [R1+0xeb0] ;  /* 0x000eb00001107983 */ /* 0x001ea40000300800 */
[----:B--2---:R-:W-:-:S05]  /*1a7b0*/  IADD3 R6, P4, R6, R16, RZ ;  /* 0x0000001006067210 */ /* 0x004fca0007f9e0ff */
[----:B------:R0:W-:Y:S04]  /*1a7c0*/  STL [R1+0xb0c], R6 ;  /* 0x000b0c0601007387 */ /* 0x0001e80000100800 */
[----:B0-----:R-:W2:Y:S02]  /*1a7d0*/  LDL.LU R6, [R1+0xeac] ;  /* 0x000eac0001067983 */ /* 0x001ea40000300800 */
[----:B--2---:R-:W-:-:S05]  /*1a7e0*/  IMAD.X R6, R6, 0x1, R0, P5 ;  /* 0x0000000106067824 */ /* 0x004fca00028e0600 */
[----:B------:R0:W-:Y:S04]  /*1a7f0*/  STL [R1+0xb30], R6 ;  /* 0x000b300601007387 */ /* 0x0001e80000100800 */
[----:B0-----:R-:W2:Y:S02]  /*1a800*/  LDL.LU R6, [R1+0xea8] ;  /* 0x000ea80001067983 */ /* 0x001ea40000300800 */
[----:B--2---:R-:W-:-:S05]  /*1a810*/  IADD3 R6, P5, R6, R16, RZ ;  /* 0x0000001006067210 */ /* 0x004fca0007fbe0ff */
[----:B------:R0:W-:Y:S04]  /*1a820*/  STL [R1+0xb04], R6 ;  /* 0x000b040601007387 */ /* 0x0001e80000100800 */
[----:B0-----:R-:W2:Y:S01]  /*1a830*/  LDL.LU R6, [R1+0xea4] ;  /* 0x000ea40001067983 */ /* 0x001ea20000300800 */
[--C-:B----4-:R-:W-:Y:S01]  /*1a840*/  IMAD.X R24, R24, 0x1, R0.reuse, P1 ;  /* 0x0000000118187824 */ /* 0x110fe200008e0600 */
[-C--:B------:R-:W-:Y:S01]  /*1a850*/  IADD3 R25, P1, R25, R16.reuse, RZ ;  /* 0x0000001019197210 */ /* 0x080fe20007f3e0ff */
[--C-:B------:R-:W-:Y:S01]  /*1a860*/  IMAD.X R26, R26, 0x1, R0.reuse, P2 ;  /* 0x000000011a1a7824 */ /* 0x100fe200010e0600 */
        /* <DEDUP_REMOVED lines=16> */
[----:B------:R-:W-:Y:S01]  /*1a970*/  IADD3 R13, P5, R13, R16, RZ ;  /* 0x000000100d0d7210 */ /* 0x000fe20007fbe0ff */
[----:B------:R-:W-:-:S02]  /*1a980*/  IMAD.X R28, R28, 0x1, R0, P1 ;  /* 0x000000011c1c7824 */ /* 0x000fc400008e0600 */
[----:B--2---:R-:W-:Y:S01]  /*1a990*/  IMAD.X R6, R6, 0x1, R0, P6 ;  /* 0x0000000106067824 */ /* 0x004fe200030e0600 */
[----:B---3--:R-:W-:-:S04]  /*1a9a0*/  IADD3 R8, P6, R8, R16, RZ ;  /* 0x0000001008087210 */ /* 0x008fc80007fde0ff */
[----:B------:R-:W-:Y:S01]  /*1a9b0*/  STL [R1+0xb28], R6 ;  /* 0x000b280601007387 */ /* 0x000fe20000100800 */
[----:B------:R-:W-:Y:S02]  /*1a9c0*/  STL [R1+0xafc], R8 ;  /* 0x000afc0801007387 */ /* 0x000fe40000100800 */
[----:B------:R-:W-:Y:S02]  /*1a9d0*/  STL [R1+0xb20], R24 ;  /* 0x000b201801007387 */ /* 0x000fe40000100800 */
[----:B------:R-:W-:Y:S01]  /*1a9e0*/  STL [R1+0xaf4], R25 ;  /* 0x000af41901007387 */ /* 0x000fe20000100800 */
[----:B------:R-:W-:Y:S01]  /*1a9f0*/  STL [R1+0xb18], R26 ;  /* 0x000b181a01007387 */ /* 0x000fe20000100800 */
[----:B------:R-:W-:Y:S02]  /*1aa00*/  STL [R1+0xaec], R27 ;  /* 0x000aec1b01007387 */ /* 0x000fe40000100800 */
[----:B------:R-:W-:Y:S02]  /*1aa10*/  STL [R1+0xb10], R7 ;  /* 0x000b100701007387 */ /* 0x000fe40000100800 */
[----:B------:R-:W-:Y:S02]  /*1aa20*/  STL [R1+0xae4], R9 ;  /* 0x000ae40901007387 */ /* 0x000fe40000100800 */
[--C-:B------:R-:W-:Y:S01]  /*1aa30*/  IMAD.X R3, R3, 0x1, R0.reuse, P6 ;  /* 0x0000000103037824 */ /* 0x100fe200030e0600 */
[----:B------:R-:W-:Y:S01]  /*1aa40*/  STL [R1+0xb08], R10 ;  /* 0x000b080a01007387 */ /* 0x000fe20000100800 */
[----:B------:R-:W-:Y:S01]  /*1aa50*/  IADD3 R2, P6, R2, R16, RZ ;  /* 0x0000001002027210 */ /* 0x000fe20007fde0ff */
[----:B------:R-:W-:Y:S02]  /*1aa60*/  STL [R1+0xadc], R11 ;  /* 0x000adc0b01007387 */ /* 0x000fe40000100800 */
[----:B------:R-:W-:Y:S01]  /*1aa70*/  STL [R1+0xb00], R5 ;  /* 0x000b000501007387 */ /* 0x000fe20000100800 */
[----:B------:R-:W-:Y:S01]  /*1aa80*/  STL [R1+0xad4], R4 ;  /* 0x000ad40401007387 */ /* 0x000fe20000100800 */
[----:B------:R-:W-:Y:S02]  /*1aa90*/  STL [R1+0xaf8], R3 ;  /* 0x000af80301007387 */ /* 0x000fe40000100800 */
        /* <DEDUP_REMOVED lines=8> */
[----:B------:R-:W-:-:S02]  /*1ab20*/  IMAD.X R12, R12, 0x1, R0, P6 ;  /* 0x000000010c0c7824 */ /* 0x000fc400030e0600 */
[----:B------:R-:W-:Y:S01]  /*1ab30*/  STL [R1+0xaac], R18 ;  /* 0x000aac1201007387 */ /* 0x000fe20000100800 */
[-C--:B------:R-:W-:Y:S01]  /*1ab40*/  IADD3 R29, P6, R29, R16.reuse, RZ ;  /* 0x000000101d1d7210 */ /* 0x080fe20007fde0ff */
[----:B------:R-:W-:Y:S01]  /*1ab50*/  STL [R1+0xad0], R14 ;  /* 0x000ad00e01007387 */ /* 0x000fe20000100800 */
[----:B------:R-:W-:Y:S02]  /*1ab60*/  STL [R1+0xaa4], R13 ;  /* 0x000aa40d01007387 */ /* 0x000fe40000100800 */
[----:B------:R0:W-:Y:S02]  /*1ab70*/  STL [R1+0xea0], R0 ;  /* 0x000ea00001007387 */ /* 0x0001e40000100800 */
[----:B------:R-:W-:Y:S01]  /*1ab80*/  STL [R1+0xac8], R12 ;  /* 0x000ac80c01007387 */ /* 0x000fe20000100800 */
        /* <DEDUP_REMOVED lines=8> */
[----:B--2---:R-:W-:-:S03]  /*1ac10*/  IADD3 R0, P1, R0, R16, RZ ;  /* 0x0000001000007210 */ /* 0x004fc60007f3e0ff */
        /* <DEDUP_REMOVED lines=30> */
[----:B--2---:R-:W-:-:S05]  /*1ae00*/  IMAD.X R6, R6, 0x1, R0, P2 ;  /* 0x0000000106067824 */ /* 0x004fca00010e0600 */
[----:B------:R0:W-:Y:S04]  /*1ae10*/  STL [R1+0xab8], R6 ;  /* 0x000ab80601007387 */ /* 0x0001e80000100800 */
[----:B0-----:R-:W2:Y:S02]  /*1ae20*/  LDL.LU R6, [R1+0xe9c] ;  /* 0x000e9c0001067983 */ /* 0x001ea40000300800 */
[----:B--2---:R-:W-:-:S05]  /*1ae30*/  IADD3 R6, P2, R6, R16, RZ ;  /* 0x0000001006067210 */ /* 0x004fca0007f5e0ff */
[----:B------:R0:W-:Y:S04]  /*1ae40*/  STL [R1+0xa8c], R6 ;  /* 0x000a8c0601007387 */ /* 0x0001e80000100800 */
[----:B0-----:R-:W2:Y:S02]  /*1ae50*/  LDL.LU R6, [R1+0xe98] ;  /* 0x000e980001067983 */ /* 0x001ea40000300800 */
[----:B--2---:R-:W-:-:S05]  /*1ae60*/  IMAD.X R6, R6, 0x1, R0, P3 ;  /* 0x0000000106067824 */ /* 0x004fca00018e0600 */
[----:B------:R0:W-:Y:S04]  /*1ae70*/  STL [R1+0xab0], R6 ;  /* 0x000ab00601007387 */ /* 0x0001e80000100800 */
[----:B0-----:R-:W2:Y:S01]  /*1ae80*/  LDL.LU R6, [R1+0xe94] ;  /* 0x000e940001067983 */ /* 0x001ea20000300800 */
[--C-:B---3--:R-:W-:Y:S01]  /*1ae90*/  IMAD.X R8, R8, 0x1, R0.reuse, P4 ;  /* 0x0000000108087824 */ /* 0x108fe200020e0600 */
[-C--:B----4-:R-:W-:Y:S01]  /*1aea0*/  IADD3 R24, P4, R24, R16.reuse, RZ ;  /* 0x0000001018187210 */ /* 0x090fe20007f9e0ff */
        /* <DEDUP_REMOVED lines=18> */
[----:B------:R-:W-:Y:S01]  /*1afd0*/  IMAD.X R29, R29, 0x1, R0, P4 ;  /* 0x000000011d1d7824 */ /* 0x000fe200020e0600 */
[----:B------:R-:W-:-:S02]  /*1afe0*/  IADD3 R28, P4, R28, R16, RZ ;  /* 0x000000101c1c7210 */ /* 0x000fc40007f9e0ff */
[----:B--2---:R-:W-:-:S05]  /*1aff0*/  IADD3 R6, P3, R6, R16, RZ ;  /* 0x0000001006067210 */ /* 0x004fca0007f7e0ff */
[----:B------:R-:W-:Y:S01]  /*1b000*/  STL [R1+0xa84], R6 ;  /* 0x000a840601007387 */ /* 0x000fe20000100800 */
[----:B------:R-:W-:Y:S02]  /*1b010*/  STL [R1+0xaa8], R8 ;  /* 0x000aa80801007387 */ /* 0x000fe40000100800 */
[----:B------:R-:W-:Y:S02]  /*1b020*/  STL [R1+0xa7c], R24 ;  /* 0x000a7c1801007387 */ /* 0x000fe40000100800 */
[----:B------:R-:W-:Y:S01]  /*1b030*/  STL [R1+0xaa0], R25 ;  /* 0x000aa01901007387 */ /* 0x000fe20000100800 */
[----:B------:R-:W-:Y:S01]  /*1b040*/  STL [R1+0xa74], R26 ;  /* 0x000a741a01007387 */ /* 0x000fe20000100800 */
        /* <DEDUP_REMOVED lines=16> */
[----:B------:R-:W-:-:S02]  /*1b150*/  IMAD.X R13, R13, 0x1, R0, P3 ;  /* 0x000000010d0d7824 */ /* 0x000fc400018e0600 */
[----:B------:R-:W-:Y:S02]  /*1b160*/  STL [R1+0xa60], R19 ;  /* 0x000a601301007387 */ /* 0x000fe40000100800 */
[----:B------:R-:W-:Y:S01]  /*1b170*/  STL [R1+0xa34], R17 ;  /* 0x000a341101007387 */ /* 0x000fe20000100800 */
[----:B------:R-:W-:Y:S01]  /*1b180*/  IADD3 R12, P3, R12, R16, RZ ;  /* 0x000000100c0c7210 */ /* 0x000fe20007f7e0ff */
[----:B------:R-:W-:Y:S01]  /*1b190*/  STL [R1+0xa58], R18 ;  /* 0x000a581201007387 */ /* 0x000fe20000100800 */
[----:B------:R-:W-:Y:S02]  /*1b1a0*/  STL [R1+0xa2c], R14 ;  /* 0x000a2c0e01007387 */ /* 0x000fe40000100800 */
[----:B------:R-:W-:Y:S02]  /*1b1b0*/  STL [R1+0xa50], R13 ;  /* 0x000a500d01007387 */ /* 0x000fe40000100800 */
[----:B------:R0:W-:Y:S01]  /*1b1c0*/  STL [R1+0xe90], R16 ;  /* 0x000e901001007387 */ /* 0x0001e20000100800 */
        /* <DEDUP_REMOVED lines=9> */
[----:B--2---:R-:W-:-:S03]  /*1b260*/  IMAD.X R16, R16, 0x1, R0, P5 ;  /* 0x0000000110107824 */ /* 0x004fc600028e0600 */
        /* <DEDUP_REMOVED lines=1370> */
[----:B------:R-:W-:Y:S01]  /*20810*/  IMAD.X R18, R18, 0x1, R0, P3 ;  /* 0x0000000112127824 */ /* 0x000fe200018e0600 */
[----:B------:R-:W-:-:S02]  /*20820*/  IADD3 R14, P3, R14, UR8, RZ ;  /* 0x000000080e0e7c10 */ /* 0x000fc4000ff7e0ff */
[----:B--2---:R-:W-:-:S05]  /*20830*/  IADD3 R6, P4, R6, R16, RZ ;  /* 0x0000001006067210 */ /* 0x004fca0007f9e0ff */
[----:B------:R-:W-:Y:S01]  /*20840*/  STL [R1+0xc80], R6 ;  /* 0x000c800601007387 */ /* 0x000fe20000100800 */
[----:B------:R0:W-:Y:S02]  /*20850*/  STL [R1+0xc30], R8 ;  /* 0x000c300801007387 */ /* 0x0001e40000100800 */
        /* <DEDUP_REMOVED lines=22> */
[----:B------:R-:W-:Y:S01]  /*209c0*/  STL [R1+0xc9c], R18 ;  /* 0x000c9c1201007387 */ /* 0x000fe20000100800 */
[----:B------:R-:W-:Y:S02]  /*209d0*/  STL [R1+0xcd8], R14 ;  /* 0x000cd80e01007387 */ /* 0x000fe40000100800 */
[----:B------:R-:W-:Y:S02]  /*209e0*/  STL [R1+0xca4], R13 ;  /* 0x000ca40d01007387 */ /* 0x000fe40000100800 */
[----:B0-----:R-:W2:Y:S01]  /*209f0*/  LDL.LU R8, [R1+0xcf4] ;  /* 0x000cf40001087983 */ /* 0x001ea20000300800 */
[----:B------:R-:W-:Y:S01]  /*20a00*/  IADD3 R12, P4, R12, UR8, RZ ;  /* 0x000000080c0c7c10 */ /* 0x000fe2000ff9e0ff */
[----:B------:R-:W-:-:S04]  /*20a10*/  IMAD.X R29, R29, 0x1, R0, P5 ;  /* 0x000000011d1d7824 */ /* 0x000fc800028e0600 */
[----:B------:R-:W-:Y:S04]  /*20a20*/  STL [R1+0xcd0], R12 ;  /* 0x000cd00c01007387 */ /* 0x000fe80000100800 */
[----:B--2---:R0:W-:Y:S01]  /*20a30*/  STL [R1+0xda8], R8 ;  /* 0x000da80801007387 */ /* 0x0041e20000100800 */
[----:B------:R-:W-:Y:S03]  /*20a40*/  STL [R1+0xc90], R29 ;  /* 0x000c901d01007387 */ /* 0x000fe60000100800 */
[----:B0-----:R-:W2:Y:S01]  /*20a50*/  LDL.LU R8, [R1+0xcbc] ;  /* 0x000cbc0001087983 */ /* 0x001ea20000300800 */
[----:B------:R-:W-:-:S05]  /*20a60*/  IADD3 R28, P5, R28, UR8, RZ ;  /* 0x000000081c1c7c10 */ /* 0x000fca000ffbe0ff */
[----:B------:R-:W-:Y:S04]  /*20a70*/  STL [R1+0xce4], R28 ;  /* 0x000ce41c01007387 */ /* 0x000fe80000100800 */
[----:B--2---:R0:W-:Y:S04]  /*20a80*/  STL [R1+0xdac], R8 ;  /* 0x000dac0801007387 */ /* 0x0041e80000100800 */
[----:B0-----:R-:W2:Y:S04]  /*20a90*/  LDL.LU R8, [R1+0xcec] ;  /* 0x000cec0001087983 */ /* 0x001ea80000300800 */
[----:B--2---:R0:W-:Y:S04]  /*20aa0*/  STL [R1+0xdb0], R8 ;  /* 0x000db00801007387 */ /* 0x0041e80000100800 */
[----:B0-----:R-:W2:Y:S01]  /*20ab0*/  LDL.LU R8, [R1+0xcb4] ;  /* 0x000cb40001087983 */ /* 0x001ea20000300800 */
[----:B------:R-:W3:Y:S02]  /*20ac0*/  LDL.LU R6, [R1+0xcc4] ;  /* 0x000cc40001067983 */ /* 0x000ee40000300800 */
[----:B------:R-:W4:Y:S02]  /*20ad0*/  LDL.LU R5, [R1+0xcfc] ;  /* 0x000cfc0001057983 */ /* 0x000f240000300800 */
        /* <DEDUP_REMOVED lines=24> */
[----:B------:R-:W3:Y:S02]  /*20c60*/  LDL.LU R18, [R1+0xd08] ;  /* 0x000d080001127983 */ /* 0x000ee40000300800 */
[----:B--2---:R-:W-:-:S05]  /*20c70*/  IMAD.X R8, R8, 0x1, R0, P6 ;  /* 0x0000000108087824 */ /* 0x004fca00030e0600 */
[----:B------:R0:W-:Y:S04]  /*20c80*/  STL [R1+0xcb4], R8 ;  /* 0x000cb40801007387 */ /* 0x0001e80000100800 */
[----:B0-----:R-:W2:Y:S02]  /*20c90*/  LDL.LU R8, [R1+0xdb0] ;  /* 0x000db00001087983 */ /* 0x001ea40000300800 */
[----:B--2---:R-:W-:-:S05]  /*20ca0*/  IADD3 R8, P6, R8, UR8, RZ ;  /* 0x0000000808087c10 */ /* 0x004fca000ffde0ff */
[----:B------:R0:W-:Y:S04]  /*20cb0*/  STL [R1+0xcec], R8 ;  /* 0x000cec0801007387 */ /* 0x0001e80000100800 */
[----:B0-----:R-:W2:Y:S02]  /*20cc0*/  LDL.LU R8, [R1+0xdac] ;  /* 0x000dac0001087983 */ /* 0x001ea40000300800 */
[----:B--2---:R-:W-:-:S05]  /*20cd0*/  IMAD.X R8, R8, 0x1, R0, P1 ;  /* 0x0000000108087824 */ /* 0x004fca00008e0600 */
[----:B------:R0:W-:Y:S04]  /*20ce0*/  STL [R1+0xcbc], R8 ;  /* 0x000cbc0801007387 */ /* 0x0001e80000100800 */
[----:B0-----:R-:W2:Y:S01]  /*20cf0*/  LDL.LU R8, [R1+0xda8] ;  /* 0x000da80001087983 */ /* 0x001ea20000300800 */
[----:B---3--:R-:W-:Y:S01]  /*20d00*/  IMAD.X R6, R6, 0x1, R0, P2 ;  /* 0x0000000106067824 */ /* 0x008fe200010e0600 */
[----:B----4-:R-:W-:Y:S02]  /*20d10*/  IADD3 R5, P2, R5, UR8, RZ ;  /* 0x0000000805057c10 */ /* 0x010fe4000ff5e0ff */
[----:B------:R-:W-:Y:S01]  /*20d20*/  IADD3.X R4, R4, UR5, RZ, P3, !PT ;  /* 0x0000000504047c10 */ /* 0x000fe20009ffe4ff */
[----:B------:R-:W-:Y:S01]  /*20d30*/  IADD3 R3, P3, R3, UR8, RZ ;  /* 0x0000000803037c10 */ /* 0x000fe2000ff7e0ff */
[----:B------:R-:W-:Y:S01]  /*20d40*/  IADD3.X R2, R2, UR5, RZ, P4, !PT ;  /* 0x0000000502027c10 */ /* 0x000fe2000a7fe4ff */
[----:B------:R-:W-:Y:S01]  /*20d50*/  IADD3 R19, P4, R19, UR8, RZ ;  /* 0x0000000813137c10 */ /* 0x000fe2000ff9e0ff */
[----:B------:R-:W-:Y:S01]  /*20d60*/  IADD3.X R15, R15, UR5, RZ, P5, !PT ;  /* 0x000000050f0f7c10 */ /* 0x000fe2000affe4ff */
[----:B------:R-:W-:Y:S01]  /*20d70*/  IADD3 R14, P5, R14, UR8, RZ ;  /* 0x000000080e0e7c10 */ /* 0x000fe2000ffbe0ff */
[----:B------:R-:W-:Y:S01]  /*20d80*/  IADD3.X R13, R13, UR5, RZ, P6, !PT ;  /* 0x000000050d0d7c10 */ /* 0x000fe2000b7fe4ff */
[----:B------:R-:W-:Y:S01]  /*20d90*/  IADD3 R12, P6, R12, UR8, RZ ;  /* 0x000000080c0c7c10 */ /* 0x000fe2000ffde0ff */
[----:B--2---:R-:W-:-:S05]  /*20da0*/  IADD3 R8, P1, R8, UR8, RZ ;  /* 0x0000000808087c10 */ /* 0x004fca000ff3e0ff */
[----:B------:R0:W-:Y:S04]  /*20db0*/  STL [R1+0xcf4], R8 ;  /* 0x000cf40801007387 */ /* 0x0001e80000100800 */
[----:B0-----:R0:W5:Y:S01]  /*20dc0*/  LDL.LU R8, [R1+0xda4] ;  /* 0x000da40001087983 */ /* 0x0011620000300800 */
[----:B------:R1:W-:Y:S03]  /*20dd0*/  STL [R1+0xcc4], R6 ;  /* 0x000cc40601007387 */ /* 0x0003e60000100800 */
[----:B-1----:R0:W5:Y:S01]  /*20de0*/  LDL.LU R6, [R1+0xda0] ;  /* 0x000da00001067983 */ /* 0x0021620000300800 */
[----:B------:R1:W-:Y:S03]  /*20df0*/  STL [R1+0xcfc], R5 ;  /* 0x000cfc0501007387 */ /* 0x0003e60000100800 */
[----:B-1----:R-:W2:Y:S01]  /*20e00*/  LDL.LU R5, [R1+0xd9c] ;  /* 0x000d9c0001057983 */ /* 0x002ea20000300800 */
[----:B------:R1:W-:Y:S03]  /*20e10*/  STL [R1+0xcd4], R4 ;  /* 0x000cd40401007387 */ /* 0x0003e60000100800 */
[----:B-1----:R-:W3:Y:S01]  /*20e20*/  LDL.LU R4, [R1+0xd98] ;  /* 0x000d980001047983 */ /* 0x002ee20000300800 */
[----:B------:R1:W-:Y:S01]  /*20e30*/  STL [R1+0xd04], R3 ;  /* 0x000d040301007387 */ /* 0x0003e20000100800 */
[----:B------:R-:W-:-:S02]  /*20e40*/  IADD3.X R29, R29, UR5, RZ, P1, !PT ;  /* 0x000000051d1d7c10 */ /* 0x000fc40008ffe4ff */
[----:B-1----:R-:W4:Y:S01]  /*20e50*/  LDL.LU R3, [R1+0xd94] ;  /* 0x000d940001037983 */ /* 0x002f220000300800 */
[----:B------:R1:W-:Y:S01]  /*20e60*/  STL [R1+0xccc], R2 ;  /* 0x000ccc0201007387 */ /* 0x0003e20000100800 */
[----:B------:R-:W-:Y:S02]  /*20e70*/  IADD3 R28, P1, R28, UR8, RZ ;  /* 0x000000081c1c7c10 */ /* 0x000fe4000ff3e0ff */
[----:B-1----:R-:W2:Y:S01]  /*20e80*/  LDL.LU R2, [R1+0xd90] ;  /* 0x000d900001027983 */ /* 0x002ea20000300800 */
[----:B------:R1:W-:Y:S03]  /*20e90*/  STL [R1+0xd0c], R19 ;  /* 0x000d0c1301007387 */ /* 0x0003e60000100800 */
[----:B-1----:R0:W5:Y:S01]  /*20ea0*/  LDL.LU R19, [R1+0xd8c] ;  /* 0x000d8c0001137983 */ /* 0x0021620000300800 */
        /* <DEDUP_REMOVED lines=11> */
[----:B-1----:R-:W4:Y:S01]  /*20f60*/  LDL.LU R28, [R1+0xd74] ;  /* 0x000d7400011c7983 */ /* 0x002f220000300800 */
[----:B------:R-:W-:Y:S01]  /*20f70*/  IADD3.X R24, R24, UR5, RZ, P2, !PT ;  /* 0x0000000518187c10 */ /* 0x000fe200097fe4ff */
[----:B------:R-:W-:Y:S01]  /*20f80*/  IADD3 R25, P2, R25, UR8, RZ ;  /* 0x0000000819197c10 */ /* 0x000fe2000ff5e0ff */
[----:B------:R-:W-:Y:S01]  /*20f90*/  IADD3.X R26, R26, UR5, RZ, P3, !PT ;  /* 0x000000051a1a7c10 */ /* 0x000fe20009ffe4ff */
[----:B------:R-:W-:Y:S01]  /*20fa0*/  IADD3 R27, P3, R27, UR8, RZ ;  /* 0x000000081b1b7c10 */ /* 0x000fe2000ff7e0ff */
[----:B------:R-:W-:Y:S01]  /*20fb0*/  IADD3.X R7, R7, UR5, RZ, P4, !PT ;  /* 0x0000000507077c10 */ /* 0x000fe2000a7fe4ff */
[----:B------:R-:W-:Y:S01]  /*20fc0*/  STL [R1+0x4d0], R24 ;  /* 0x0004d01801007387 */ /* 0x000fe20000100800 */
[----:B------:R-:W-:Y:S01]  /*20fd0*/  IADD3 R9, P4, R9, UR8, RZ ;  /* 0x0000000809097c10 */ /* 0x000fe2000ff9e0ff */
[----:B------:R-:W-:Y:S01]  /*20fe0*/  STL [R1+0xd28], R25 ;  /* 0x000d281901007387 */ /* 0x000fe20000100800 */
        /* <DEDUP_REMOVED lines=10> */
[----:B------:R-:W-:Y:S01]  /*21090*/  IADD3.X R23, R23, UR5, RZ, P2, !PT ;  /* 0x0000000517177c10 */ /* 0x000fe200097fe4ff */
[----:B------:R3:W-:Y:S01]  /*210a0*/  STL [R1+0xd1c], R11 ;  /* 0x000d1c0b01007387 */ /* 0x0007e20000100800 */
[----:B------:R-:W-:Y:S01]  /*210b0*/  IADD3.X R16, R16, UR5, RZ, P3, !PT ;  /* 0x0000000510107c10 */ /* 0x000fe20009ffe4ff */
[----:B------:R-:W-:Y:S01]  /*210c0*/  STL [R1+0xce0], R20 ;  /* 0x000ce01401007387 */ /* 0x000fe20000100800 */
[----:B------:R-:W-:Y:S02]  /*210d0*/  STL [R1+0xd18], R21 ;  /* 0x000d181501007387 */ /* 0x000fe40000100800 */
[----:B------:R-:W-:Y:S02]  /*210e0*/  STL [R1+0xce8], R22 ;  /* 0x000ce81601007387 */ /* 0x000fe40000100800 */
[----:B------:R-:W-:Y:S01]  /*210f0*/  STL [R1+0xcf0], R23 ;  /* 0x000cf01701007387 */ /* 0x000fe20000100800 */
[----:B------:R-:W-:Y:S01]  /*21100*/  STL [R1+0xcf8], R16 ;  /* 0x000cf81001007387 */ /* 0x000fe20000100800 */
[----:B------:R-:W-:-:S02]  /*21110*/  IADD3.X R17, R17, UR5, RZ, P4, !PT ;  /* 0x0000000511117c10 */ /* 0x000fc4000a7fe4ff */
[----:B------:R-:W-:Y:S01]  /*21120*/  IADD3.X R18, R18, UR5, RZ, P5, !PT ;  /* 0x0000000512127c10 */ /* 0x000fe2000affe4ff */
[----:B---3--:R-:W-:Y:S02]  /*21130*/  IMAD.MOV.U32 R11, RZ, RZ, R4 ;  /* 0x000000ffff0b7224 */ /* 0x008fe400078e0004 */
[----:B--2---:R-:W-:Y:S02]  /*21140*/  IMAD.MOV.U32 R10, RZ, RZ, R2 ;  /* 0x000000ffff0a7224 */ /* 0x004fe400078e0002 */
[----:B----4-:R-:W-:Y:S02]  /*21150*/  IMAD.MOV.U32 R2, RZ, RZ, R3 ;  /* 0x000000ffff027224 */ /* 0x010fe400078e0003 */
[----:B------:R-:W-:Y:S01]  /*21160*/  IMAD.MOV.U32 R3, RZ, RZ, R5 ;  /* 0x000000ffff037224 */ /* 0x000fe200078e0005 */
[----:B------:R-:W-:-:S05]  /*21170*/  IADD3.X R28, R28, UR5, RZ, P6, !PT ;  /* 0x000000051c1c7c10 */ /* 0x000fca000b7fe4ff */
[----:B------:R1:W-:Y:S01]  /*21180*/  STL [R1+0xd10], R28 ;  /* 0x000d101c01007387 */ /* 0x0003e20000100800 */
[----:B------:R0:W-:Y:S02]  /*21190*/  STL [R1+0xd00], R17 ;  /* 0x000d001101007387 */ /* 0x0001e40000100800 */
[----:B------:R0:W-:Y:S01]  /*211a0*/  STL [R1+0xd08], R18 ;  /* 0x000d081201007387 */ /* 0x0001e20000100800 */
[----:B-1----:R-:W1:Y:S01]  /*211b0*/  S2R R28, SR_TID.X ;  /* 0x00000000001c7919 */ /* 0x002e620000002100 */
[----:B------:R0:W-:Y:S02]  /*211c0*/  STL.64 [R1+0x1f8], R2 ;  /* 0x0001f80201007387 */ /* 0x0001e40000100a00 */
[----:B------:R0:W-:Y:S01]  /*211d0*/  STL.64 [R1+0x200], R10 ;  /* 0x0002000a01007387 */ /* 0x0001e20000100a00 */
[----:B-1----:R-:W-:-:S05]  /*211e0*/  LOP3.LUT R28, R28, 0xff, RZ, 0xc0, !PT ;  /* 0x000000ff1c1c7812 */ /* 0x002fca00078ec0ff */
[----:B------:R-:W-:Y:S01]  /*211f0*/  IMAD.SHL.U32 R28, R28, 0x2, RZ ;  /* 0x000000021c1c7824 */ /* 0x000fe200078e00ff */
[----:B0-----:R-:W-:Y:S01]  /*21200*/  @!P0 CALL.REL.NOINC `(.L_x_2) ;  /* 0x0000001000008944 */ /* 0x001fe20003c00000 */
[----:B------:R-:W-:Y:S05]  /*21210*/  BRA `(.L_x_3) ;  /* 0xfffe489000007947 */ /* 0x000fea000383ffff */
.L_x_2:
[----:B------:R-:W2:Y:S04]  /*21220*/  LDL.LU R7, [R1+0x128] ;  /* 0x0001280001077983 */ /* 0x000ea80000300800 */
[----:B--2---:R0:W-:Y:S04]  /*21230*/  STL [R1+0xdc0], R7 ;  /* 0x000dc00701007387 */ /* 0x0041e80000100800 */
[----:B0-----:R-:W2:Y:S04]  /*21240*/  LDL.LU R7, [R1+0xe0] ;  /* 0x0000e00001077983 */ /* 0x001ea80000300800 */
        /* <DEDUP_REMOVED lines=12> */
[----:B--2---:R0:W-:Y:S02]  /*21310*/  STL [R1+0xdf8], R7 ;  /* 0x000df80701007387 */ /* 0x0041e40000100800 */
[----:B0----5:R-:W-:-:S02]  /*21320*/  IMAD.MOV.U32 R7, RZ, RZ, R6 ;  /* 0x000000ffff077224 */ /* 0x021fc400078e0006 */
        /* <DEDUP_REMOVED lines=18> */
[----:B------:R-:W2:Y:S01]  /*21450*/  LDL.LU R5, [R1+0x138] ;  /* 0x0001380001057983 */ /* 0x000ea20000300800 */
[----:B0-----:R-:W-:-:S03]  /*21460*/  IMAD.MOV.U32 R6, RZ, RZ, R8 ;  /* 0x000000ffff067224 */ /* 0x001fc600078e0008 */
[----:B--2---:R0:W-:Y:S04]  /*21470*/  STL [R1+0xdb8], R5 ;  /* 0x000db80501007387 */ /* 0x0041e80000100800 */
[----:B0-----:R-:W2:Y:S04]  /*21480*/  LDL.LU R5, [R1+0xdc] ;  /* 0x0000dc0001057983 */ /* 0x001ea80000300800 */
[----:B------:R-:W3:Y:S04]  /*21490*/  LDL.LU R4, [R1+0x148] ;  /* 0x0001480001047983 */ /* 0x000ee80000300800 */
[----:B---3--:R0:W-:Y:S04]  /*214a0*/  STL [R1+0xdb4], R4 ;  /* 0x000db40401007387 */ /* 0x0081e80000100800 */
[----:B0-----:R-:W3:Y:S04]  /*214b0*/  LDL.LU R4, [R1+0x13c] ;  /* 0x00013c0001047983 */ /* 0x001ee80000300800 */
[----:B------:R-:W4:Y:S04]  /*214c0*/  LDL.LU R11, [R1+0x120] ;  /* 0x00012000010b7983 */ /* 0x000f280000300800 */
[----:B----4-:R0:W-:Y:S04]  /*214d0*/  STL [R1+0xdb0], R11 ;  /* 0x000db00b01007387 */ /* 0x0101e80000100800 */
[----:B0-----:R-:W4:Y:S04]  /*214e0*/  LDL.LU R11, [R1+0x14c] ;  /* 0x00014c00010b7983 */ /* 0x001f280000300800 */
[----:B------:R-:W2:Y:S04]  /*214f0*/  LDL.LU R10, [R1+0xd0] ;  /* 0x0000d000010a7983 */ /* 0x000ea80000300800 */
[----:B--2---:R0:W-:Y:S04]  /*21500*/  STL [R1+0xdac], R10 ;  /* 0x000dac0a01007387 */ /* 0x0041e80000100800 */
[----:B0-----:R-:W2:Y:S04]  /*21510*/  LDL.LU R10, [R1+0x124] ;  /* 0x00012400010a7983 */ /* 0x001ea80000300800 */
[----:B------:R-:W2:Y:S04]  /*21520*/  LDL.LU R9, [R1+0x130] ;  /* 0x0001300001097983 */ /* 0x000ea80000300800 */
[----:B--2---:R0:W-:Y:S04]  /*21530*/  STL [R1+0xda8], R9 ;  /* 0x000da80901007387 */ /* 0x0041e80000100800 */
[----:B0-----:R-:W2:Y:S04]  /*21540*/  LDL.LU R9, [R1+0xd4] ;  /* 0x0000d40001097983 */ /* 0x001ea80000300800 */
[----:B------:R0:W-:Y:S04]  /*21550*/  STL [R1+0xda0], R15 ;  /* 0x000da00f01007387 */ /* 0x0001e80000100800 */
[----:B0-----:R-:W2:Y:S04]  /*21560*/  LDL.LU R15, [R1+0x144] ;  /* 0x00014400010f7983 */ /* 0x001ea80000300800 */
[----:B--2---:R0:W-:Y:S04]  /*21570*/  STL [R1+0xda4], R15 ;  /* 0x000da40f01007387 */ /* 0x0041e80000100800 */
[----:B0-----:R-:W2:Y:S04]  /*21580*/  LDL.LU R15, [R1+0x134] ;  /* 0x00013400010f7983 */ /* 0x001ea80000300800 */
[----:B------:R-:W2:Y:S04]  /*21590*/  LDL.LU R8, [R1+0x140] ;  /* 0x0001400001087983 */ /* 0x000ea80000300800 */
[----:B------:R0:W-:Y:S04]  /*215a0*/  STL [R1+0xd9c], R14 ;  /* 0x000d9c0e01007387 */ /* 0x0001e80000100800 */
[----:B0-----:R-:W2:Y:S04]  /*215b0*/  LDL.LU R14, [R1+0x15c] ;  /* 0x00015c00010e7983 */ /* 0x001ea80000300800 */
[----:B------:R0:W-:Y:S04]  /*215c0*/  STL [R1+0xd98], R13 ;  /* 0x000d980d01007387 */ /* 0x0001e80000100800 */
[----:B0-----:R-:W2:Y:S04]  /*215d0*/  LDL.LU R13, [R1+0x16c] ;  /* 0x00016c00010d7983 */ /* 0x001ea80000300800 */
[----:B------:R0:W-:Y:S04]  /*215e0*/  STL [R1+0xd94], R12 ;  /* 0x000d940c01007387 */ /* 0x0001e80000100800 */
[----:B0-----:R-:W2:Y:S04]  /*215f0*/  LDL.LU R12, [R1+0x17c] ;  /* 0x00017c00010c7983 */ /* 0x001ea80000300800 */
[----:B------:R0:W-:Y:S04]  /*21600*/  STL [R1+0xd90], R19 ;  /* 0x000d901301007387 */ /* 0x0001e80000100800 */
[----:B0-----:R-:W2:Y:S04]  /*21610*/  LDL.LU R19, [R1+0x18c] ;  /* 0x00018c0001137983 */ /* 0x001ea80000300800 */
[----:B------:R-:W2:Y:S04]  /*21620*/  LDL.LU R18, [R1+0x160] ;  /* 0x0001600001127983 */ /* 0x000ea80000300800 */
[----:B--2---:R0:W-:Y:S04]  /*21630*/  STL [R1+0xd8c], R18 ;  /* 0x000d8c1201007387 */ /* 0x0041e80000100800 */
        /* <DEDUP_REMOVED lines=16> */
[----:B------:R-:W2:Y:S01]  /*21740*/  LDL.LU R29, [R1+0x1cc] ;  /* 0x0001cc00011d7983 */ /* 0x000ea20000300800 */
[----:B------:R-:W-:-:S03]  /*21750*/  F2FP.BF16.PACK_AB R7, R6, R7 ;  /* 0x000000070607723e */ /* 0x000fc600000010ff */
[----:B--2---:R0:W-:Y:S04]  /*21760*/  STL [R1+0xd74], R29 ;  /* 0x000d741d01007387 */ /* 0x0041e80000100800 */
[----:B0-----:R-:W2:Y:S04]  /*21770*/  LDL.LU R29, [R1+0x1bc] ;  /* 0x0001bc00011d7983 */ /* 0x001ea80000300800 */
[----:B------:R-:W2:Y:S04]  /*21780*/  LDL.LU R20, [R1+0x1c8] ;  /* 0x0001c80001147983 */ /* 0x000ea80000300800 */
        /* <DEDUP_REMOVED lines=9> */
[----:B------:R0:W-:Y:S04]  /*21820*/  STL [R1+0x1c], R7 ;  /* 0x00001c0701007387 */ /* 0x0001e80000100800 */
[----:B0-----:R-:W2:Y:S02]  /*21830*/  LDL.LU R7, [R1+0xdf8] ;  /* 0x000df80001077983 */ /* 0x001ea40000300800 */
[----:B--2---:R-:W-:-:S02]  /*21840*/  F2FP.BF16.PACK_AB R7, R6, R7 ;  /* 0x000000070607723e */ /* 0x004fc400000010ff */
        /* <DEDUP_REMOVED lines=25> */
[----:B------:R0:W-:Y:S04]  /*219e0*/  STL [R1], R7 ;  /* 0x0000000701007387 */ /* 0x0001e80000100800 */
[----:B0-----:R-:W2:Y:S02]  /*219f0*/  LDL.LU R7, [R1+0xdc0] ;  /* 0x000dc00001077983 */ /* 0x001ea40000300800 */
[----:B--2---:R-:W-:-:S02]  /*21a00*/  F2FP.BF16.PACK_AB R7, R6, R7 ;  /* 0x000000070607723e */ /* 0x004fc400000010ff */
[----:B------:R-:W2:Y:S02]  /*21a10*/  LDL.LU R6, [R1+0xdbc] ;  /* 0x000dbc0001067983 */ /* 0x000ea40000300800 */
[----:B--2---:R-:W-:Y:S02]  /*21a20*/  F2FP.BF16.PACK_AB R6, R5, R6 ;  /* 0x000000060506723e */ /* 0x004fe400000010ff */
[----:B------:R-:W3:Y:S02]  /*21a30*/  LDL.LU R5, [R1+0xdb8] ;  /* 0x000db80001057983 */ /* 0x000ee40000300800 */
[----:B---3--:R-:W-:Y:S02]  /*21a40*/  F2FP.BF16.PACK_AB R5, R4, R5 ;  /* 0x000000050405723e */ /* 0x008fe400000010ff */
[----:B------:R-:W4:Y:S02]  /*21a50*/  LDL.LU R4, [R1+0xdb4] ;  /* 0x000db40001047983 */ /* 0x000f240000300800 */
[----:B----4-:R-:W-:-:S02]  /*21a60*/  F2FP.BF16.PACK_AB R4, R11, R4 ;  /* 0x000000040b04723e */ /* 0x010fc400000010ff */
[----:B------:R-:W2:Y:S02]  /*21a70*/  LDL.LU R11, [R1+0xdb0] ;  /* 0x000db000010b7983 */ /* 0x000ea40000300800 */
[----:B--2---:R-:W-:Y:S02]  /*21a80*/  F2FP.BF16.PACK_AB R11, R10, R11 ;  /* 0x0000000b0a0b723e */ /* 0x004fe400000010ff */
[----:B------:R-:W2:Y:S02]  /*21a90*/  LDL.LU R10, [R1+0xdac] ;  /* 0x000dac00010a7983 */ /* 0x000ea40000300800 */
[----:B--2---:R-:W-:Y:S02]  /*21aa0*/  F2FP.BF16.PACK_AB R10, R9, R10 ;  /* 0x0000000a090a723e */ /* 0x004fe400000010ff */
[----:B------:R-:W2:Y:S02]  /*21ab0*/  LDL.LU R9, [R1+0xda8] ;  /* 0x000da80001097983 */ /* 0x000ea40000300800 */
[----:B--2---:R-:W-:-:S02]  /*21ac0*/  F2FP.BF16.PACK_AB R9, R15, R9 ;  /* 0x000000090f09723e */ /* 0x004fc400000010ff */
        /* <DEDUP_REMOVED lines=24> */
[----:B------:R-:W2:Y:S01]  /*21c50*/  LDL.LU R29, [R1+0xd74] ;  /* 0x000d7400011d7983 */ /* 0x000ea20000300800 */
[----:B------:R-:W-:Y:S02]  /*21c60*/  F2FP.BF16.PACK_AB R27, R28, R27 ;  /* 0x0000001b1c1b723e */ /* 0x000fe400000010ff */
[----:B------:R-:W-:Y:S02]  /*21c70*/  F2FP.BF16.PACK_AB R26, R0, R26 ;  /* 0x0000001a001a723e */ /* 0x000fe400000010ff */
[----:B------:R-:W-:Y:S02]  /*21c80*/  F2FP.BF16.PACK_AB R25, R3, R25 ;  /* 0x000000190319723e */ /* 0x000fe400000010ff */
[----:B------:R-:W-:Y:S02]  /*21c90*/  F2FP.BF16.PACK_AB R24, R2, R24 ;  /* 0x000000180218723e */ /* 0x000fe400000010ff */
[----:B--2---:R-:W-:Y:S02]  /*21ca0*/  F2FP.BF16.PACK_AB R20, R29, R20 ;  /* 0x000000141d14723e */ /* 0x004fe400000010ff */
.L_x_1:
[----:B0-----:R-:W2:Y:S04]  /*21cb0*/  LDL.LU R0, [R1+0xd64] ;  /* 0x000d640001007983 */ /* 0x001ea80000300800 */
[----:B------:R-:W0:Y:S02]  /*21cc0*/  S2R R28, SR_TID.X ;  /* 0x00000000001c7919 */ /* 0x000e240000002100 */
[----:B0-----:R-:W-:-:S02]  /*21cd0*/  IMAD.SHL.U32 R3, R28, 0x8, RZ ;  /* 0x000000081c037824 */ /* 0x001fc400078e00ff */
[C---:B------:R-:W-:Y:S02]  /*21ce0*/  IMAD.SHL.U32 R2, R28.reuse, 0x20, RZ ;  /* 0x000000201c027824 */ /* 0x040fe400078e00ff */
[C---:B------:R-:W-:Y:S01]  /*21cf0*/  IMAD.SHL.U32 R29, R28.reuse, 0x4, RZ ;  /* 0x000000041c1d7824 */ /* 0x040fe200078e00ff */
[----:B------:R-:W-:Y:S01]  /*21d00*/  LOP3.LUT R3, R3, 0x700, RZ, 0xc0, !PT ;  /* 0x0000070003037812 */ /* 0x000fe200078ec0ff */
[----:B------:R-:W-:Y:S01]  /*21d10*/  IMAD.SHL.U32 R28, R28, 0x800, RZ ;  /* 0x000008001c1c7824 */ /* 0x000fe200078e00ff */
[----:B------:R-:W-:Y:S01]  /*21d20*/  BAR.SYNC.DEFER_BLOCKING 0x0 ;  /* 0x0000000000007b1d */ /* 0x000fe20000010000 */
[----:B--2---:R-:W-:-:S04]  /*21d30*/  LOP3.LUT R0, R0, 0x3000, RZ, 0xc0, !PT ;  /* 0x0000300000007812 */ /* 0x004fc800078ec0ff */
[----:B------:R-:W-:Y:S02]  /*21d40*/  LOP3.LUT R2, R0, 0x60, R2, 0xf8, !PT ;  /* 0x0000006000027812 */ /* 0x000fe400078ef802 */
[----:B------:R-:W-:Y:S02]  /*21d50*/  LOP3.LUT R0, R3, 0x70, R29, 0xf8, !PT ;  /* 0x0000007003007812 */ /* 0x000fe400078ef81d */
[----:B------:R-:W0:Y:S01]  /*21d60*/  S2R R29, SR_TID.X ;  /* 0x00000000001d7919 */ /* 0x000e220000002100 */
[----:B------:R-:W-:Y:S02]  /*21d70*/  LOP3.LUT R3, R28, 0x3000, RZ, 0xc0, !PT ;  /* 0x000030001c037812 */ /* 0x000fe400078ec0ff */
[----:B------:R-:W-:-:S05]  /*21d80*/  LOP3.LUT R0, R2, R0, RZ, 0x3c, !PT ;  /* 0x0000000002007212 */ /* 0x000fca00078e3cff */
[----:B------:R-:W-:Y:S04]  /*21d90*/  STS.128 [R0], R24 ;  /* 0x0000001800007388 */ /* 0x000fe80000000c00 */
[----:B------:R1:W-:Y:S04]  /*21da0*/  STS.128 [R0+0x80], R20 ;  /* 0x0000801400007388 */ /* 0x0003e80000000c00 */
[----:B------:R-:W-:Y:S04]  /*21db0*/  STS.128 [R0+0x800], R16 ;  /* 0x0008001000007388 */ /* 0x000fe80000000c00 */
[----:B------:R-:W-:Y:S01]  /*21dc0*/  STS.128 [R0+0x880], R12 ;  /* 0x0008800c00007388 */ /* 0x000fe20000000c00 */
[----:B0-----:R-:W-:-:S03]  /*21dd0*/  LOP3.LUT R29, R29, 0xff, RZ, 0xc0, !PT ;  /* 0x000000ff1d1d7812 */ /* 0x001fc600078ec0ff */
[----:B-1----:R-:W2:Y:S02]  /*21de0*/  LDL.LU R20, [R1+0x10] ;  /* 0x0000100001147983 */ /* 0x002ea40000300800 */
[----:B------:R-:W-:Y:S02]  /*21df0*/  IMAD R2, R29, 0x10, R3 ;  /* 0x000000101d027824 */ /* 0x000fe400078e0203 */
[----:B------:R-:W-:Y:S06]  /*21e00*/  BAR.SYNC.DEFER_BLOCKING 0x0 ;  /* 0x0000000000007b1d */ /* 0x000fec0000010000 */
[----:B------:R-:W2:Y:S01]  /*21e10*/  LDL.LU R21, [R1+0x14] ;  /* 0x0000140001157983 */ /* 0x000ea20000300800 */
[----:B------:R-:W-:-:S03]  /*21e20*/  LOP3.LUT R27, R2, 0x40, RZ, 0x3c, !PT ;  /* 0x00000040021b7812 */ /* 0x000fc600078e3cff */
[----:B------:R-:W2:Y:S01]  /*21e30*/  LDL.LU R22, [R1+0x18] ;  /* 0x0000180001167983 */ /* 0x000ea20000300800 */
[----:B------:R-:W-:-:S03]  /*21e40*/  LOP3.LUT R3, R2, 0x20, RZ, 0x3c, !PT ;  /* 0x0000002002037812 */ /* 0x000fc600078e3cff */
[----:B------:R-:W2:Y:S04]  /*21e50*/  LDL.LU R23, [R1+0x1c] ;  /* 0x00001c0001177983 */ /* 0x000ea80000300800 */
[----:B------:R-:W0:Y:S04]  /*21e60*/  LDS.128 R16, [R2] ;  /* 0x0000000002107984 */ /* 0x000e280000000c00 */
[----:B------:R-:W-:Y:S04]  /*21e70*/  LDS.128 R12, [R3] ;  /* 0x00000000030c7984 */ /* 0x000fe80000000c00 */
[----:B0-----:R-:W-:Y:S04]  /*21e80*/  STL.64 [R1+0x30], R16 ;  /* 0x0000301001007387 */ /* 0x001fe80000100a00 */
[----:B------:R-:W-:Y:S04]  /*21e90*/  STL.64 [R1+0x38], R18 ;  /* 0x0000381201007387 */ /* 0x000fe80000100a00 */
[----:B------:R-:W0:Y:S04]  /*21ea0*/  LDS.128 R16, [R27] ;  /* 0x000000001b107984 */ /* 0x000e280000000c00 */
[----:B0-----:R0:W-:Y:S04]  /*21eb0*/  STL.64 [R1+0xd98], R16 ;  /* 0x000d981001007387 */ /* 0x0011e80000100a00 */
[----:B------:R-:W-:Y:S04]  /*21ec0*/  STL.64 [R1+0x20], R12 ;  /* 0x0000200c01007387 */ /* 0x000fe80000100a00 */
[----:B------:R-:W-:Y:S01]  /*21ed0*/  STL.64 [R1+0x28], R14 ;  /* 0x0000280e01007387 */ /* 0x000fe20000100a00 */
[----:B0-----:R-:W-:-:S03]  /*21ee0*/  LOP3.LUT R17, R2, 0x60, RZ, 0x3c, !PT ;  /* 0x0000006002117812 */ /* 0x001fc600078e3cff */
[----:B------:R-:W3:Y:S04]  /*21ef0*/  LDL R16, [R1+0xd38] ;  /* 0x000d380001107983 */ /* 0x000ee80000100800 */
[----:B------:R-:W0:Y:S04]  /*21f00*/  LDS.128 R12, [R17] ;  /* 0x00000000110c7984 */ /* 0x000e280000000c00 */
[----:B------:R-:W-:Y:S06]  /*21f10*/  BAR.SYNC.DEFER_BLOCKING 0x0 ;  /* 0x0000000000007b1d */ /* 0x000fec0000010000 */
[----:B------:R1:W-:Y:S04]  /*21f20*/  STL [R1+0xd7c], R19 ;  /* 0x000d7c1301007387 */ /* 0x0003e80000100800 */
[----:B-1----:R-:W4:Y:S04]  /*21f30*/  LDL.LU R19, [R1+0xd34] ;  /* 0x000d340001137983 */ /* 0x002f280000300800 */
[----:B------:R1:W-:Y:S04]  /*21f40*/  STS.128 [R0], R8 ;  /* 0x0000000800007388 */ /* 0x0003e80000000c00 */
[----:B0-----:R0:W-:Y:S04]  /*21f50*/  STL.64 [R1+0xda0], R12 ;  /* 0x000da00c01007387 */ /* 0x0011e80000100a00 */
[----:B------:R5:W-:Y:S04]  /*21f60*/  STL [R1+0xd74], R15 ;  /* 0x000d740f01007387 */ /* 0x000be80000100800 */
[----:B-1----:R-:W3:Y:S04]  /*21f70*/  LDL.LU R8, [R1] ;  /* 0x0000000001087983 */ /* 0x002ee80000300800 */
[----:B------:R-:W3:Y:S04]  /*21f80*/  LDL.LU R9, [R1+0x4] ;  /* 0x0000040001097983 */ /* 0x000ee80000300800 */
[----:B------:R-:W3:Y:S04]  /*21f90*/  LDL.LU R10, [R1+0x8] ;  /* 0x00000800010a7983 */ /* 0x000ee80000300800 */
[----:B------:R-:W3:Y:S04]  /*21fa0*/  LDL.LU R11, [R1+0xc] ;  /* 0x00000c00010b7983 */ /* 0x000ee80000300800 */
[----:B------:R-:W-:Y:S04]  /*21fb0*/  STS.128 [R0+0x80], R4 ;  /* 0x0000800400007388 */ /* 0x000fe80000000c00 */
[----:B0-----:R-:W4:Y:S04]  /*21fc0*/  LDL.LU R13, [R1+0x30] ;  /* 0x00003000010d7983 */ /* 0x001f280000300800 */
[----:B-----5:R-:W5:Y:S04]  /*21fd0*/  LDL.LU R15, [R1+0xd3c] ;  /* 0x000d3c00010f7983 */ /* 0x020f680000300800 */
[----:B--2---:R4:W-:Y:S04]  /*21fe0*/  STS.128 [R0+0x880], R20 ;  /* 0x0008801400007388 */ /* 0x0049e80000000c00 */
[----:B---3--:R0:W-:Y:S04]  /*21ff0*/  STS.128 [R0+0x800], R8 ;  /* 0x0008000800007388 */ /* 0x0081e80000000c00 */
[----:B------:R-:W-:Y:S06]  /*22000*/  BAR.SYNC.DEFER_BLOCKING 0x0 ;  /* 0x0000000000007b1d */ /* 0x000fec0000010000 */
[----:B------:R-:W1:Y:S01]  /*22010*/  LDS.128 R8, [R2] ;  /* 0x0000000002087984 */ /* 0x000e620000000c00 */
[C---:B----4-:R-:W-:Y:S01]  /*22020*/  IADD3 R20, R19.reuse, 0x1, RZ ;  /* 0x0000000113147810 */ /* 0x050fe20007ffe0ff */
[C---:B0-----:R-:W-:Y:S01]  /*22030*/  IMAD R0, R16.reuse, c[0x0][0x194], RZ ;  /* 0x0000650010007a24 */ /* 0x041fe200078e02ff */
[----:B------:R-:W-:Y:S01]  /*22040*/  ISETP.GE.AND P6, PT, R16, c[0x0][0x178], PT ;  /* 0x00005e0010007a0c */ /* 0x000fe20003fc6270 */
[----:B------:R-:W0:Y:S04]  /*22050*/  LDS.128 R4, [R3] ;  /* 0x0000000003047984 */ /* 0x000e280000000c00 */
[----:B-1----:R1:W-:Y:S04]  /*22060*/  STL.64 [R1+0xd80], R10 ;  /* 0x000d800a01007387 */ /* 0x0023e80000100a00 */
[----:B-1----:R-:W2:Y:S01]  /*22070*/  LDL.LU R11, [R1+0x20] ;  /* 0x00002000010b7983 */ /* 0x002ea20000300800 */
[----:B------:R-:W-:Y:S01]  /*22080*/  ISETP.GE.AND P1, PT, R20, c[0x0][0x17c], PT ;  /* 0x00005f0014007a0c */ /* 0x000fe20003f26270 */
[----:B------:R-:W-:Y:S01]  /*22090*/  IMAD.MOV.U32 R20, RZ, RZ, c[0x0][0x194] ;  /* 0x00006500ff147624 */ /* 0x000fe200078e00ff */
[----:B------:R-:W-:-:S03]  /*220a0*/  ISETP.GE.AND P5, PT, R19, c[0x0][0x17c], PT ;  /* 0x00005f0013007a0c */ /* 0x000fc60003fa6270 */
[----:B------:R-:W-:Y:S01]  /*220b0*/  IMAD R20, R20, 0x100, R0 ;  /* 0x0000010014147824 */ /* 0x000fe200078e0200 */
[----:B------:R-:W-:Y:S02]  /*220c0*/  LEA R2, P0, R0, c[0x0][0x170], 0x1 ;  /* 0x00005c0000027a11 */ /* 0x000fe400078008ff */
[----:B------:R-:W-:Y:S02]  /*220d0*/  ISETP.LT.AND P6, PT, R19, c[0x0][0x17c], !P6 ;  /* 0x00005f0013007a0c */ /* 0x000fe400077c1270 */
[----:B------:R-:W-:Y:S02]  /*220e0*/  LEA R28, P2, R20, c[0x0][0x170], 0x1 ;  /* 0x00005c00141c7a11 */ /* 0x000fe400078408ff */
[----:B-----5:R-:W-:Y:S02]  /*220f0*/  ISETP.LT.AND P5, PT, R15, c[0x0][0x178], !P5 ;  /* 0x00005e000f007a0c */ /* 0x020fe40006fa1270 */
[----:B------:R-:W-:Y:S01]  /*22100*/  LEA.HI.X.SX32 R3, R0, c[0x0][0x174], 0x1, P0 ;  /* 0x00005d0000037a11 */ /* 0x000fe200000f0eff */
[C---:B------:R-:W-:Y:S01]  /*22110*/  IMAD R0, R19.reuse, c[0x0][0x198], RZ ;  /* 0x0000660013007a24 */ /* 0x040fe200078e02ff */
[----:B------:R-:W-:-:S02]  /*22120*/  IADD3 R21, R19, 0x2, RZ ;  /* 0x0000000213157810 */ /* 0x000fc40007ffe0ff */
[----:B------:R-:W-:Y:S01]  /*22130*/  LEA.HI.X.SX32 R29, R20, c[0x0][0x174], 0x1, P2 ;  /* 0x00005d00141d7a11 */ /* 0x000fe200010f0eff */
[----:B------:R-:W-:Y:S01]  /*22140*/  IMAD.WIDE R22, R0, 0x2, R2 ;  /* 0x0000000200167825 */ /* 0x000fe200078e0202 */
[----:B------:R-:W-:-:S03]  /*22150*/  ISETP.GE.AND P4, PT, R21, c[0x0][0x17c], PT ;  /* 0x00005f0015007a0c */ /* 0x000fc60003f86270 */
[----:B------:R-:W-:Y:S01]  /*22160*/  IMAD.WIDE R20, R0, 0x2, R28 ;  /* 0x0000000200147825 */ /* 0x000fe200078e021c */
[----:B------:R-:W-:Y:S04]  /*22170*/  @P6 STG.E.U16 [R22.64], R13 ;  /* 0x0000000d16006986 */ /* 0x000fe8000c101506 */
[----:B------:R-:W-:Y:S04]  /*22180*/  @P5 STG.E.U16 [R20.64], R8 ;  /* 0x0000000814005986 */ /* 0x000fe8000c101506 */
[----:B------:R-:W1:Y:S01]  /*22190*/  LDS.128 R20, [R27] ;  /* 0x000000001b147984 */ /* 0x000e620000000c00 */
[----:B------:R-:W-:-:S02]  /*221a0*/  ISETP.LT.AND P6, PT, R16, c[0x0][0x178], !P1 ;  /* 0x00005e0010007a0c */ /* 0x000fc40004fc1270 */
[----:B------:R-:W-:Y:S01]  /*221b0*/  IADD3 R0, R0, c[0x0][0x198], RZ ;  /* 0x0000660000007a10 */ /* 0x000fe20007ffe0ff */
[----:B--2---:R2:W-:Y:S04]  /*221c0*/  STL.64 [R1+0xda8], R10 ;  /* 0x000da80a01007387 */ /* 0x0045e80000100a00 */
[----:B0-----:R-:W-:Y:S04]  /*221d0*/  STL.64 [R1+0xd88], R6 ;  /* 0x000d880601007387 */ /* 0x001fe80000100a00 */
[----:B-1----:R0:W-:Y:S01]  /*221e0*/  STL.64 [R1+0xd90], R22 ;  /* 0x000d901601007387 */ /* 0x0021e20000100a00 */
[----:B--2---:R-:W-:Y:S01]  /*221f0*/  IMAD.WIDE R10, R0, 0x2, R2 ;  /* 0x00000002000a7825 */ /* 0x004fe200078e0202 */
[----:B0-----:R-:W-:-:S05]  /*22200*/  PRMT R23, R13, 0x7632, R23 ;  /* 0x000076320d177816 */ /* 0x001fca0000000017 */
[----:B------:R0:W-:Y:S04]  /*22210*/  @P6 STG.E.U16 [R10.64], R23 ;  /* 0x000000170a006986 */ /* 0x0001e8000c101506 */
[----:B0-----:R-:W2:Y:S01]  /*22220*/  LDL.LU.64 R10, [R1+0xda8] ;  /* 0x000da800010a7983 */ /* 0x001ea20000300a00 */
[C---:B------:R-:W-:Y:S02]  /*22230*/  ISETP.LT.AND P1, PT, R15.reuse, c[0x0][0x178], !P1 ;  /* 0x00005e000f007a0c */ /* 0x040fe40004f21270 */
[----:B------:R-:W-:Y:S02]  /*22240*/  ISETP.LT.AND P5, PT, R16, c[0x0][0x178], !P4 ;  /* 0x00005e0010007a0c */ /* 0x000fe400067a1270 */
[----:B------:R-:W-:Y:S02]  /*22250*/  ISETP.LT.AND P4, PT, R15, c[0x0][0x178], !P4 ;  /* 0x00005e000f007a0c */ /* 0x000fe40006781270 */
[----:B------:R-:W-:-:S02]  /*22260*/  IADD3 R26, R19, 0x3, RZ ;  /* 0x00000003131a7810 */ /* 0x000fc40007ffe0ff */
[C---:B------:R-:W-:Y:S02]  /*22270*/  IADD3 R7, R0.reuse, c[0x0][0x198], RZ ;  /* 0x0000660000077a10 */ /* 0x040fe40007ffe0ff */
[C---:B------:R-:W-:Y:S02]  /*22280*/  IADD3 R24, R19.reuse, 0x4, RZ ;  /* 0x0000000413187810 */ /* 0x040fe40007ffe0ff */
[----:B------:R-:W-:Y:S01]  /*22290*/  IADD3 R25, R19, 0x5, RZ ;  /* 0x0000000513197810 */ /* 0x000fe20007ffe0ff */
[----:B------:R-:W-:Y:S01]  /*222a0*/  IMAD.WIDE R12, R0, 0x2, R28 ;  /* 0x00000002000c7825 */ /* 0x000fe200078e021c */
[----:B------:R-:W-:Y:S02]  /*222b0*/  ISETP.GE.AND P0, PT, R26, c[0x0][0x17c], PT ;  /* 0x00005f001a007a0c */ /* 0x000fe40003f06270 */
[----:B------:R-:W-:Y:S01]  /*222c0*/  PRMT R22, R8, 0x7632, R22 ;  /* 0x0000763208167816 */ /* 0x000fe20000000016 */
[----:B------:R-:W-:Y:S01]  /*222d0*/  IMAD.WIDE R26, R7, 0x2, R2 ;  /* 0x00000002071a7825 */ /* 0x000fe200078e0202 */
[----:B------:R-:W-:-:S02]  /*222e0*/  ISETP.GE.AND P2, PT, R24, c[0x0][0x17c], PT ;  /* 0x00005f0018007a0c */ /* 0x000fc40003f46270 */
[----:B------:R-:W-:Y:S01]  /*222f0*/  ISETP.GE.AND P3, PT, R25, c[0x0][0x17c], PT ;  /* 0x00005f0019007a0c */ /* 0x000fe20003f66270 */
[C---:B------:R-:W-:Y:S01]  /*22300*/  IMAD.WIDE R24, R7.reuse, 0x2, R28 ;  /* 0x0000000207187825 */ /* 0x040fe200078e021c */
[----:B------:R0:W-:Y:S01]  /*22310*/  @P1 STG.E.U16 [R12.64], R22 ;  /* 0x000000160c001986 */ /* 0x0001e2000c101506 */
[----:B------:R-:W-:-:S03]  /*22320*/  IADD3 R0, R7, c[0x0][0x198], RZ ;  /* 0x0000660007007a10 */ /* 0x000fc60007ffe0ff */
[----:B0-----:R-:W3:Y:S02]  /*22330*/  LDL.LU.64 R12, [R1+0xda0] ;  /* 0x000da000010c7983 */ /* 0x001ee40000300a00 */
[----:B------:R-:W-:Y:S02]  /*22340*/  IMAD.WIDE R22, R0, 0x2, R28 ;  /* 0x0000000200167825 */ /* 0x000fe400078e021c */
[----:B--2---:R-:W-:Y:S04]  /*22350*/  @P5 STG.E.U16 [R26.64], R11 ;  /* 0x0000000b1a005986 */ /* 0x004fe8000c101506 */
[----:B------:R0:W-:Y:S04]  /*22360*/  @P4 STG.E.U16 [R24.64], R4 ;  /* 0x0000000418004986 */ /* 0x0001e8000c101506 */
[----:B------:R1:W2:Y:S01]  /*22370*/  LDS.128 R24, [R17] ;  /* 0x0000000011187984 */ /* 0x0002a20000000c00 */
[----:B------:R-:W-:-:S02]  /*22380*/  ISETP.LT.AND P5, PT, R16, c[0x0][0x178], !P0 ;  /* 0x00005e0010007a0c */ /* 0x000fc400047a1270 */
[----:B------:R-:W-:Y:S02]  /*22390*/  PRMT R6, R11, 0x7632, R6 ;  /* 0x000076320b067816 */ /* 0x000fe40000000006 */
[----:B------:R-:W-:Y:S02]  /*223a0*/  PRMT R10, R4, 0x7632, R10 ;  /* 0x00007632040a7816 */ /* 0x000fe4000000000a */
[C---:B0-----:R-:W-:Y:S01]  /*223b0*/  IADD3 R4, R0.reuse, c[0x0][0x198], RZ ;  /* 0x0000660000047a10 */ /* 0x041fe20007ffe0ff */
[----:B-1----:R-:W-:Y:S01]  /*223c0*/  IMAD.WIDE R16, R0, 0x2, R2 ;  /* 0x0000000200107825 */ /* 0x002fe200078e0202 */
[----:B------:R-:W-:-:S05]  /*223d0*/  PRMT R0, R6, 0x7610, R0 ;  /* 0x0000761006007816 */ /* 0x000fca0000000000 */
[----:B------:R-:W-:Y:S04]  /*223e0*/  @P5 STG.E.U16 [R16.64], R0 ;  /* 0x0000000010005986 */ /* 0x000fe8000c101506 */
[----:B--2---:R0:W-:Y:S04]  /*223f0*/  STL [R1+0xd78], R27 ;  /* 0x000d781b01007387 */ /* 0x0041e80000100800 */
[----:B0-----:R-:W2:Y:S04]  /*22400*/  LDL.LU R27, [R1+0xd38] ;  /* 0x000d3800011b7983 */ /* 0x001ea80000300800 */
[----:B------:R-:W4:Y:S01]  /*22410*/  LDL.LU.64 R16, [R1+0xd98] ;  /* 0x000d980001107983 */ /* 0x000f220000300a00 */
[----:B------:R-:W-:-:S13]  /*22420*/  ISETP.LT.AND P0, PT, R15, c[0x0][0x178], !P0 ;  /* 0x00005e000f007a0c */ /* 0x000fda0004701270 */
[----:B------:R0:W-:Y:S01]  /*22430*/  @P0 STG.E.U16 [R22.64], R10 ;  /* 0x0000000a16000986 */ /* 0x0001e2000c101506 */
[----:B------:R-:W-:-:S03]  /*22440*/  IADD3 R11, R19, 0x8, RZ ;  /* 0x00000008130b7810 */ /* 0x000fc60007ffe0ff */
[----:B0-----:R-:W5:Y:S01]  /*22450*/  LDL.LU R10, [R1+0x34] ;  /* 0x00003400010a7983 */ /* 0x001f620000300800 */
[----:B------:R-:W-:-:S03]  /*22460*/  ISETP.GE.AND P5, PT, R11, c[0x0][0x17c], PT ;  /* 0x00005f000b007a0c */ /* 0x000fc60003fa6270 */
[----:B------:R-:W3:Y:S01]  /*22470*/  LDL.LU R11, [R1+0x24] ;  /* 0x00002400010b7983 */ /* 0x000ee20000300800 */
[----:B------:R-:W-:Y:S01]  /*22480*/  IMAD.WIDE R6, R4, 0x2, R2 ;  /* 0x0000000204067825 */ /* 0x000fe200078e0202 */
[----:B------:R-:W-:-:S04]  /*22490*/  IADD3 R8, R19, 0x6, RZ ;  /* 0x0000000613087810 */ /* 0x000fc80007ffe0ff */
[----:B------:R-:W-:Y:S02]  /*224a0*/  ISETP.GE.AND P6, PT, R8, c[0x0][0x17c], PT ;  /* 0x00005f0008007a0c */ /* 0x000fe40003fc6270 */
[C---:B------:R-:W-:Y:S02]  /*224b0*/  IADD3 R8, R19.reuse, 0x7, RZ ;  /* 0x0000000713087810 */ /* 0x040fe40007ffe0ff */
[C---:B------:R-:W-:Y:S02]  /*224c0*/  IADD3 R0, R19.reuse, 0x9, RZ ;  /* 0x0000000913007810 */ /* 0x040fe40007ffe0ff */
[----:B------:R-:W-:Y:S02]  /*224d0*/  ISETP.GE.AND P1, PT, R8, c[0x0][0x17c], PT ;  /* 0x00005f0008007a0c */ /* 0x000fe40003f26270 */
[----:B------:R-:W-:Y:S02]  /*224e0*/  IADD3 R8, R19, 0xd, RZ ;  /* 0x0000000d13087810 */ /* 0x000fe40007ffe0ff */
[----:B--2---:R-:W-:-:S02]  /*224f0*/  ISETP.LT.AND P4, PT, R27, c[0x0][0x178], !P2 ;  /* 0x00005e001b007a0c */ /* 0x004fc40005781270 */
[----:B------:R-:W-:Y:S02]  /*22500*/  ISETP.LT.AND P2, PT, R15, c[0x0][0x178], !P2 ;  /* 0x00005e000f007a0c */ /* 0x000fe40005741270 */
[----:B------:R-:W-:Y:S02]  /*22510*/  ISETP.LT.AND P0, PT, R27, c[0x0][0x178], !P3 ;  /* 0x00005e001b007a0c */ /* 0x000fe40005f01270 */
[----:B------:R-:W-:-:S07]  /*22520*/  ISETP.LT.AND P3, PT, R15, c[0x0][0x178], !P3 ;  /* 0x00005e000f007a0c */ /* 0x000fce0005f61270 */
[----:B----4-:R0:W-:Y:S02]  /*22530*/  @P4 STG.E.U16 [R6.64], R16 ;  /* 0x0000001006004986 */ /* 0x0101e4000c101506 */
[C---:B0-----:R-:W-:Y:S01]  /*22540*/  IMAD.WIDE R6, R4.reuse, 0x2, R28 ;  /* 0x0000000204067825 */ /* 0x041fe200078e021c */
[----:B------:R-:W-:Y:S02]  /*22550*/  IADD3 R4, R4, c[0x0][0x198], RZ ;  /* 0x0000660004047a10 */ /* 0x000fe40007ffe0ff */
[----:B------:R-:W-:Y:S02]  /*22560*/  PRMT R16, R16, 0x7632, R16 ;  /* 0x0000763210107816 */ /* 0x000fe40000000010 */
[----:B------:R0:W-:Y:S01]  /*22570*/  @P2 STG.E.U16 [R6.64], R20 ;  /* 0x0000001406002986 */ /* 0x0001e2000c101506 */
[----:B------:R-:W-:Y:S01]  /*22580*/  IMAD.WIDE R22, R4, 0x2, R2 ;  /* 0x0000000204167825 */ /* 0x000fe200078e0202 */
[----:B------:R-:W-:Y:S02]  /*22590*/  ISETP.LT.AND P2, PT, R27, c[0x0][0x178], !P6 ;  /* 0x00005e001b007a0c */ /* 0x000fe40007741270 */
[----:B------:R-:W-:-:S02]  /*225a0*/  ISETP.LT.AND P6, PT, R15, c[0x0][0x178], !P6 ;  /* 0x00005e000f007a0c */ /* 0x000fc400077c1270 */
[----:B------:R1:W-:Y:S01]  /*225b0*/  @P0 STG.E.U16 [R22.64], R16 ;  /* 0x0000001016000986 */ /* 0x0003e2000c101506 */
[----:B0-----:R-:W-:Y:S01]  /*225c0*/  PRMT R20, R20, 0x7632, R20 ;  /* 0x0000763214147816 */ /* 0x001fe20000000014 */
[C---:B------:R-:W-:Y:S01]  /*225d0*/  IMAD.WIDE R6, R4.reuse, 0x2, R28 ;  /* 0x0000000204067825 */ /* 0x040fe200078e021c */
[----:B------:R-:W-:-:S04]  /*225e0*/  IADD3 R4, R4, c[0x0][0x198], RZ ;  /* 0x0000660004047a10 */ /* 0x000fc80007ffe0ff */
[----:B------:R0:W-:Y:S01]  /*225f0*/  @P3 STG.E.U16 [R6.64], R20 ;  /* 0x0000001406003986 */ /* 0x0001e2000c101506 */
[----:B------:R-:W-:Y:S01]  /*22600*/  ISETP.LT.AND P3, PT, R27, c[0x0][0x178], !P1 ;  /* 0x00005e001b007a0c */ /* 0x000fe20004f61270 */
[----:B-1----:R-:W-:Y:S01]  /*22610*/  IMAD.WIDE R22, R4, 0x2, R2 ;  /* 0x0000000204167825 */ /* 0x002fe200078e0202 */
[----:B------:R-:W-:Y:S02]  /*22620*/  ISETP.LT.AND P1, PT, R15, c[0x0][0x178], !P1 ;  /* 0x00005e000f007a0c */ /* 0x000fe40004f21270 */
[----:B------:R-:W-:Y:S02]  /*22630*/  ISETP.GE.AND P4, PT, R0, c[0x0][0x17c], PT ;  /* 0x00005f0000007a0c */ /* 0x000fe40003f86270 */
[----:B------:R-:W-:Y:S01]  /*22640*/  IADD3 R0, R19, 0xa, RZ ;  /* 0x0000000a13007810 */ /* 0x000fe20007ffe0ff */
[C---:B0-----:R-:W-:Y:S01]  /*22650*/  IMAD.WIDE R6, R4.reuse, 0x2, R28 ;  /* 0x0000000204067825 */ /* 0x041fe200078e021c */
[----:B------:R-:W-:Y:S01]  /*22660*/  IADD3 R4, R4, c[0x0][0x198], RZ ;  /* 0x0000660004047a10 */ /* 0x000fe20007ffe0ff */
[----:B---3--:R0:W-:Y:S01]  /*22670*/  @P2 STG.E.U16 [R22.64], R12 ;  /* 0x0000000c16002986 */ /* 0x0081e2000c101506 */
[----:B------:R-:W-:-:S02]  /*22680*/  ISETP.GE.AND P0, PT, R0, c[0x0][0x17c], PT ;  /* 0x00005f0000007a0c */ /* 0x000fc40003f06270 */
[----:B------:R-:W-:Y:S01]  /*22690*/  IADD3 R0, R19, 0xb, RZ ;  /* 0x0000000b13007810 */ /* 0x000fe20007ffe0ff */
[----:B------:R1:W-:Y:S01]  /*226a0*/  @P6 STG.E.U16 [R6.64], R24 ;  /* 0x0000001806006986 */ /* 0x0003e2000c101506 */
[----:B------:R-:W-:Y:S02]  /*226b0*/  ISETP.LT.AND P6, PT, R27, c[0x0][0x178], !P5 ;  /* 0x00005e001b007a0c */ /* 0x000fe40006fc1270 */
[----:B------:R-:W-:Y:S02]  /*226c0*/  ISETP.GE.AND P2, PT, R0, c[0x0][0x17c], PT ;  /* 0x00005f0000007a0c */ /* 0x000fe40003f46270 */
[----:B0-----:R-:W-:Y:S01]  /*226d0*/  PRMT R12, R12, 0x7632, R12 ;  /* 0x000076320c0c7816 */ /* 0x001fe2000000000c */
[----:B------:R-:W-:Y:S01]  /*226e0*/  IMAD.WIDE R22, R4, 0x2, R2 ;  /* 0x0000000204167825 */ /* 0x000fe200078e0202 */
[----:B-1----:R-:W-:-:S03]  /*226f0*/  PRMT R24, R24, 0x7632, R24 ;  /* 0x0000763218187816 */ /* 0x002fc60000000018 */
[C-C-:B------:R-:W-:Y:S01]  /*22700*/  IMAD.WIDE R6, R4.reuse, 0x2, R28.reuse ;  /* 0x0000000204067825 */ /* 0x140fe200078e021c */
[----:B------:R-:W-:Y:S01]  /*22710*/  IADD3 R4, R4, c[0x0][0x198], RZ ;  /* 0x0000660004047a10 */ /* 0x000fe20007ffe0ff */
[----:B------:R0:W-:Y:S01]  /*22720*/  @P3 STG.E.U16 [R22.64], R12 ;  /* 0x0000000c16003986 */ /* 0x0001e2000c101506 */
[----:B------:R-:W-:Y:S02]  /*22730*/  ISETP.LT.AND P5, PT, R15, c[0x0][0x178], !P5 ;  /* 0x00005e000f007a0c */ /* 0x000fe40006fa1270 */
[----:B------:R-:W-:Y:S01]  /*22740*/  IADD3 R0, R19, 0xc, RZ ;  /* 0x0000000c13007810 */ /* 0x000fe20007ffe0ff */
[----:B------:R1:W-:Y:S01]  /*22750*/  @P1 STG.E.U16 [R6.64], R24 ;  /* 0x0000001806001986 */ /* 0x0003e2000c101506 */
[----:B------:R-:W-:Y:S02]  /*22760*/  ISETP.LT.AND P1, PT, R27, c[0x0][0x178], !P4 ;  /* 0x00005e001b007a0c */ /* 0x000fe40006721270 */
[----:B------:R-:W-:Y:S02]  /*22770*/  ISETP.GE.AND P3, PT, R0, c[0x0][0x17c], PT ;  /* 0x00005f0000007a0c */ /* 0x000fe40003f66270 */
[C---:B------:R-:W-:Y:S01]  /*22780*/  IADD3 R0, R4.reuse, c[0x0][0x198], RZ ;  /* 0x0000660004007a10 */ /* 0x040fe20007ffe0ff */
[----:B0-----:R-:W-:-:S04]  /*22790*/  IMAD.WIDE R22, R4, 0x2, R28 ;  /* 0x0000000204167825 */ /* 0x001fc800078e021c */
[----:B-1----:R-:W-:Y:S01]  /*227a0*/  IMAD.WIDE R6, R4, 0x2, R2 ;  /* 0x0000000204067825 */ /* 0x002fe200078e0202 */
[----:B-----5:R-:W-:-:S04]  /*227b0*/  PRMT R4, R10, 0x7632, R4 ;  /* 0x000076320a047816 */ /* 0x020fc80000000004 */
[----:B------:R0:W-:Y:S01]  /*227c0*/  @P6 STG.E.U16 [R6.64], R10 ;  /* 0x0000000a06006986 */ /* 0x0001e2000c101506 */
[----:B------:R-:W-:-:S03]  /*227d0*/  ISETP.LT.AND P4, PT, R15, c[0x0][0x178], !P4 ;  /* 0x00005e000f007a0c */ /* 0x000fc60006781270 */
[----:B------:R1:W-:Y:S01]  /*227e0*/  @P5 STG.E.U16 [R22.64], R9 ;  /* 0x0000000916005986 */ /* 0x0003e2000c101506 */
[----:B------:R-:W-:Y:S02]  /*227f0*/  ISETP.LT.AND P5, PT, R27, c[0x0][0x178], !P0 ;  /* 0x00005e001b007a0c */ /* 0x000fe400047a1270 */
[----:B------:R-:W-:Y:S01]  /*22800*/  ISETP.LT.AND P0, PT, R15, c[0x0][0x178], !P0 ;  /* 0x00005e000f007a0c */ /* 0x000fe20004701270 */
[----:B0-----:R-:W-:-:S05]  /*22810*/  IMAD.WIDE R6, R0, 0x2, R2 ;  /* 0x0000000200067825 */ /* 0x001fca00078e0202 */
[----:B------:R0:W-:Y:S01]  /*22820*/  @P1 STG.E.U16 [R6.64], R4 ;  /* 0x0000000406001986 */ /* 0x0001e2000c101506 */
[----:B------:R-:W-:Y:S01]  /*22830*/  PRMT R16, R9, 0x7632, R16 ;  /* 0x0000763209107816 */ /* 0x000fe20000000010 */
[----:B-1----:R-:W-:Y:S01]  /*22840*/  IMAD.WIDE R22, R0, 0x2, R28 ;  /* 0x0000000200167825 */ /* 0x002fe200078e021c */
[----:B------:R-:W-:Y:S02]  /*22850*/  ISETP.GE.AND P6, PT, R8, c[0x0][0x17c], PT ;  /* 0x00005f0008007a0c */ /* 0x000fe40003fc6270 */
[----:B0-----:R-:W-:Y:S02]  /*22860*/  IADD3 R4, R0, c[0x0][0x198], RZ ;  /* 0x0000660000047a10 */ /* 0x001fe40007ffe0ff */
[----:B------:R0:W-:Y:S03]  /*22870*/  @P4 STG.E.U16 [R22.64], R16 ;  /* 0x0000001016004986 */ /* 0x0001e6000c101506 */
[----:B------:R-:W-:-:S04]  /*22880*/  IMAD.WIDE R6, R4, 0x2, R2 ;  /* 0x0000000204067825 */ /* 0x000fc800078e0202 */
[----:B------:R-:W-:Y:S01]  /*22890*/  IMAD.WIDE R8, R4, 0x2, R28 ;  /* 0x0000000204087825 */ /* 0x000fe200078e021c */
[----:B------:R1:W-:Y:S01]  /*228a0*/  @P5 STG.E.U16 [R6.64], R11 ;  /* 0x0000000b06005986 */ /* 0x0003e2000c101506 */
[----:B------:R-:W-:-:S03]  /*228b0*/  IADD3 R0, R19, 0xf, RZ ;  /* 0x0000000f13007810 */ /* 0x000fc60007ffe0ff */
[----:B------:R2:W-:Y:S01]  /*228c0*/  @P0 STG.E.U16 [R8.64], R5 ;  /* 0x0000000508000986 */ /* 0x0005e2000c101506 */
[----:B------:R-:W-:Y:S02]  /*228d0*/  ISETP.LT.AND P0, PT, R27, c[0x0][0x178], !P2 ;  /* 0x00005e001b007a0c */ /* 0x000fe40005701270 */
[----:B------:R-:W-:Y:S01]  /*228e0*/  ISETP.LT.AND P2, PT, R15, c[0x0][0x178], !P2 ;  /* 0x00005e000f007a0c */ /* 0x000fe20005741270 */
[----:B0-----:R-:W3:Y:S01]  /*228f0*/  LDL.LU.64 R22, [R1+0xd90] ;  /* 0x000d900001167983 */ /* 0x001ee20000300a00 */
[----:B------:R-:W-:Y:S02]  /*22900*/  IADD3 R4, R4, c[0x0][0x198], RZ ;  /* 0x0000660004047a10 */ /* 0x000fe40007ffe0ff */
[----:B------:R-:W-:Y:S02]  /*22910*/  ISETP.LT.AND P5, PT, R27, c[0x0][0x178], !P3 ;  /* 0x00005e001b007a0c */ /* 0x000fe40005fa1270 */
[----:B------:R-:W-:Y:S02]  /*22920*/  ISETP.LT.AND P3, PT, R15, c[0x0][0x178], !P3 ;  /* 0x00005e000f007a0c */ /* 0x000fe40005f61270 */
[----:B------:R-:W-:-:S02]  /*22930*/  ISETP.GE.AND P4, PT, R0, c[0x0][0x17c], PT ;  /* 0x00005f0000007a0c */ /* 0x000fc40003f86270 */
[C---:B------:R-:W-:Y:S01]  /*22940*/  IADD3 R0, R4.reuse, c[0x0][0x198], RZ ;  /* 0x0000660004007a10 */ /* 0x040fe20007ffe0ff */
[C---:B-1----:R-:W-:Y:S01]  /*22950*/  IMAD.WIDE R6, R4.reuse, 0x2, R2 ;  /* 0x0000000204067825 */ /* 0x042fe200078e0202 */
[----:B------:R-:W-:Y:S02]  /*22960*/  PRMT R20, R11, 0x7632, R20 ;  /* 0x000076320b147816 */ /* 0x000fe40000000014 */
[----:B------:R-:W-:Y:S01]  /*22970*/  PRMT R16, R5, 0x7632, R16 ;  /* 0x0000763205107816 */ /* 0x000fe20000000010 */
[----:B------:R-:W-:-:S04]  /*22980*/  IMAD.WIDE R10, R4, 0x2, R28 ;  /* 0x00000002040a7825 */ /* 0x000fc800078e021c */
[C---:B--2---:R-:W-:Y:S01]  /*22990*/  IMAD.WIDE R8, R0.reuse, 0x2, R2 ;  /* 0x0000000200087825 */ /* 0x044fe200078e0202 */
[----:B------:R0:W-:Y:S03]  /*229a0*/  @P0 STG.E.U16 [R6.64], R20 ;  /* 0x0000001406000986 */ /* 0x0001e6000c101506 */
[----:B------:R-:W-:Y:S01]  /*229b0*/  IMAD.WIDE R4, R0, 0x2, R28 ;  /* 0x0000000200047825 */ /* 0x000fe200078e021c */
[----:B------:R-:W-:Y:S04]  /*229c0*/  @P2 STG.E.U16 [R10.64], R16 ;  /* 0x000000100a002986 */ /* 0x000fe8000c101506 */
[----:B------:R1:W-:Y:S04]  /*229d0*/  @P5 STG.E.U16 [R8.64], R17 ;  /* 0x0000001108005986 */ /* 0x0003e8000c101506 */
[----:B------:R2:W-:Y:S01]  /*229e0*/  @P3 STG.E.U16 [R4.64], R21 ;  /* 0x0000001504003986 */ /* 0x0005e2000c101506 */
[----:B------:R-:W-:-:S03]  /*229f0*/  ISETP.LT.AND P3, PT, R27, c[0x0][0x178], !P6 ;  /* 0x00005e001b007a0c */ /* 0x000fc60007761270 */
[----:B0-----:R-:W4:Y:S01]  /*22a00*/  LDL.LU.64 R6, [R1+0xd88] ;  /* 0x000d880001067983 */ /* 0x001f220000300a00 */
[----:B-1----:R-:W-:-:S03]  /*22a10*/  IADD3 R8, R0, c[0x0][0x198], RZ ;  /* 0x0000660000087a10 */ /* 0x002fc60007ffe0ff */
[----:B------:R-:W5:Y:S01]  /*22a20*/  LDL.LU.64 R10, [R1+0xd80] ;  /* 0x000d8000010a7983 */ /* 0x000f620000300a00 */
[----:B------:R-:W-:Y:S01]  /*22a30*/  PRMT R17, R17, 0x7632, R17 ;  /* 0x0000763211117816 */ /* 0x000fe20000000011 */
[----:B--2---:R-:W-:Y:S02]  /*22a40*/  IMAD.WIDE R4, R8, 0x2, R2 ;  /* 0x0000000208047825 */ /* 0x004fe400078e0202 */
[----:B------:R-:W2:Y:S04]  /*22a50*/  LDL.LU R24, [R1+0x28] ;  /* 0x0000280001187983 */ /* 0x000ea80000300800 */
[----:B------:R0:W-:Y:S04]  /*22a60*/  @P3 STG.E.U16 [R4.64], R17 ;  /* 0x0000001104003986 */ /* 0x0001e8000c101506 */
[----:B0-----:R-:W2:Y:S01]  /*22a70*/  LDL.LU R17, [R1+0x38] ;  /* 0x0000380001117983 */ /* 0x001ea20000300800 */
[----:B------:R-:W-:-:S02]  /*22a80*/  IADD3 R12, R19, 0xe, RZ ;  /* 0x0000000e130c7810 */ /* 0x000fc40007ffe0ff */
[----:B------:R-:W-:Y:S02]  /*22a90*/  ISETP.LT.AND P6, PT, R15, c[0x0][0x178], !P6 ;  /* 0x00005e000f007a0c */ /* 0x000fe400077c1270 */
[----:B------:R-:W-:Y:S02]  /*22aa0*/  ISETP.GE.AND P1, PT, R12, c[0x0][0x17c], PT ;  /* 0x00005f000c007a0c */ /* 0x000fe40003f26270 */
[C---:B------:R-:W-:Y:S01]  /*22ab0*/  IADD3 R0, R8.reuse, c[0x0][0x198], RZ ;  /* 0x0000660008007a10 */ /* 0x040fe20007ffe0ff */
[----:B------:R-:W-:Y:S01]  /*22ac0*/  IMAD.WIDE R8, R8, 0x2, R28 ;  /* 0x0000000208087825 */ /* 0x000fe200078e021c */
[----:B------:R-:W-:Y:S02]  /*22ad0*/  PRMT R21, R21, 0x7632, R21 ;  /* 0x0000763215157816 */ /* 0x000fe40000000015 */
[----:B------:R-:W-:Y:S02]  /*22ae0*/  ISETP.LT.AND P5, PT, R27, c[0x0][0x178], !P1 ;  /* 0x00005e001b007a0c */ /* 0x000fe40004fa1270 */
[----:B------:R-:W-:-:S02]  /*22af0*/  ISETP.LT.AND P1, PT, R15, c[0x0][0x178], !P1 ;  /* 0x00005e000f007a0c */ /* 0x000fc40004f21270 */
[----:B------:R-:W-:Y:S01]  /*22b00*/  IADD3 R12, R19, 0x10, RZ ;  /* 0x00000010130c7810 */ /* 0x000fe20007ffe0ff */
[----:B------:R0:W-:Y:S01]  /*22b10*/  @P6 STG.E.U16 [R8.64], R21 ;  /* 0x0000001508006986 */ /* 0x0001e2000c101506 */
[----:B------:R-:W-:Y:S01]  /*22b20*/  ISETP.LT.AND P6, PT, R27, c[0x0][0x178], !P4 ;  /* 0x00005e001b007a0c */ /* 0x000fe200067c1270 */
[----:B------:R-:W-:Y:S01]  /*22b30*/  IMAD.WIDE R4, R0, 0x2, R2 ;  /* 0x0000000200047825 */ /* 0x000fe200078e0202 */
[----:B------:R-:W-:Y:S02]  /*22b40*/  ISETP.GE.AND P0, PT, R12, c[0x0][0x17c], PT ;  /* 0x00005f000c007a0c */ /* 0x000fe40003f06270 */
[----:B------:R-:W-:Y:S02]  /*22b50*/  ISETP.LT.AND P4, PT, R15, c[0x0][0x178], !P4 ;  /* 0x00005e000f007a0c */ /* 0x000fe40006781270 */
[----:B------:R-:W-:Y:S01]  /*22b60*/  IADD3 R12, R19, 0x11, RZ ;  /* 0x00000011130c7810 */ /* 0x000fe20007ffe0ff */
[C---:B0-----:R-:W-:Y:S01]  /*22b70*/  IMAD.WIDE R8, R0.reuse, 0x2, R28 ;  /* 0x0000000200087825 */ /* 0x041fe200078e021c */
[----:B------:R-:W-:Y:S01]  /*22b80*/  IADD3 R0, R0, c[0x0][0x198], RZ ;  /* 0x0000660000007a10 */ /* 0x000fe20007ffe0ff */
[----:B------:R0:W-:Y:S01]  /*22b90*/  @P5 STG.E.U16 [R4.64], R13 ;  /* 0x0000000d04005986 */ /* 0x0001e2000c101506 */
[----:B------:R-:W-:-:S02]  /*22ba0*/  ISETP.GE.AND P2, PT, R12, c[0x0][0x17c], PT ;  /* 0x00005f000c007a0c */ /* 0x000fc40003f46270 */
[----:B------:R-:W-:Y:S01]  /*22bb0*/  IADD3 R12, R19, 0x13, RZ ;  /* 0x00000013130c7810 */ /* 0x000fe20007ffe0ff */
[----:B------:R1:W-:Y:S01]  /*22bc0*/  @P1 STG.E.U16 [R8.64], R25 ;  /* 0x0000001908001986 */ /* 0x0003e2000c101506 */
[----:B------:R-:W-:Y:S02]  /*22bd0*/  ISETP.LT.AND P1, PT, R27, c[0x0][0x178], !P0 ;  /* 0x00005e001b007a0c */ /* 0x000fe40004721270 */
[----:B------:R-:W-:Y:S02]  /*22be0*/  ISETP.LT.AND P0, PT, R15, c[0x0][0x178], !P0 ;  /* 0x00005e000f007a0c */ /* 0x000fe40004701270 */
[----:B0-----:R-:W-:Y:S01]  /*22bf0*/  PRMT R13, R13, 0x7632, R13 ;  /* 0x000076320d0d7816 */ /* 0x001fe2000000000d */
[----:B------:R-:W-:Y:S01]  /*22c00*/  IMAD.WIDE R4, R0, 0x2, R2 ;  /* 0x0000000200047825 */ /* 0x000fe200078e0202 */
[----:B------:R-:W-:Y:S02]  /*22c10*/  ISETP.GE.AND P5, PT, R12, c[0x0][0x17c], PT ;  /* 0x00005f000c007a0c */ /* 0x000fe40003fa6270 */
[----:B-1----:R-:W-:Y:S01]  /*22c20*/  PRMT R25, R25, 0x7632, R25 ;  /* 0x0000763219197816 */ /* 0x002fe20000000019 */
[----:B------:R-:W-:Y:S01]  /*22c30*/  IMAD.WIDE R8, R0, 0x2, R28 ;  /* 0x0000000200087825 */ /* 0x000fe200078e021c */
[----:B------:R0:W-:Y:S01]  /*22c40*/  @P6 STG.E.U16 [R4.64], R13 ;  /* 0x0000000d04006986 */ /* 0x0001e2000c101506 */
[----:B------:R-:W-:-:S03]  /*22c50*/  IADD3 R12, R19, 0x14, RZ ;  /* 0x00000014130c7810 */ /* 0x000fc60007ffe0ff */
[----:B------:R1:W-:Y:S01]  /*22c60*/  @P4 STG.E.U16 [R8.64], R25 ;  /* 0x0000001908004986 */ /* 0x0003e2000c101506 */
[----:B------:R-:W-:Y:S02]  /*22c70*/  ISETP.LT.AND P4, PT, R27, c[0x0][0x178], !P2 ;  /* 0x00005e001b007a0c */ /* 0x000fe40005781270 */
[----:B------:R-:W-:Y:S02]  /*22c80*/  ISETP.GE.AND P6, PT, R12, c[0x0][0x17c], PT ;  /* 0x00005f000c007a0c */ /* 0x000fe40003fc6270 */
[----:B0-----:R-:W-:Y:S02]  /*22c90*/  IADD3 R4, R0, c[0x0][0x198], RZ ;  /* 0x0000660000047a10 */ /* 0x001fe40007ffe0ff */
[----:B------:R-:W-:Y:S02]  /*22ca0*/  ISETP.LT.AND P2, PT, R15, c[0x0][0x178], !P2 ;  /* 0x00005e000f007a0c */ /* 0x000fe40005741270 */
[C---:B------:R-:W-:Y:S01]  /*22cb0*/  IADD3 R12, R4.reuse, c[0x0][0x198], RZ ;  /* 0x00006600040c7a10 */ /* 0x040fe20007ffe0ff */
[----:B-1----:R-:W-:-:S04]  /*22cc0*/  IMAD.WIDE R8, R4, 0x2, R2 ;  /* 0x0000000204087825 */ /* 0x002fc800078e0202 */
[----:B------:R-:W-:Y:S01]  /*22cd0*/  IMAD.WIDE R4, R4, 0x2, R28 ;  /* 0x0000000204047825 */ /* 0x000fe200078e021c */
[----:B-----5:R-:W-:Y:S01]  /*22ce0*/  PRMT R20, R10, 0x7632, R20 ;  /* 0x000076320a147816 */ /* 0x020fe20000000014 */
[----:B--2---:R0:W-:Y:S01]  /*22cf0*/  @P1 STG.E.U16 [R8.64], R17 ;  /* 0x0000001108001986 */ /* 0x0041e2000c101506 */
[----:B------:R-:W-:-:S03]  /*22d00*/  PRMT R13, R17, 0x7632, R13 ;  /* 0x00007632110d7816 */ /* 0x000fc6000000000d */
[----:B------:R1:W-:Y:S01]  /*22d10*/  @P0 STG.E.U16 [R4.64], R10 ;  /* 0x0000000a04000986 */ /* 0x0003e2000c101506 */
[----:B0-----:R-:W-:-:S04]  /*22d20*/  IMAD.WIDE R8, R12, 0x2, R2 ;  /* 0x000000020c087825 */ /* 0x001fc800078e0202 */
[----:B-1----:R-:W-:Y:S01]  /*22d30*/  IMAD.WIDE R4, R12, 0x2, R28 ;  /* 0x000000020c047825 */ /* 0x002fe200078e021c */
[----:B------:R-:W-:Y:S04]  /*22d40*/  @P4 STG.E.U16 [R8.64], R13 ;  /* 0x0000000d08004986 */ /* 0x000fe8000c101506 */
[----:B------:R0:W-:Y:S04]  /*22d50*/  @P2 STG.E.U16 [R4.64], R20 ;  /* 0x0000001404002986 */ /* 0x0001e8000c101506 */
[----:B0-----:R-:W2:Y:S01]  /*22d60*/  LDL.LU R20, [R1+0x3c] ;  /* 0x00003c0001147983 */ /* 0x001ea20000300800 */
[----:B------:R-:W-:-:S04]  /*22d70*/  IADD3 R16, R19, 0x12, RZ ;  /* 0x0000001213107810 */ /* 0x000fc80007ffe0ff */
[----:B------:R-:W-:-:S04]  /*22d80*/  ISETP.GE.AND P3, PT, R16, c[0x0][0x17c], PT ;  /* 0x00005f0010007a0c */ /* 0x000fc80003f66270 */
[----:B------:R-:W-:Y:S02]  /*22d90*/  ISETP.LT.AND P0, PT, R27, c[0x0][0x178], !P3 ;  /* 0x00005e001b007a0c */ /* 0x000fe40005f01270 */
[----:B------:R-:W-:Y:S02]  /*22da0*/  ISETP.LT.AND P3, PT, R15, c[0x0][0x178], !P3 ;  /* 0x00005e000f007a0c */ /* 0x000fe40005f61270 */
[----:B------:R-:W-:Y:S02]  /*22db0*/  IADD3 R17, R12, c[0x0][0x198], RZ ;  /* 0x000066000c117a10 */ /* 0x000fe40007ffe0ff */
[----:B------:R-:W-:Y:S02]  /*22dc0*/  ISETP.LT.AND P4, PT, R27, c[0x0][0x178], !P5 ;  /* 0x00005e001b007a0c */ /* 0x000fe40006f81270 */
[C---:B------:R-:W-:Y:S01]  /*22dd0*/  IADD3 R10, R17.reuse, c[0x0][0x198], RZ ;  /* 0x00006600110a7a10 */ /* 0x040fe20007ffe0ff */
[----:B------:R-:W-:Y:S01]  /*22de0*/  IMAD.WIDE R4, R17, 0x2, R2 ;  /* 0x0000000211047825 */ /* 0x000fe200078e0202 */
[----:B------:R-:W-:-:S03]  /*22df0*/  ISETP.LT.AND P5, PT, R15, c[0x0][0x178], !P5 ;  /* 0x00005e000f007a0c */ /* 0x000fc60006fa1270 */
[----:B------:R-:W-:Y:S01]  /*22e00*/  IMAD.WIDE R8, R17, 0x2, R28 ;  /* 0x0000000211087825 */ /* 0x000fe200078e021c */
[----:B------:R-:W-:Y:S01]  /*22e10*/  PRMT R16, R24, 0x7632, R16 ;  /* 0x0000763218107816 */ /* 0x000fe20000000010 */
[----:B------:R0:W-:Y:S02]  /*22e20*/  @P0 STG.E.U16 [R4.64], R24 ;  /* 0x0000001804000986 */ /* 0x0001e4000c101506 */
[----:B------:R-:W-:Y:S02]  /*22e30*/  IMAD.WIDE R12, R10, 0x2, R2 ;  /* 0x000000020a0c7825 */ /* 0x000fe400078e0202 */
[----:B----4-:R-:W-:Y:S01]  /*22e40*/  @P3 STG.E.U16 [R8.64], R6 ;  /* 0x0000000608003986 */ /* 0x010fe2000c101506 */
[----:B------:R-:W-:Y:S02]  /*22e50*/  ISETP.LT.AND P3, PT, R27, c[0x0][0x178], !P6 ;  /* 0x00005e001b007a0c */ /* 0x000fe40007761270 */
[----:B------:R-:W-:Y:S01]  /*22e60*/  IADD3 R0, R19, 0x15, RZ ;  /* 0x0000001513007810 */ /* 0x000fe20007ffe0ff */
[----:B------:R1:W-:Y:S01]  /*22e70*/  @P4 STG.E.U16 [R12.64], R16 ;  /* 0x000000100c004986 */ /* 0x0003e2000c101506 */
[----:B------:R-:W-:-:S02]  /*22e80*/  ISETP.LT.AND P6, PT, R15, c[0x0][0x178], !P6 ;  /* 0x00005e000f007a0c */ /* 0x000fc400077c1270 */
[C---:B------:R-:W-:Y:S01]  /*22e90*/  IADD3 R21, R10.reuse, c[0x0][0x198], RZ ;  /* 0x000066000a157a10 */ /* 0x040fe20007ffe0ff */
[----:B0-----:R-:W-:Y:S01]  /*22ea0*/  IMAD.WIDE R4, R10, 0x2, R28 ;  /* 0x000000020a047825 */ /* 0x001fe200078e021c */
[----:B------:R-:W-:Y:S01]  /*22eb0*/  ISETP.GE.AND P1, PT, R0, c[0x0][0x17c], PT ;  /* 0x00005f0000007a0c */ /* 0x000fe20003f26270 */
[----:B------:R-:W4:Y:S01]  /*22ec0*/  LDL.LU R24, [R1+0x2c] ;  /* 0x00002c0001187983 */ /* 0x000f220000300800 */
[----:B------:R-:W-:Y:S02]  /*22ed0*/  IADD3 R0, R19, 0x16, RZ ;  /* 0x0000001613007810 */ /* 0x000fe40007ffe0ff */
[----:B-1----:R-:W-:Y:S01]  /*22ee0*/  PRMT R13, R6, 0x7632, R13 ;  /* 0x00007632060d7816 */ /* 0x002fe2000000000d */
[----:B------:R-:W-:Y:S01]  /*22ef0*/  IMAD.WIDE R8, R21, 0x2, R2 ;  /* 0x0000000215087825 */ /* 0x000fe200078e0202 */
[----:B------:R-:W-:-:S03]  /*22f00*/  ISETP.LT.AND P4, PT, R27, c[0x0][0x178], !P1 ;  /* 0x00005e001b007a0c */ /* 0x000fc60004f81270 */
[----:B------:R0:W-:Y:S01]  /*22f10*/  @P5 STG.E.U16 [R4.64], R13 ;  /* 0x0000000d04005986 */ /* 0x0001e2000c101506 */
[----:B------:R-:W-:Y:S02]  /*22f20*/  ISETP.GE.AND P2, PT, R0, c[0x0][0x17c], PT ;  /* 0x00005f0000007a0c */ /* 0x000fe40003f46270 */
[----:B------:R-:W-:Y:S01]  /*22f30*/  IADD3 R17, R21, c[0x0][0x198], RZ ;  /* 0x0000660015117a10 */ /* 0x000fe20007ffe0ff */
[----:B------:R1:W-:Y:S01]  /*22f40*/  @P3 STG.E.U16 [R8.64], R18 ;  /* 0x0000001208003986 */ /* 0x0003e2000c101506 */
[----:B------:R-:W-:Y:S01]  /*22f50*/  ISETP.LT.AND P1, PT, R15, c[0x0][0x178], !P1 ;  /* 0x00005e000f007a0c */ /* 0x000fe20004f21270 */
[----:B0-----:R-:W-:Y:S01]  /*22f60*/  IMAD.WIDE R4, R21, 0x2, R28 ;  /* 0x0000000215047825 */ /* 0x001fe200078e021c */
[----:B------:R-:W-:-:S04]  /*22f70*/  PRMT R10, R18, 0x7632, R10 ;  /* 0x00007632120a7816 */ /* 0x000fc8000000000a */
[----:B---3--:R0:W-:Y:S01]  /*22f80*/  @P6 STG.E.U16 [R4.64], R22 ;  /* 0x0000001604006986 */ /* 0x0081e2000c101506 */
[----:B------:R-:W-:Y:S01]  /*22f90*/  ISETP.LT.AND P6, PT, R27, c[0x0][0x178], !P2 ;  /* 0x00005e001b007a0c */ /* 0x000fe200057c1270 */
[C---:B-1----:R-:W-:Y:S01]  /*22fa0*/  IMAD.WIDE R8, R17.reuse, 0x2, R2 ;  /* 0x0000000211087825 */ /* 0x042fe200078e0202 */
[----:B------:R-:W-:Y:S02]  /*22fb0*/  IADD3 R21, R17, c[0x0][0x198], RZ ;  /* 0x0000660011157a10 */ /* 0x000fe40007ffe0ff */
[----:B------:R-:W-:Y:S02]  /*22fc0*/  IADD3 R0, R19, 0x17, RZ ;  /* 0x0000001713007810 */ /* 0x000fe40007ffe0ff */
[----:B------:R1:W-:Y:S01]  /*22fd0*/  @P4 STG.E.U16 [R8.64], R10 ;  /* 0x0000000a08004986 */ /* 0x0003e2000c101506 */
[----:B------:R-:W-:Y:S01]  /*22fe0*/  PRMT R16, R22, 0x7632, R16 ;  /* 0x0000763216107816 */ /* 0x000fe20000000010 */
[----:B0-----:R-:W-:Y:S01]  /*22ff0*/  IMAD.WIDE R4, R17, 0x2, R28 ;  /* 0x0000000211047825 */ /* 0x001fe200078e021c */
[----:B------:R-:W-:-:S03]  /*23000*/  ISETP.GE.AND P0, PT, R0, c[0x0][0x17c], PT ;  /* 0x00005f0000007a0c */ /* 0x000fc60003f06270 */
[----:B-1----:R-:W-:Y:S01]  /*23010*/  IMAD.WIDE R8, R21, 0x2, R2 ;  /* 0x0000000215087825 */ /* 0x002fe200078e0202 */
[----:B------:R0:W-:Y:S01]  /*23020*/  @P1 STG.E.U16 [R4.64], R16 ;  /* 0x0000001004001986 */ /* 0x0001e2000c101506 */
[----:B------:R-:W-:-:S03]  /*23030*/  ISETP.LT.AND P2, PT, R15, c[0x0][0x178], !P2 ;  /* 0x00005e000f007a0c */ /* 0x000fc60005741270 */
[----:B------:R1:W-:Y:S01]  /*23040*/  @P6 STG.E.U16 [R8.64], R14 ;  /* 0x0000000e08006986 */ /* 0x0003e2000c101506 */
[----:B------:R-:W-:Y:S01]  /*23050*/  ISETP.LT.AND P6, PT, R27, c[0x0][0x178], !P0 ;  /* 0x00005e001b007a0c */ /* 0x000fe200047c1270 */
[----:B------:R-:W-:Y:S01]  /*23060*/  IMAD.WIDE R12, R21, 0x2, R28 ;  /* 0x00000002150c7825 */ /* 0x000fe200078e021c */
[----:B------:R-:W-:Y:S02]  /*23070*/  ISETP.LT.AND P0, PT, R15, c[0x0][0x178], !P0 ;  /* 0x00005e000f007a0c */ /* 0x000fe40004701270 */
[C---:B------:R-:W-:Y:S02]  /*23080*/  IADD3 R0, R19.reuse, 0x18, RZ ;  /* 0x0000001813007810 */ /* 0x040fe40007ffe0ff */
[----:B------:R-:W-:Y:S02]  /*23090*/  IADD3 R6, R19, 0x1a, RZ ;  /* 0x0000001a13067810 */ /* 0x000fe40007ffe0ff */
[----:B------:R-:W-:Y:S02]  /*230a0*/  IADD3 R21, R21, c[0x0][0x198], RZ ;  /* 0x0000660015157a10 */ /* 0x000fe40007ffe0ff */
[----:B------:R-:W-:-:S02]  /*230b0*/  ISETP.GE.AND P5, PT, R0, c[0x0][0x17c], PT ;  /* 0x00005f0000007a0c */ /* 0x000fc40003fa6270 */
[----:B------:R-:W-:Y:S01]  /*230c0*/  IADD3 R0, R19, 0x19, RZ ;  /* 0x0000001913007810 */ /* 0x000fe20007ffe0ff */
[C---:B0-----:R-:W-:Y:S01]  /*230d0*/  IMAD.WIDE R4, R21.reuse, 0x2, R2 ;  /* 0x0000000215047825 */ /* 0x041fe200078e0202 */
[----:B------:R-:W-:Y:S02]  /*230e0*/  ISETP.GE.AND P4, PT, R6, c[0x0][0x17c], PT ;  /* 0x00005f0006007a0c */ /* 0x000fe40003f86270 */
[----:B------:R-:W-:Y:S01]  /*230f0*/  PRMT R6, R14, 0x7632, R6 ;  /* 0x000076320e067816 */ /* 0x000fe20000000006 */
[C---:B-1----:R-:W-:Y:S01]  /*23100*/  IMAD.WIDE R8, R21.reuse, 0x2, R28 ;  /* 0x0000000215087825 */ /* 0x042fe200078e021c */
[----:B------:R-:W-:Y:S01]  /*23110*/  PRMT R10, R26, 0x7632, R10 ;  /* 0x000076321a0a7816 */ /* 0x000fe2000000000a */
[----:B------:R0:W-:Y:S01]  /*23120*/  @P2 STG.E.U16 [R12.64], R26 ;  /* 0x0000001a0c002986 */ /* 0x0001e2000c101506 */
[----:B------:R-:W-:Y:S02]  /*23130*/  ISETP.GE.AND P3, PT, R0, c[0x0][0x17c], PT ;  /* 0x00005f0000007a0c */ /* 0x000fe40003f66270 */
[----:B------:R-:W-:Y:S01]  /*23140*/  IADD3 R25, R21, c[0x0][0x198], RZ ;  /* 0x0000660015197a10 */ /* 0x000fe20007ffe0ff */
[----:B------:R1:W-:Y:S01]  /*23150*/  @P6 STG.E.U16 [R4.64], R6 ;  /* 0x0000000604006986 */ /* 0x0003e2000c101506 */
[----:B------:R-:W-:-:S02]  /*23160*/  IADD3 R0, R19, 0x1b, RZ ;  /* 0x0000001b13007810 */ /* 0x000fc40007ffe0ff */
[----:B------:R-:W-:Y:S01]  /*23170*/  ISETP.LT.AND P2, PT, R27, c[0x0][0x178], !P5 ;  /* 0x00005e001b007a0c */ /* 0x000fe20006f41270 */
[----:B------:R3:W-:Y:S01]  /*23180*/  @P0 STG.E.U16 [R8.64], R10 ;  /* 0x0000000a08000986 */ /* 0x0007e2000c101506 */
[----:B------:R-:W-:Y:S02]  /*23190*/  ISETP.LT.AND P5, PT, R15, c[0x0][0x178], !P5 ;  /* 0x00005e000f007a0c */ /* 0x000fe40006fa1270 */
[----:B------:R-:W-:Y:S01]  /*231a0*/  ISETP.LT.AND P0, PT, R27, c[0x0][0x178], !P3 ;  /* 0x00005e001b007a0c */ /* 0x000fe20005f01270 */
[----:B0-----:R-:W-:Y:S01]  /*231b0*/  IMAD.WIDE R12, R25, 0x2, R2 ;  /* 0x00000002190c7825 */ /* 0x001fe200078e0202 */
[----:B------:R-:W-:Y:S02]  /*231c0*/  ISETP.GE.AND P1, PT, R0, c[0x0][0x17c], PT ;  /* 0x00005f0000007a0c */ /* 0x000fe40003f26270 */
[----:B------:R-:W-:Y:S01]  /*231d0*/  IADD3 R0, R19, 0x1c, RZ ;  /* 0x0000001c13007810 */ /* 0x000fe20007ffe0ff */
[C---:B------:R-:W-:Y:S01]  /*231e0*/  IMAD.WIDE R16, R25.reuse, 0x2, R28 ;  /* 0x0000000219107825 */ /* 0x040fe200078e021c */
[----:B------:R-:W-:-:S02]  /*231f0*/  IADD3 R25, R25, c[0x0][0x198], RZ ;  /* 0x0000660019197a10 */ /* 0x000fc40007ffe0ff */
[----:B------:R-:W-:-:S03]  /*23200*/  ISETP.GE.AND P6, PT, R0, c[0x0][0x17c], PT ;  /* 0x00005f0000007a0c */ /* 0x000fc60003fc6270 */
[----:B-1----:R-:W-:Y:S01]  /*23210*/  IMAD.WIDE R4, R25, 0x2, R2 ;  /* 0x0000000219047825 */ /* 0x002fe200078e0202 */
[C---:B------:R-:W-:Y:S02]  /*23220*/  IADD3 R6, R19.reuse, 0x1e, RZ ;  /* 0x0000001e13067810 */ /* 0x040fe40007ffe0ff */
[----:B---3--:R-:W-:Y:S02]  /*23230*/  IADD3 R10, R19, 0x1d, RZ ;  /* 0x0000001d130a7810 */ /* 0x008fe40007ffe0ff */
[----:B--2---:R-:W-:Y:S01]  /*23240*/  PRMT R0, R20, 0x7632, R0 ;  /* 0x0000763214007816 */ /* 0x004fe20000000000 */
[----:B------:R0:W-:Y:S04]  /*23250*/  @P2 STG.E.U16 [R12.64], R20 ;  /* 0x000000140c002986 */ /* 0x0001e8000c101506 */
[----:B------:R1:W-:Y:S04]  /*23260*/  @P5 STG.E.U16 [R16.64], R11 ;  /* 0x0000000b10005986 */ /* 0x0003e8000c101506 */
[----:B------:R2:W-:Y:S01]  /*23270*/  @P0 STG.E.U16 [R4.64], R0 ;  /* 0x0000000004000986 */ /* 0x0005e2000c101506 */
[----:B------:R-:W-:-:S02]  /*23280*/  ISETP.GE.AND P0, PT, R6, c[0x0][0x17c], PT ;  /* 0x00005f0006007a0c */ /* 0x000fc40003f06270 */
[----:B------:R-:W-:Y:S02]  /*23290*/  IADD3 R6, R19, 0x1f, RZ ;  /* 0x0000001f13067810 */ /* 0x000fe40007ffe0ff */
[----:B------:R-:W3:Y:S01]  /*232a0*/  LDL.LU R19, [R1+0xd7c] ;  /* 0x000d7c0001137983 */ /* 0x000ee20000300800 */
[----:B------:R-:W-:Y:S02]  /*232b0*/  ISETP.LT.AND P3, PT, R15, c[0x0][0x178], !P3 ;  /* 0x00005e000f007a0c */ /* 0x000fe40005f61270 */
[----:B------:R-:W-:Y:S02]  /*232c0*/  ISETP.LT.AND P2, PT, R27, c[0x0][0x178], !P4 ;  /* 0x00005e001b007a0c */ /* 0x000fe40006741270 */
[C---:B------:R-:W-:Y:S01]  /*232d0*/  IADD3 R21, R25.reuse, c[0x0][0x198], RZ ;  /* 0x0000660019157a10 */ /* 0x040fe20007ffe0ff */
[----:B------:R-:W-:Y:S01]  /*232e0*/  IMAD.WIDE R8, R25, 0x2, R28 ;  /* 0x0000000219087825 */ /* 0x000fe200078e021c */
[----:B------:R-:W-:-:S03]  /*232f0*/  PRMT R14, R11, 0x7632, R14 ;  /* 0x000076320b0e7816 */ /* 0x000fc6000000000e */
[----:B0-----:R-:W-:Y:S01]  /*23300*/  IMAD.WIDE R12, R21, 0x2, R2 ;  /* 0x00000002150c7825 */ /* 0x001fe200078e0202 */
[----:B------:R-:W-:-:S03]  /*23310*/  ISETP.LT.AND P4, PT, R15, c[0x0][0x178], !P4 ;  /* 0x00005e000f007a0c */ /* 0x000fc60006781270 */
[----:B------:R0:W-:Y:S01]  /*23320*/  @P3 STG.E.U16 [R8.64], R14 ;  /* 0x0000000e08003986 */ /* 0x0001e2000c101506 */
[----:B-1----:R-:W-:Y:S02]  /*23330*/  IADD3 R11, R21, c[0x0][0x198], RZ ;  /* 0x00006600150b7a10 */ /* 0x002fe40007ffe0ff */
[C---:B------:R-:W-:Y:S01]  /*23340*/  ISETP.LT.AND P3, PT, R27.reuse, c[0x0][0x178], !P6 ;  /* 0x00005e001b007a0c */ /* 0x040fe20007761270 */
[----:B----4-:R1:W-:Y:S01]  /*23350*/  @P2 STG.E.U16 [R12.64], R24 ;  /* 0x000000180c002986 */ /* 0x0103e2000c101506 */
[----:B------:R-:W-:Y:S02]  /*23360*/  ISETP.LT.AND P2, PT, R27, c[0x0][0x178], !P1 ;  /* 0x00005e001b007a0c */ /* 0x000fe40004f41270 */
[----:B------:R-:W-:Y:S01]  /*23370*/  ISETP.LT.AND P1, PT, R15, c[0x0][0x178], !P1 ;  /* 0x00005e000f007a0c */ /* 0x000fe20004f21270 */
[----:B--2---:R-:W-:Y:S01]  /*23380*/  IMAD.WIDE R4, R21, 0x2, R28 ;  /* 0x0000000215047825 */ /* 0x004fe200078e021c */
[C---:B------:R-:W-:Y:S02]  /*23390*/  IADD3 R17, R11.reuse, c[0x0][0x198], RZ ;  /* 0x000066000b117a10 */ /* 0x040fe40007ffe0ff */
[----:B------:R-:W-:Y:S01]  /*233a0*/  ISETP.GE.AND P5, PT, R10, c[0x0][0x17c], PT ;  /* 0x00005f000a007a0c */ /* 0x000fe20003fa6270 */
[----:B0-----:R-:W-:Y:S01]  /*233b0*/  IMAD.WIDE R8, R11, 0x2, R2 ;  /* 0x000000020b087825 */ /* 0x001fe200078e0202 */
[----:B------:R-:W-:-:S02]  /*233c0*/  PRMT R16, R24, 0x7632, R16 ;  /* 0x0000763218107816 */ /* 0x000fc40000000010 */
[----:B------:R-:W-:Y:S01]  /*233d0*/  PRMT R0, R7, 0x7632, R0 ;  /* 0x0000763207007816 */ /* 0x000fe20000000000 */
[----:B------:R-:W-:Y:S01]  /*233e0*/  IMAD.WIDE R10, R11, 0x2, R28 ;  /* 0x000000020b0a7825 */ /* 0x000fe200078e021c */
[----:B------:R0:W-:Y:S01]  /*233f0*/  @P4 STG.E.U16 [R4.64], R7 ;  /* 0x0000000704004986 */ /* 0x0001e2000c101506 */
[----:B------:R-:W-:Y:S02]  /*23400*/  ISETP.GE.AND P4, PT, R6, c[0x0][0x17c], PT ;  /* 0x00005f0006007a0c */ /* 0x000fe40003f86270 */
[----:B-1----:R-:W-:Y:S01]  /*23410*/  IMAD.WIDE R12, R17, 0x2, R2 ;  /* 0x00000002110c7825 */ /* 0x002fe200078e0202 */
[----:B------:R-:W-:Y:S01]  /*23420*/  @P2 STG.E.U16 [R8.64], R16 ;  /* 0x0000001008002986 */ /* 0x000fe2000c101506 */
[----:B------:R-:W-:-:S03]  /*23430*/  ISETP.LT.AND P2, PT, R27, c[0x0][0x178], !P0 ;  /* 0x00005e001b007a0c */ /* 0x000fc60004741270 */
[----:B------:R1:W-:Y:S01]  /*23440*/  @P1 STG.E.U16 [R10.64], R0 ;  /* 0x000000000a001986 */ /* 0x0003e2000c101506 */
[----:B------:R-:W-:Y:S02]  /*23450*/  ISETP.LT.AND P1, PT, R27, c[0x0][0x178], !P4 ;  /* 0x00005e001b007a0c */ /* 0x000fe40006721270 */
[C---:B------:R-:W-:Y:S02]  /*23460*/  ISETP.LT.AND P6, PT, R15.reuse, c[0x0][0x178], !P6 ;  /* 0x00005e000f007a0c */ /* 0x040fe400077c1270 */
[C---:B------:R-:W-:Y:S02]  /*23470*/  ISETP.LT.AND P0, PT, R15.reuse, c[0x0][0x178], !P0 ;  /* 0x00005e000f007a0c */ /* 0x040fe40004701270 */
[----:B------:R-:W-:Y:S01]  /*23480*/  ISETP.LT.AND P4, PT, R15, c[0x0][0x178], !P4 ;  /* 0x00005e000f007a0c */ /* 0x000fe20006781270 */
[----:B---3--:R2:W-:Y:S01]  /*23490*/  @P3 STG.E.U16 [R12.64], R19 ;  /* 0x000000130c003986 */ /* 0x0085e2000c101506 */
[----:B------:R-:W-:Y:S02]  /*234a0*/  ISETP.LT.AND P3, PT, R27, c[0x0][0x178], !P5 ;  /* 0x00005e001b007a0c */ /* 0x000fe40006f61270 */
[----:B------:R-:W-:Y:S01]  /*234b0*/  ISETP.LT.AND P5, PT, R15, c[0x0][0x178], !P5 ;  /* 0x00005e000f007a0c */ /* 0x000fe20006fa1270 */
[----:B------:R-:W3:Y:S04]  /*234c0*/  LDL.LU R27, [R1+0xd78] ;  /* 0x000d7800011b7983 */ /* 0x000ee80000300800 */
[----:B------:R-:W4:Y:S01]  /*234d0*/  LDL.LU R15, [R1+0xd74] ;  /* 0x000d7400010f7983 */ /* 0x000f220000300800 */
[C---:B------:R-:W-:Y:S01]  /*234e0*/  IADD3 R21, R17.reuse, c[0x0][0x198], RZ ;  /* 0x0000660011157a10 */ /* 0x040fe20007ffe0ff */
[----:B0-----:R-:W-:-:S03]  /*234f0*/  IMAD.WIDE R4, R17, 0x2, R28 ;  /* 0x0000000211047825 */ /* 0x001fc600078e021c */
[C---:B------:R-:W-:Y:S01]  /*23500*/  IADD3 R25, R21.reuse, c[0x0][0x198], RZ ;  /* 0x0000660015197a10 */ /* 0x040fe20007ffe0ff */
[----:B------:R-:W-:Y:S01]  /*23510*/  IMAD.WIDE R6, R21, 0x2, R2 ;  /* 0x0000000215067825 */ /* 0x000fe200078e0202 */
[----:B-1----:R-:W-:Y:S02]  /*23520*/  PRMT R0, R19, 0x7632, R0 ;  /* 0x0000763213007816 */ /* 0x002fe40000000000 */
[----:B------:R-:W-:Y:S01]  /*23530*/  IADD3 R17, R25, c[0x0][0x198], RZ ;  /* 0x0000660019117a10 */ /* 0x000fe20007ffe0ff */
[----:B------:R-:W-:Y:S01]  /*23540*/  IMAD.WIDE R8, R21, 0x2, R28 ;  /* 0x0000000215087825 */ /* 0x000fe200078e021c */
[----:B------:R-:W-:Y:S01]  /*23550*/  PRMT R14, R23, 0x7632, R14 ;  /* 0x00007632170e7816 */ /* 0x000fe2000000000e */
[----:B------:R4:W-:Y:S02]  /*23560*/  @P6 STG.E.U16 [R4.64], R23 ;  /* 0x0000001704006986 */ /* 0x0009e4000c101506 */
[C---:B------:R-:W-:Y:S02]  /*23570*/  IMAD.WIDE R10, R25.reuse, 0x2, R2 ;  /* 0x00000002190a7825 */ /* 0x040fe400078e0202 */
[----:B------:R0:W-:Y:S02]  /*23580*/  @P3 STG.E.U16 [R6.64], R0 ;  /* 0x0000000006003986 */ /* 0x0001e4000c101506 */
[----:B--2---:R-:W-:-:S02]  /*23590*/  IMAD.WIDE R12, R25, 0x2, R28 ;  /* 0x00000002190c7825 */ /* 0x004fc400078e021c */
[----:B------:R0:W-:Y:S02]  /*235a0*/  @P5 STG.E.U16 [R8.64], R14 ;  /* 0x0000000e08005986 */ /* 0x0001e4000c101506 */
[----:B------:R-:W-:-:S04]  /*235b0*/  IMAD.WIDE R2, R17, 0x2, R2 ;  /* 0x0000000211027825 */ /* 0x000fc800078e0202 */
[----:B------:R-:W-:Y:S01]  /*235c0*/  IMAD.WIDE R28, R17, 0x2, R28 ;  /* 0x00000002111c7825 */ /* 0x000fe200078e021c */
[----:B----4-:R-:W-:Y:S01]  /*235d0*/  PRMT R5, R15, 0x7632, R5 ;  /* 0x000076320f057816 */ /* 0x010fe20000000005 */
[----:B------:R0:W-:Y:S04]  /*235e0*/  @P2 STG.E.U16 [R10.64], R15 ;  /* 0x0000000f0a002986 */ /* 0x0001e8000c101506 */
[----:B---3--:R0:W-:Y:S04]  /*235f0*/  @P0 STG.E.U16 [R12.64], R27 ;  /* 0x0000001b0c000986 */ /* 0x0081e8000c101506 */
[----:B------:R0:W-:Y:S01]  /*23600*/  @P1 STG.E.U16 [R2.64], R5 ;  /* 0x0000000502001986 */ /* 0x0001e2000c101506 */
[----:B------:R-:W-:Y:S05]  /*23610*/  @!P4 EXIT ;  /* 0x000000000000c94d */ /* 0x000fea0003800000 */
[----:B0-----:R-:W-:-:S05]  /*23620*/  PRMT R14, R27, 0x7632, R14 ;  /* 0x000076321b0e7816 */ /* 0x001fca000000000e */
[----:B------:R-:W-:Y:S01]  /*23630*/  STG.E.U16 [R28.64], R14 ;  /* 0x0000000e1c007986 */ /* 0x000fe2000c101506 */
[----:B------:R-:W-:Y:S05]  /*23640*/  EXIT ;  /* 0x000000000000794d */ /* 0x000fea0003800000 */
.L_x_4:
[----:B------:R-:W-:-:S00]  /*23650*/  BRA `(.L_x_4) ;  /* 0xfffffff000007947 */ /* 0x000fc0000383ffff */
[----:B------:R-:W-:-:S00]  /*23660*/  NOP ;  /* 0x0000000000007918 */ /* 0x000fc00000000000 */
        /* <DEDUP_REMOVED lines=9> */
.L_x_5:


//--------------------- .nv.shared.matmul_kernel  --------------------------
	.section	.nv.shared.matmul_kernel,"aw",@nobits
	.sectionflags	@""
	.align	16
